	.target	sm_100a

	.elftype	@"ET_EXEC"


//--------------------- .note.nv.tkinfo           --------------------------
	.section	.note.nv.tkinfo,"",@"SHT_NOTE"
	.sectionflags	@"SHF_NOTE_NV_TKINFO"
	.tkinfo
        /*0018*/ 	.word	0x00000002
        /*0030*/ 	.string	""
        /*0030*/ 	.string	"ptxas"
        /*0030*/ 	.string	"Cuda compilation tools, release 13.0, V13.0.88"
        /*0030*/ 	.string	"Build cuda_13.0.r13.0/compiler.36424714_0"
        /*0030*/ 	.string	"-arch sm_100a -m 64 "



//--------------------- .note.nv.cuinfo           --------------------------
	.section	.note.nv.cuinfo,"",@"SHT_NOTE"
	.sectionflags	@"SHF_NOTE_NV_CUINFO"
        /*0018*/ 	.short	0x0002
        /*001a*/ 	.short	0x0064
        /*001c*/ 	.short	0x0082
	.zero		2


//--------------------- .nv.info                  --------------------------
	.section	.nv.info,"",@"SHT_CUDA_INFO"
	.align	4


	//----- nvinfo : EIATTR_REGCOUNT
	.align		4
        /*0000*/ 	.byte	0x04, 0x2f
        /*0002*/ 	.short	(.L_19 - .L_18)
	.align		4
.L_18:
        /*0004*/ 	.word	index@(_ZN7cutlass13device_kernelINS_4gemm6kernel13GemmUniversalIN4cute5tupleIJiiiiEEENS1_10collective13CollectiveMmaINS1_46MainloopSm100TmaUmmaWarpSpecializedBlockScaledILi1ELi2ELi1ENS5_IJNS4_1CILi2EEENSA_ILi4EEENSA_ILi1EEEEEEEENS5_IJNSA_ILi256EEESG_SG_EEENS5_IJNS_12float_e4m3_tENS_13float_ue8m0_tEEEENS5_IJNS5_IJlSD_lEEENS4_6LayoutINS5_IJNS5_IJNS5_IJNSA_ILi32EEESC_EEEiEEESP_NS5_IJSD_iEEEEEENS5_IJNS5_IJNS5_IJNSA_ILi16EEESC_EEEiEEENS5_IJNS5_IJNSA_ILi0EEESD_EEENSA_ILi512EEEEEENS5_IJSV_iEEEEEEEEEEENS5_IJNS_12float_e2m1_tESJ_EEES12_NS4_8TiledMMAINS4_8MMA_AtomIJNS4_27SM100_MMA_MXF8F6F4_2x1SM_SSISI_NS_6detail23float_e2m1_unpacksmem_tEfSJ_Li256ELi256ELNS4_4UMMA5MajorE0ELS1B_0ELNS1A_7ScaleInE0ELS1C_0EEEEEENSM_INS5_IJSD_SD_SD_EEENS5_IJSV_SV_SV_EEEEENS5_IJNS4_10UnderscoreES1I_S1I_EEEEENS5_IJNS4_28SM100_TMA_2SM_LOAD_MULTICASTES1L_EEENS5_IJNS4_14ComposedLayoutINS4_7SwizzleILi3ELi4ELi3EEENS4_18smem_ptr_flag_bitsILi8EEENSM_INS5_IJNSA_ILi8EEENSA_ILi128EEEEEENS5_IJS1T_SD_EEEEEEENSM_INS5_IJNS5_IJNS5_IJSO_SD_EEENS5_IJSN_SD_EEEEEESD_NS5_IJSC_SB_EEEEEENS5_IJNS5_IJNS5_IJST_SX_EEESW_EEESV_NS5_IJSD_SX_EEEEEEEEEEEvNS4_8identityENS5_IJNS4_18SM100_TMA_2SM_LOADES1L_EEENS5_IJS1X_NSM_INS5_IJNS5_IJNS5_IJSO_SB_EEES1Z_EEESD_S21_EEENS5_IJS24_SV_NS5_IJSD_NSA_ILi1024EEEEEEEEEEEEEEvS29_EENS_8epilogue10collective18CollectiveEpilogueINS2L_23Sm100TmaWarpSpecializedILi3ELi2ELi128ELb1ELb0EEEJNS5_IJS1T_SG_SG_EEENS5_IJS1T_S1T_EEENS_10bfloat16_tESL_S2S_SL_NS2L_6fusion15FusionCallbacksIS2P_NS2T_17LinearCombinationIS2S_fS2S_fLNS_15FloatRoundStyleE2EEES2Q_S2R_JEEENS4_5SM1004TMEM4LOAD27SM100_TMEM_LOAD_32dp32b128xENS4_13SM90_TMA_LOADENS1N_IS1P_NS1Q_ILi16EEENSM_INS5_IJS1S_NSA_ILi64EEEEEENS5_IJS35_SD_EEEEEEENS4_39AutoVectorizingCopyWithAssumedAlignmentILi128EEENS4_14SM90_TMA_STOREES39_S3B_S3B_EEEvvEEEEvNT_6ParamsE)
        /*0008*/ 	.word	0x000000ff


	//----- nvinfo : EIATTR_FRAME_SIZE
	.align		4
.L_19:
        /*000c*/ 	.byte	0x04, 0x11
        /*000e*/ 	.short	(.L_21 - .L_20)
	.align		4
.L_20:
        /*0010*/ 	.word	index@($__internal_2_$__cuda_sm10x_tcgen05_guardrail_trap_unallocated_columns_being_dealloced)
        /*0014*/ 	.word	0x00000060


	//----- nvinfo : EIATTR_FRAME_SIZE
	.align		4
.L_21:
        /*0018*/ 	.byte	0x04, 0x11
        /*001a*/ 	.short	(.L_23 - .L_22)
	.align		4
.L_22:
        /*001c*/ 	.word	index@($__internal_1_$__cuda_sm10x_tcgen05_guardrail_trap_phase_invalid_during_alloc)
        /*0020*/ 	.word	0x00000060


	//----- nvinfo : EIATTR_FRAME_SIZE
	.align		4
.L_23:
        /*0024*/ 	.byte	0x04, 0x11
        /*0026*/ 	.short	(.L_25 - .L_24)
	.align		4
.L_24:
        /*0028*/ 	.word	index@($__internal_0_$__cuda_sm10x_tcgen05_guardrail_trap_col_being_dealloced_not_returned_by_alloc)
        /*002c*/ 	.word	0x00000060


	//----- nvinfo : EIATTR_FRAME_SIZE
	.align		4
.L_25:
        /*0030*/ 	.byte	0x04, 0x11
        /*0032*/ 	.short	(.L_27 - .L_26)
	.align		4
.L_26:
        /*0034*/ 	.word	index@(_ZN7cutlass13device_kernelINS_4gemm6kernel13GemmUniversalIN4cute5tupleIJiiiiEEENS1_10collective13CollectiveMmaINS1_46MainloopSm100TmaUmmaWarpSpecializedBlockScaledILi1ELi2ELi1ENS5_IJNS4_1CILi2EEENSA_ILi4EEENSA_ILi1EEEEEEEENS5_IJNSA_ILi256EEESG_SG_EEENS5_IJNS_12float_e4m3_tENS_13float_ue8m0_tEEEENS5_IJNS5_IJlSD_lEEENS4_6LayoutINS5_IJNS5_IJNS5_IJNSA_ILi32EEESC_EEEiEEESP_NS5_IJSD_iEEEEEENS5_IJNS5_IJNS5_IJNSA_ILi16EEESC_EEEiEEENS5_IJNS5_IJNSA_ILi0EEESD_EEENSA_ILi512EEEEEENS5_IJSV_iEEEEEEEEEEENS5_IJNS_12float_e2m1_tESJ_EEES12_NS4_8TiledMMAINS4_8MMA_AtomIJNS4_27SM100_MMA_MXF8F6F4_2x1SM_SSISI_NS_6detail23float_e2m1_unpacksmem_tEfSJ_Li256ELi256ELNS4_4UMMA5MajorE0ELS1B_0ELNS1A_7ScaleInE0ELS1C_0EEEEEENSM_INS5_IJSD_SD_SD_EEENS5_IJSV_SV_SV_EEEEENS5_IJNS4_10UnderscoreES1I_S1I_EEEEENS5_IJNS4_28SM100_TMA_2SM_LOAD_MULTICASTES1L_EEENS5_IJNS4_14ComposedLayoutINS4_7SwizzleILi3ELi4ELi3EEENS4_18smem_ptr_flag_bitsILi8EEENSM_INS5_IJNSA_ILi8EEENSA_ILi128EEEEEENS5_IJS1T_SD_EEEEEEENSM_INS5_IJNS5_IJNS5_IJSO_SD_EEENS5_IJSN_SD_EEEEEESD_NS5_IJSC_SB_EEEEEENS5_IJNS5_IJNS5_IJST_SX_EEESW_EEESV_NS5_IJSD_SX_EEEEEEEEEEEvNS4_8identityENS5_IJNS4_18SM100_TMA_2SM_LOADES1L_EEENS5_IJS1X_NSM_INS5_IJNS5_IJNS5_IJSO_SB_EEES1Z_EEESD_S21_EEENS5_IJS24_SV_NS5_IJSD_NSA_ILi1024EEEEEEEEEEEEEEvS29_EENS_8epilogue10collective18CollectiveEpilogueINS2L_23Sm100TmaWarpSpecializedILi3ELi2ELi128ELb1ELb0EEEJNS5_IJS1T_SG_SG_EEENS5_IJS1T_S1T_EEENS_10bfloat16_tESL_S2S_SL_NS2L_6fusion15FusionCallbacksIS2P_NS2T_17LinearCombinationIS2S_fS2S_fLNS_15FloatRoundStyleE2EEES2Q_S2R_JEEENS4_5SM1004TMEM4LOAD27SM100_TMEM_LOAD_32dp32b128xENS4_13SM90_TMA_LOADENS1N_IS1P_NS1Q_ILi16EEENSM_INS5_IJS1S_NSA_ILi64EEEEEENS5_IJS35_SD_EEEEEEENS4_39AutoVectorizingCopyWithAssumedAlignmentILi128EEENS4_14SM90_TMA_STOREES39_S3B_S3B_EEEvvEEEEvNT_6ParamsE)
        /*0038*/ 	.word	0x00000060


	//----- nvinfo : EIATTR_MIN_STACK_SIZE
	.align		4
.L_27:
        /*003c*/ 	.byte	0x04, 0x12
        /*003e*/ 	.short	(.L_29 - .L_28)
	.align		4
.L_28:
        /*0040*/ 	.word	index@(_ZN7cutlass13device_kernelINS_4gemm6kernel13GemmUniversalIN4cute5tupleIJiiiiEEENS1_10collective13CollectiveMmaINS1_46MainloopSm100TmaUmmaWarpSpecializedBlockScaledILi1ELi2ELi1ENS5_IJNS4_1CILi2EEENSA_ILi4EEENSA_ILi1EEEEEEEENS5_IJNSA_ILi256EEESG_SG_EEENS5_IJNS_12float_e4m3_tENS_13float_ue8m0_tEEEENS5_IJNS5_IJlSD_lEEENS4_6LayoutINS5_IJNS5_IJNS5_IJNSA_ILi32EEESC_EEEiEEESP_NS5_IJSD_iEEEEEENS5_IJNS5_IJNS5_IJNSA_ILi16EEESC_EEEiEEENS5_IJNS5_IJNSA_ILi0EEESD_EEENSA_ILi512EEEEEENS5_IJSV_iEEEEEEEEEEENS5_IJNS_12float_e2m1_tESJ_EEES12_NS4_8TiledMMAINS4_8MMA_AtomIJNS4_27SM100_MMA_MXF8F6F4_2x1SM_SSISI_NS_6detail23float_e2m1_unpacksmem_tEfSJ_Li256ELi256ELNS4_4UMMA5MajorE0ELS1B_0ELNS1A_7ScaleInE0ELS1C_0EEEEEENSM_INS5_IJSD_SD_SD_EEENS5_IJSV_SV_SV_EEEEENS5_IJNS4_10UnderscoreES1I_S1I_EEEEENS5_IJNS4_28SM100_TMA_2SM_LOAD_MULTICASTES1L_EEENS5_IJNS4_14ComposedLayoutINS4_7SwizzleILi3ELi4ELi3EEENS4_18smem_ptr_flag_bitsILi8EEENSM_INS5_IJNSA_ILi8EEENSA_ILi128EEEEEENS5_IJS1T_SD_EEEEEEENSM_INS5_IJNS5_IJNS5_IJSO_SD_EEENS5_IJSN_SD_EEEEEESD_NS5_IJSC_SB_EEEEEENS5_IJNS5_IJNS5_IJST_SX_EEESW_EEESV_NS5_IJSD_SX_EEEEEEEEEEEvNS4_8identityENS5_IJNS4_18SM100_TMA_2SM_LOADES1L_EEENS5_IJS1X_NSM_INS5_IJNS5_IJNS5_IJSO_SB_EEES1Z_EEESD_S21_EEENS5_IJS24_SV_NS5_IJSD_NSA_ILi1024EEEEEEEEEEEEEEvS29_EENS_8epilogue10collective18CollectiveEpilogueINS2L_23Sm100TmaWarpSpecializedILi3ELi2ELi128ELb1ELb0EEEJNS5_IJS1T_SG_SG_EEENS5_IJS1T_S1T_EEENS_10bfloat16_tESL_S2S_SL_NS2L_6fusion15FusionCallbacksIS2P_NS2T_17LinearCombinationIS2S_fS2S_fLNS_15FloatRoundStyleE2EEES2Q_S2R_JEEENS4_5SM1004TMEM4LOAD27SM100_TMEM_LOAD_32dp32b128xENS4_13SM90_TMA_LOADENS1N_IS1P_NS1Q_ILi16EEENSM_INS5_IJS1S_NSA_ILi64EEEEEENS5_IJS35_SD_EEEEEEENS4_39AutoVectorizingCopyWithAssumedAlignmentILi128EEENS4_14SM90_TMA_STOREES39_S3B_S3B_EEEvvEEEEvNT_6ParamsE)
        /*0044*/ 	.word	0x00000060
.L_29:


//--------------------- .nv.compat                --------------------------
	.section	.nv.compat,"",@"SHT_CUDA_COMPAT_INFO"
	.align	4
        /*0000*/ 	.byte	0x02, 0x09, 0x01, 0x00, 0x02, 0x02, 0x02, 0x00, 0x02, 0x05, 0x05, 0x00, 0x03, 0x07, 0x01, 0x01
        /*0010*/ 	.byte	0x02, 0x03, 0x01, 0x00, 0x02, 0x06, 0x01, 0x00, 0x04, 0x0b, 0x08, 0x00, 0x09, 0x00, 0x00, 0x00
        /*0020*/ 	.byte	0x00, 0x00, 0x00, 0x00


//--------------------- .nv.info._ZN7cutlass13device_kernelINS_4gemm6kernel13GemmUniversalIN4cute5tupleIJiiiiEEENS1_10collective13CollectiveMmaINS1_46MainloopSm100TmaUmmaWarpSpecializedBlockScaledILi1ELi2ELi1ENS5_IJNS4_1CILi2EEENSA_ILi4EEENSA_ILi1EEEEEEEENS5_IJNSA_ILi256EEESG_SG_EEENS5_IJNS_12float_e4m3_tENS_13float_ue8m0_tEEEENS5_IJNS5_IJlSD_lEEENS4_6LayoutINS5_IJNS5_IJNS5_IJNSA_ILi32EEESC_EEEiEEESP_NS5_IJSD_iEEEEEENS5_IJNS5_IJNS5_IJNSA_ILi16EEESC_EEEiEEENS5_IJNS5_IJNSA_ILi0EEESD_EEENSA_ILi512EEEEEENS5_IJSV_iEEEEEEEEEEENS5_IJNS_12float_e2m1_tESJ_EEES12_NS4_8TiledMMAINS4_8MMA_AtomIJNS4_27SM100_MMA_MXF8F6F4_2x1SM_SSISI_NS_6detail23float_e2m1_unpacksmem_tEfSJ_Li256ELi256ELNS4_4UMMA5MajorE0ELS1B_0ELNS1A_7ScaleInE0ELS1C_0EEEEEENSM_INS5_IJSD_SD_SD_EEENS5_IJSV_SV_SV_EEEEENS5_IJNS4_10UnderscoreES1I_S1I_EEEEENS5_IJNS4_28SM100_TMA_2SM_LOAD_MULTICASTES1L_EEENS5_IJNS4_14ComposedLayoutINS4_7SwizzleILi3ELi4ELi3EEENS4_18smem_ptr_flag_bitsILi8EEENSM_INS5_IJNSA_ILi8EEENSA_ILi128EEEEEENS5_IJS1T_SD_EEEEEEENSM_INS5_IJNS5_IJNS5_IJSO_SD_EEENS5_IJSN_SD_EEEEEESD_NS5_IJSC_SB_EEEEEENS5_IJNS5_IJNS5_IJST_SX_EEESW_EEESV_NS5_IJSD_SX_EEEEEEEEEEEvNS4_8identityENS5_IJNS4_18SM100_TMA_2SM_LOADES1L_EEENS5_IJS1X_NSM_INS5_IJNS5_IJNS5_IJSO_SB_EEES1Z_EEESD_S21_EEENS5_IJS24_SV_NS5_IJSD_NSA_ILi1024EEEEEEEEEEEEEEvS29_EENS_8epilogue10collective18CollectiveEpilogueINS2L_23Sm100TmaWarpSpecializedILi3ELi2ELi128ELb1ELb0EEEJNS5_IJS1T_SG_SG_EEENS5_IJS1T_S1T_EEENS_10bfloat16_tESL_S2S_SL_NS2L_6fusion15FusionCallbacksIS2P_NS2T_17LinearCombinationIS2S_fS2S_fLNS_15FloatRoundStyleE2EEES2Q_S2R_JEEENS4_5SM1004TMEM4LOAD27SM100_TMEM_LOAD_32dp32b128xENS4_13SM90_TMA_LOADENS1N_IS1P_NS1Q_ILi16EEENSM_INS5_IJS1S_NSA_ILi64EEEEEENS5_IJS35_SD_EEEEEEENS4_39AutoVectorizingCopyWithAssumedAlignmentILi128EEENS4_14SM90_TMA_STOREES39_S3B_S3B_EEEvvEEEEvNT_6ParamsE --------------------------
	.section	.nv.info._ZN7cutlass13device_kernelINS_4gemm6kernel13GemmUniversalIN4cute5tupleIJiiiiEEENS1_10collective13CollectiveMmaINS1_46MainloopSm100TmaUmmaWarpSpecializedBlockScaledILi1ELi2ELi1ENS5_IJNS4_1CILi2EEENSA_ILi4EEENSA_ILi1EEEEEEEENS5_IJNSA_ILi256EEESG_SG_EEENS5_IJNS_12float_e4m3_tENS_13float_ue8m0_tEEEENS5_IJNS5_IJlSD_lEEENS4_6LayoutINS5_IJNS5_IJNS5_IJNSA_ILi32EEESC_EEEiEEESP_NS5_IJSD_iEEEEEENS5_IJNS5_IJNS5_IJNSA_ILi16EEESC_EEEiEEENS5_IJNS5_IJNSA_ILi0EEESD_EEENSA_ILi512EEEEEENS5_IJSV_iEEEEEEEEEEENS5_IJNS_12float_e2m1_tESJ_EEES12_NS4_8TiledMMAINS4_8MMA_AtomIJNS4_27SM100_MMA_MXF8F6F4_2x1SM_SSISI_NS_6detail23float_e2m1_unpacksmem_tEfSJ_Li256ELi256ELNS4_4UMMA5MajorE0ELS1B_0ELNS1A_7ScaleInE0ELS1C_0EEEEEENSM_INS5_IJSD_SD_SD_EEENS5_IJSV_SV_SV_EEEEENS5_IJNS4_10UnderscoreES1I_S1I_EEEEENS5_IJNS4_28SM100_TMA_2SM_LOAD_MULTICASTES1L_EEENS5_IJNS4_14ComposedLayoutINS4_7SwizzleILi3ELi4ELi3EEENS4_18smem_ptr_flag_bitsILi8EEENSM_INS5_IJNSA_ILi8EEENSA_ILi128EEEEEENS5_IJS1T_SD_EEEEEEENSM_INS5_IJNS5_IJNS5_IJSO_SD_EEENS5_IJSN_SD_EEEEEESD_NS5_IJSC_SB_EEEEEENS5_IJNS5_IJNS5_IJST_SX_EEESW_EEESV_NS5_IJSD_SX_EEEEEEEEEEEvNS4_8identityENS5_IJNS4_18SM100_TMA_2SM_LOADES1L_EEENS5_IJS1X_NSM_INS5_IJNS5_IJNS5_IJSO_SB_EEES1Z_EEESD_S21_EEENS5_IJS24_SV_NS5_IJSD_NSA_ILi1024EEEEEEEEEEEEEEvS29_EENS_8epilogue10collective18CollectiveEpilogueINS2L_23Sm100TmaWarpSpecializedILi3ELi2ELi128ELb1ELb0EEEJNS5_IJS1T_SG_SG_EEENS5_IJS1T_S1T_EEENS_10bfloat16_tESL_S2S_SL_NS2L_6fusion15FusionCallbacksIS2P_NS2T_17LinearCombinationIS2S_fS2S_fLNS_15FloatRoundStyleE2EEES2Q_S2R_JEEENS4_5SM1004TMEM4LOAD27SM100_TMEM_LOAD_32dp32b128xENS4_13SM90_TMA_LOADENS1N_IS1P_NS1Q_ILi16EEENSM_INS5_IJS1S_NSA_ILi64EEEEEENS5_IJS35_SD_EEEEEEENS4_39AutoVectorizingCopyWithAssumedAlignmentILi128EEENS4_14SM90_TMA_STOREES39_S3B_S3B_EEEvvEEEEvNT_6ParamsE,"",@"SHT_CUDA_INFO"
	.sectionflags	@""
	.align	4


	//----- nvinfo : EIATTR_CUDA_API_VERSION
	.align		4
        /*0000*/ 	.byte	0x04, 0x37
        /*0002*/ 	.short	(.L_31 - .L_30)
.L_30:
        /*0004*/ 	.word	0x00000082


	//----- nvinfo : EIATTR_KPARAM_INFO
	.align		4
.L_31:
        /*0008*/ 	.byte	0x04, 0x17
        /*000a*/ 	.short	(.L_33 - .L_32)
.L_32:
        /*000c*/ 	.word	0x00000000
        /*0010*/ 	.short	0x0000
        /*0012*/ 	.short	0x0000
        /*0014*/ 	.byte	0x00, 0xf0, 0x01, 0x30


	//----- nvinfo : EIATTR_AT_ENTRY_FRAGMENTS
	.align		4
.L_33:
        /*0018*/ 	.byte	0x04, 0x4f
        /*001a*/ 	.short	(.L_35 - .L_34)


	//   ....[0]....
.L_34:
        /*001c*/ 	.word	0x00000007


	//----- nvinfo : EIATTR_RESERVED_SMEM_USED
	.align		4
.L_35:
        /*0020*/ 	.byte	0x01, 0x41
	.zero		2


	//----- nvinfo : EIATTR_SPARSE_MMA_MASK
	.align		4
        /*0024*/ 	.byte	0x03, 0x50
        /*0026*/ 	.short	0x0000


	//----- nvinfo : EIATTR_TCGEN05_2CTA_USED
	.align		4
        /*0028*/ 	.byte	0x01, 0x52
	.zero		2


	//----- nvinfo : EIATTR_MAXREG_COUNT
	.align		4
        /*002c*/ 	.byte	0x03, 0x1b
        /*002e*/ 	.short	0x00ff


	//----- nvinfo : EIATTR_NUM_BARRIERS
	.align		4
        /*0030*/ 	.byte	0x02, 0x4c
        /*0032*/ 	.byte	0x07
	.zero		1


	//----- nvinfo : EIATTR_EXTERNS
	.align		4
        /*0034*/ 	.byte	0x04, 0x0f
        /*0036*/ 	.short	(.L_37 - .L_36)


	//   ....[0]....
	.align		4
.L_36:
        /*0038*/ 	.word	index@(__assertfail)


	//----- nvinfo : EIATTR_ANNOTATIONS
	.align		4
.L_37:
        /*003c*/ 	.byte	0x04, 0x55
        /*003e*/ 	.short	(.L_39 - .L_38)


	//   ....[0]....
.L_38:
        /*0040*/ 	.word	0x00000001
        /*0044*/ 	.byte	0xd0, 0x00, 0x00, 0x00, 0x01, 0x00, 0x00, 0x00, 0x70, 0x01, 0x00, 0x00, 0x01, 0x00, 0x00, 0x00
        /* <DEDUP_REMOVED lines=43> */
        /*0304*/ 	.byte	0x90, 0xc9, 0x00, 0x00


	//----- nvinfo : EIATTR_MERCURY_ISA_VERSION
	.align		4
.L_39:
        /*0308*/ 	.byte	0x03, 0x5f
        /*030a*/ 	.short	0x0101


	//----- nvinfo : EIATTR_INT_WARP_WIDE_INSTR_OFFSETS
	.align		4
        /*030c*/ 	.byte	0x04, 0x31
        /*030e*/ 	.short	(.L_41 - .L_40)


	//   ....[0]....
.L_40:
        /*0310*/ 	.word	0x00000d10


	//   ....[1]....
        /*0314*/ 	.word	0x00000db0


	//   ....[2]....
        /*0318*/ 	.word	0x00005180


	//   ....[3]....
        /*031c*/ 	.word	0x000051a0


	//   ....[4]....
        /*0320*/ 	.word	0x000051d0


	//   ....[5]....
        /*0324*/ 	.word	0x00005db0


	//   ....[6]....
        /*0328*/ 	.word	0x00005ec0


	//   ....[7]....
        /*032c*/ 	.word	0x00005f20


	//   ....[8]....
        /*0330*/ 	.word	0x00006060


	//   ....[9]....
        /*0334*/ 	.word	0x00006190


	//   ....[10]....
        /*0338*/ 	.word	0x000061c0


	//----- nvinfo : EIATTR_COOP_GROUP_MASK_REGIDS
	.align		4
.L_41:
        /*033c*/ 	.byte	0x04, 0x29
        /*033e*/ 	.short	(.L_43 - .L_42)


	//   ....[0]....
.L_42:
        /*0340*/ 	.word	0xffffffff


	//   ....[1]....
        /*0344*/ 	.word	0xffffffff


	//   ....[2]....
        /*0348*/ 	.word	0xffffffff


	//   ....[3]....
        /*034c*/ 	.word	0xffffffff


	//   ....[4]....
        /*0350*/ 	.word	0xffffffff


	//   ....[5]....
        /*0354*/ 	.word	0xffffffff


	//   ....[6]....
        /*0358*/ 	.word	0xffffffff


	//   ....[7]....
        /*035c*/ 	.word	0xffffffff


	//   ....[8]....
        /*0360*/ 	.word	0xffffffff


	//   ....[9]....
        /*0364*/ 	.word	0xffffffff


	//   ....[10]....
        /*0368*/ 	.word	0xffffffff


	//   ....[11]....
        /*036c*/ 	.word	0xffffffff


	//   ....[12]....
        /*0370*/ 	.word	0xffffffff


	//   ....[13]....
        /*0374*/ 	.word	0xffffffff


	//----- nvinfo : EIATTR_COOP_GROUP_INSTR_OFFSETS
	.align		4
.L_43:
        /*0378*/ 	.byte	0x04, 0x28
        /*037a*/ 	.short	(.L_45 - .L_44)


	//   ....[0]....
.L_44:
        /*037c*/ 	.word	0x000000a0


	//   ....[1]....
        /*0380*/ 	.word	0x000005a0


	//   ....[2]....
        /*0384*/ 	.word	0x00000700


	//   ....[3]....
        /*0388*/ 	.word	0x00000870


	//   ....[4]....
        /*038c*/ 	.word	0x00000960


	//   ....[5]....
        /*0390*/ 	.word	0x00000ac0


	//   ....[6]....
        /*0394*/ 	.word	0x00000bf0


	//   ....[7]....
        /*0398*/ 	.word	0x00000e30


	//   ....[8]....
        /*039c*/ 	.word	0x00002510


	//   ....[9]....
        /*03a0*/ 	.word	0x00003220


	//   ....[10]....
        /*03a4*/ 	.word	0x00003700


	//   ....[11]....
        /*03a8*/ 	.word	0x00003730


	//   ....[12]....
        /*03ac*/ 	.word	0x00005060


	//   ....[13]....
        /*03b0*/ 	.word	0x00005290


	//----- nvinfo : EIATTR_VRC_CTA_INIT_COUNT
	.align		4
.L_45:
        /*03b4*/ 	.byte	0x02, 0x4a
        /*03b6*/ 	.byte	0x80
	.zero		1


	//----- nvinfo : EIATTR_SYSCALL_OFFSETS
	.align		4
        /*03b8*/ 	.byte	0x04, 0x46
        /*03ba*/ 	.short	(.L_47 - .L_46)


	//   ....[0]....
.L_46:
        /*03bc*/ 	.word	0x00006d90


	//   ....[1]....
        /*03c0*/ 	.word	0x00006e80


	//   ....[2]....
        /*03c4*/ 	.word	0x00007cf0


	//   ....[3]....
        /*03c8*/ 	.word	0x0000a420


	//----- nvinfo : EIATTR_MBARRIER_INSTR_OFFSETS
	.align		4
.L_47:
        /*03cc*/ 	.byte	0x04, 0x39
        /*03ce*/ 	.short	(.L_49 - .L_48)


	//   ....[0]....
.L_48:
        /*03d0*/ 	.word	0x000006d0
        /*03d4*/ 	.word	0x000000ff
        /*03d8*/ 	.word	0x00000000
        /*03dc*/ 	.short	0x0100
        /*03de*/ 	.byte	0x04
	.zero		1


	//   ....[1]....
        /*03e0*/ 	.word	0x000006e0
        /*03e4*/ 	.word	0x000000ff
        /*03e8*/ 	.word	0x00000008
        /*03ec*/ 	.short	0x0100
        /*03ee*/ 	.byte	0x04
	.zero		1


	//   ....[2]....
        /*03f0*/ 	.word	0x00000800
        /*03f4*/ 	.word	0x000000ff
        /*03f8*/ 	.word	0x00000010
        /*03fc*/ 	.short	0x0100
        /*03fe*/ 	.byte	0x04
	.zero		1


	//   ....[3]....
        /*0400*/ 	.word	0x00000810
        /*0404*/ 	.word	0x000000ff
        /*0408*/ 	.word	0x00000028
        /*040c*/ 	.short	0x0100
        /*040e*/ 	.byte	0x04
	.zero		1


	//   ....[4]....
        /*0410*/ 	.word	0x00000820
        /*0414*/ 	.word	0x000000ff
        /*0418*/ 	.word	0x00000018
        /*041c*/ 	.short	0x0100
        /*041e*/ 	.byte	0x04
	.zero		1


	//   ....[5]....
        /*0420*/ 	.word	0x00000830
        /*0424*/ 	.word	0x000000ff
        /*0428*/ 	.word	0x00000030
        /*042c*/ 	.short	0x0100
        /*042e*/ 	.byte	0x04
	.zero		1


	//   ....[6]....
        /*0430*/ 	.word	0x00000840
        /*0434*/ 	.word	0x000000ff
        /*0438*/ 	.word	0x00000020
        /*043c*/ 	.short	0x0100
        /*043e*/ 	.byte	0x04
	.zero		1


	//   ....[7]....
        /*0440*/ 	.word	0x00000850
        /*0444*/ 	.word	0x000000ff
        /*0448*/ 	.word	0x00000038
        /*044c*/ 	.short	0x0100
        /*044e*/ 	.byte	0x04
	.zero		1


	//   ....[8]....
        /*0450*/ 	.word	0x00000930
        /*0454*/ 	.word	0x000000ff
        /*0458*/ 	.word	0x00000040
        /*045c*/ 	.short	0x0100
        /*045e*/ 	.byte	0x06
	.zero		1


	//   ....[9]....
        /*0460*/ 	.word	0x00000940
        /*0464*/ 	.word	0x000000ff
        /*0468*/ 	.word	0x00000048
        /*046c*/ 	.short	0x0100
        /*046e*/ 	.byte	0x06
	.zero		1


	//   ....[10]....
        /*0470*/ 	.word	0x00000a70
        /*0474*/ 	.word	0x000000ff
        /*0478*/ 	.word	0x00000050
        /*047c*/ 	.short	0x0100
        /*047e*/ 	.byte	0x06
	.zero		1


	//   ....[11]....
        /*0480*/ 	.word	0x00000a80
        /*0484*/ 	.word	0x000000ff
        /*0488*/ 	.word	0x00000060
        /*048c*/ 	.short	0x0100
        /*048e*/ 	.byte	0x06
	.zero		1


	//   ....[12]....
        /*0490*/ 	.word	0x00000a90
        /*0494*/ 	.word	0x000000ff
        /*0498*/ 	.word	0x00000058
        /*049c*/ 	.short	0x0100
        /*049e*/ 	.byte	0x06
	.zero		1


	//   ....[13]....
        /*04a0*/ 	.word	0x00000aa0
        /*04a4*/ 	.word	0x000000ff
        /*04a8*/ 	.word	0x00000068
        /*04ac*/ 	.short	0x0100
        /*04ae*/ 	.byte	0x06
	.zero		1


	//   ....[14]....
        /*04b0*/ 	.word	0x00000bc0
        /*04b4*/ 	.word	0x000000ff
        /*04b8*/ 	.word	0x00000070
        /*04bc*/ 	.short	0x0100
        /*04be*/ 	.byte	0x04
	.zero		1


	//   ....[15]....
        /*04c0*/ 	.word	0x00000bd0
        /*04c4*/ 	.word	0x000000ff
        /*04c8*/ 	.word	0x00000078
        /*04cc*/ 	.short	0x0100
        /*04ce*/ 	.byte	0x04
	.zero		1


	//   ....[16]....
        /*04d0*/ 	.word	0x00000cc0
        /*04d4*/ 	.word	0x000000ff
        /*04d8*/ 	.word	0x00000080
        /*04dc*/ 	.short	0x0100
        /*04de*/ 	.byte	0x04
	.zero		1


	//   ....[17]....
        /*04e0*/ 	.word	0x00000cd0
        /*04e4*/ 	.word	0x000000ff
        /*04e8*/ 	.word	0x00000090
        /*04ec*/ 	.short	0x0100
        /*04ee*/ 	.byte	0x04
	.zero		1


	//   ....[18]....
        /*04f0*/ 	.word	0x00000ce0
        /*04f4*/ 	.word	0x000000ff
        /*04f8*/ 	.word	0x00000088
        /*04fc*/ 	.short	0x0100
        /*04fe*/ 	.byte	0x04
	.zero		1


	//   ....[19]....
        /*0500*/ 	.word	0x00000cf0
        /*0504*/ 	.word	0x000000ff
        /*0508*/ 	.word	0x00000098
        /*050c*/ 	.short	0x0100
        /*050e*/ 	.byte	0x04
	.zero		1


	//   ....[20]....
        /*0510*/ 	.word	0x00000df0
        /*0514*/ 	.word	0x000000ff
        /*0518*/ 	.word	0x000000a0
        /*051c*/ 	.short	0x0100
        /*051e*/ 	.byte	0x06
	.zero		1


	//   ....[21]....
        /*0520*/ 	.word	0x00001ad0
        /*0524*/ 	.word	0x00000000
        /*0528*/ 	.word	0x00000090
        /*052c*/ 	.short	0x010a
        /*052e*/ 	.byte	0xff
	.zero		1


	//   ....[22]....
        /*0530*/ 	.word	0x00001af0
        /*0534*/ 	.word	0x00000000
        /*0538*/ 	.word	0x00000080
        /*053c*/ 	.short	0x0101
        /*053e*/ 	.byte	0xff
	.zero		1


	//   ....[23]....
        /*0540*/ 	.word	0x00001b50
        /*0544*/ 	.word	0x000000ff
        /*0548*/ 	.word	0x00000008
        /*054c*/ 	.short	0x010a
        /*054e*/ 	.byte	0x0e
	.zero		1


	//   ....[24]....
        /*0550*/ 	.word	0x00001c30
        /*0554*/ 	.word	0x000000ff
        /*0558*/ 	.word	0x00000008
        /*055c*/ 	.short	0x010a
        /*055e*/ 	.byte	0x0e
	.zero		1


	//   ....[25]....
        /*0560*/ 	.word	0x00001d30
        /*0564*/ 	.word	0x000000ff
        /*0568*/ 	.word	0x00000008
        /*056c*/ 	.short	0x010a
        /*056e*/ 	.byte	0x0e
	.zero		1


	//   ....[26]....
        /*0570*/ 	.word	0x00002010
        /*0574*/ 	.word	0x000000ff
        /*0578*/ 	.word	0x00000048
        /*057c*/ 	.short	0x0101
        /*057e*/ 	.byte	0x0e
	.zero		1


	//   ....[27]....
        /*0580*/ 	.word	0x00002030
        /*0584*/ 	.word	0x000000ff
        /*0588*/ 	.word	0x00000008
        /*058c*/ 	.short	0x010a
        /*058e*/ 	.byte	0x0e
	.zero		1


	//   ....[28]....
        /*0590*/ 	.word	0x000020e0
        /*0594*/ 	.word	0x000000ff
        /*0598*/ 	.word	0x00000008
        /*059c*/ 	.short	0x010a
        /*059e*/ 	.byte	0x0e
	.zero		1


	//   ....[29]....
        /*05a0*/ 	.word	0x000021d0
        /*05a4*/ 	.word	0x000000ff
        /*05a8*/ 	.word	0x00000008
        /*05ac*/ 	.short	0x010a
        /*05ae*/ 	.byte	0x0e
	.zero		1


	//   ....[30]....
        /*05b0*/ 	.word	0x00002540
        /*05b4*/ 	.word	0x00000003
        /*05b8*/ 	.word	0x00000050
        /*05bc*/ 	.short	0x010a
        /*05be*/ 	.byte	0xff
	.zero		1


	//   ....[31]....
        /*05c0*/ 	.word	0x00002690
        /*05c4*/ 	.word	0x00000000
        /*05c8*/ 	.word	0x00000000
        /*05cc*/ 	.short	0x0101
        /*05ce*/ 	.byte	0xff
	.zero		1


	//   ....[32]....
        /*05d0*/ 	.word	0x00002c60
        /*05d4*/ 	.word	0x00000000
        /*05d8*/ 	.word	0x00000008
        /*05dc*/ 	.short	0x010a
        /*05de*/ 	.byte	0xff
	.zero		1


	//   ....[33]....
        /*05e0*/ 	.word	0x00002d80
        /*05e4*/ 	.word	0x00000000
        /*05e8*/ 	.word	0x00000080
        /*05ec*/ 	.short	0x010a
        /*05ee*/ 	.byte	0xff
	.zero		1


	//   ....[34]....
        /*05f0*/ 	.word	0x00002df0
        /*05f4*/ 	.word	0x00000004
        /*05f8*/ 	.word	0x00000000
        /*05fc*/ 	.short	0x0101
        /*05fe*/ 	.byte	0xff
	.zero		1


	//   ....[35]....
        /*0600*/ 	.word	0x00002e10
        /*0604*/ 	.word	0x000000ff
        /*0608*/ 	.word	0x00000060
        /*060c*/ 	.short	0x010a
        /*060e*/ 	.byte	0x04
	.zero		1


	//   ....[36]....
        /*0610*/ 	.word	0x00002f30
        /*0614*/ 	.word	0x00000000
        /*0618*/ 	.word	0x00000050
        /*061c*/ 	.short	0x010a
        /*061e*/ 	.byte	0xff
	.zero		1


	//   ....[37]....
        /*0620*/ 	.word	0x00003030
        /*0624*/ 	.word	0x00000000
        /*0628*/ 	.word	0x00000000
        /*062c*/ 	.short	0x0101
        /*062e*/ 	.byte	0xff
	.zero		1


	//   ....[38]....
        /*0630*/ 	.word	0x000030c0
        /*0634*/ 	.word	0x000000ff
        /*0638*/ 	.word	0x00000060
        /*063c*/ 	.short	0x0106
        /*063e*/ 	.byte	0x04
	.zero		1


	//   ....[39]....
        /*0640*/ 	.word	0x000030e0
        /*0644*/ 	.word	0x000000ff
        /*0648*/ 	.word	0x00000060
        /*064c*/ 	.short	0x010a
        /*064e*/ 	.byte	0x04
	.zero		1


	//   ....[40]....
        /*0650*/ 	.word	0x00003170
        /*0654*/ 	.word	0x000000ff
        /*0658*/ 	.word	0x00000060
        /*065c*/ 	.short	0x0106
        /*065e*/ 	.byte	0x07
	.zero		1


	//   ....[41]....
        /*0660*/ 	.word	0x000031b0
        /*0664*/ 	.word	0x00000000
        /*0668*/ 	.word	0x00000060
        /*066c*/ 	.short	0x010a
        /*066e*/ 	.byte	0xff
	.zero		1


	//   ....[42]....
        /*0670*/ 	.word	0x00003400
        /*0674*/ 	.word	0x000000ff
        /*0678*/ 	.word	0x00000008
        /*067c*/ 	.short	0x010a
        /*067e*/ 	.byte	0x05
	.zero		1


	//   ....[43]....
        /*0680*/ 	.word	0x00003420
        /*0684*/ 	.word	0x000000ff
        /*0688*/ 	.word	0x00000008
        /*068c*/ 	.short	0x010a
        /*068e*/ 	.byte	0x05
	.zero		1


	//   ....[44]....
        /*0690*/ 	.word	0x000035b0
        /*0694*/ 	.word	0x000000ff
        /*0698*/ 	.word	0x00000008
        /*069c*/ 	.short	0x010a
        /*069e*/ 	.byte	0x05
	.zero		1


	//   ....[45]....
        /*06a0*/ 	.word	0x000035d0
        /*06a4*/ 	.word	0x000000ff
        /*06a8*/ 	.word	0x00000008
        /*06ac*/ 	.short	0x010a
        /*06ae*/ 	.byte	0x05
	.zero		1


	//   ....[46]....
        /*06b0*/ 	.word	0x00003690
        /*06b4*/ 	.word	0x000000ff
        /*06b8*/ 	.word	0x00000000
        /*06bc*/ 	.short	0x0101
        /*06be*/ 	.byte	0x04
	.zero		1


	//   ....[47]....
        /*06c0*/ 	.word	0x00004340
        /*06c4*/ 	.word	0x00000002
        /*06c8*/ 	.word	0x00000050
        /*06cc*/ 	.short	0x010a
        /*06ce*/ 	.byte	0xff
	.zero		1


	//   ....[48]....
        /*06d0*/ 	.word	0x000043f0
        /*06d4*/ 	.word	0x00000002
        /*06d8*/ 	.word	0x00000000
        /*06dc*/ 	.short	0x0101
        /*06de*/ 	.byte	0xff
	.zero		1


	//   ....[49]....
        /*06e0*/ 	.word	0x000044f0
        /*06e4*/ 	.word	0x000000ff
        /*06e8*/ 	.word	0x00000000
        /*06ec*/ 	.short	0x010a
        /*06ee*/ 	.byte	0x0c
	.zero		1


	//   ....[50]....
        /*06f0*/ 	.word	0x00004540
        /*06f4*/ 	.word	0x000000ff
        /*06f8*/ 	.word	0x00000000
        /*06fc*/ 	.short	0x010a
        /*06fe*/ 	.byte	0x0c
	.zero		1


	//   ....[51]....
        /*0700*/ 	.word	0x00004560
        /*0704*/ 	.word	0x000000ff
        /*0708*/ 	.word	0x00000000
        /*070c*/ 	.short	0x010a
        /*070e*/ 	.byte	0x0c
	.zero		1


	//   ....[52]....
        /*0710*/ 	.word	0x000045d0
        /*0714*/ 	.word	0x000000ff
        /*0718*/ 	.word	0x00000078
        /*071c*/ 	.short	0x010a
        /*071e*/ 	.byte	0x0c
	.zero		1


	//   ....[53]....
        /*0720*/ 	.word	0x00004b40
        /*0724*/ 	.word	0x000000ff
        /*0728*/ 	.word	0x00000000
        /*072c*/ 	.short	0x010a
        /*072e*/ 	.byte	0x0c
	.zero		1


	//   ....[54]....
        /*0730*/ 	.word	0x00004c30
        /*0734*/ 	.word	0x000000ff
        /*0738*/ 	.word	0x00000000
        /*073c*/ 	.short	0x010a
        /*073e*/ 	.byte	0x0c
	.zero		1


	//   ....[55]....
        /*0740*/ 	.word	0x00005040
        /*0744*/ 	.word	0x000000ff
        /*0748*/ 	.word	0x000000a0
        /*074c*/ 	.short	0x010a
        /*074e*/ 	.byte	0x0c
	.zero		1


	//   ....[56]....
        /*0750*/ 	.word	0x000054e0
        /*0754*/ 	.word	0x0000000c
        /*0758*/ 	.word	0x00000050
        /*075c*/ 	.short	0x010a
        /*075e*/ 	.byte	0xff
	.zero		1


	//   ....[57]....
        /*0760*/ 	.word	0x00005650
        /*0764*/ 	.word	0x00000000
        /*0768*/ 	.word	0x00000000
        /*076c*/ 	.short	0x0101
        /*076e*/ 	.byte	0xff
	.zero		1


	//   ....[58]....
        /*0770*/ 	.word	0x00005ad0
        /*0774*/ 	.word	0x000000ff
        /*0778*/ 	.word	0x00000048
        /*077c*/ 	.short	0x010a
        /*077e*/ 	.byte	0x1c
	.zero		1


	//   ....[59]....
        /*0780*/ 	.word	0x00005cd0
        /*0784*/ 	.word	0x000000ff
        /*0788*/ 	.word	0x00000028
        /*078c*/ 	.short	0x010a
        /*078e*/ 	.byte	0x05
	.zero		1


	//   ....[60]....
        /*0790*/ 	.word	0x00005f50
        /*0794*/ 	.word	0x000000ff
        /*0798*/ 	.word	0x00000010
        /*079c*/ 	.short	0x010b
        /*079e*/ 	.byte	0x05
	.zero		1


	//   ....[61]....
        /*07a0*/ 	.word	0x00005f60
        /*07a4*/ 	.word	0x000000ff
        /*07a8*/ 	.word	0x00000000
        /*07ac*/ 	.short	0x0101
        /*07ae*/ 	.byte	0x04
	.zero		1


	//   ....[62]....
        /*07b0*/ 	.word	0x00005f70
        /*07b4*/ 	.word	0x000000ff
        /*07b8*/ 	.word	0x00000028
        /*07bc*/ 	.short	0x010a
        /*07be*/ 	.byte	0x06
	.zero		1


	//   ....[63]....
        /*07c0*/ 	.word	0x000061e0
        /*07c4*/ 	.word	0x000000ff
        /*07c8*/ 	.word	0x00000010
        /*07cc*/ 	.short	0x010b
        /*07ce*/ 	.byte	0x06
	.zero		1


	//   ....[64]....
        /*07d0*/ 	.word	0x000061f0
        /*07d4*/ 	.word	0x000000ff
        /*07d8*/ 	.word	0x00000000
        /*07dc*/ 	.short	0x0101
        /*07de*/ 	.byte	0x04
	.zero		1


	//   ....[65]....
        /*07e0*/ 	.word	0x000062b0
        /*07e4*/ 	.word	0x000000ff
        /*07e8*/ 	.word	0x00000000
        /*07ec*/ 	.short	0x010a
        /*07ee*/ 	.byte	0x04
	.zero		1


	//   ....[66]....
        /*07f0*/ 	.word	0x00006340
        /*07f4*/ 	.word	0x000000ff
        /*07f8*/ 	.word	0x00000000
        /*07fc*/ 	.short	0x010a
        /*07fe*/ 	.byte	0x05
	.zero		1


	//   ....[67]....
        /*0800*/ 	.word	0x000063e0
        /*0804*/ 	.word	0x00000000
        /*0808*/ 	.word	0x00000000
        /*080c*/ 	.short	0x010a
        /*080e*/ 	.byte	0xff
	.zero		1


	//   ....[68]....
        /*0810*/ 	.word	0x00006610
        /*0814*/ 	.word	0x00000008
        /*0818*/ 	.word	0x00000050
        /*081c*/ 	.short	0x010a
        /*081e*/ 	.byte	0xff
	.zero		1


	//   ....[69]....
        /*0820*/ 	.word	0x000067a0
        /*0824*/ 	.word	0x00000002
        /*0828*/ 	.word	0x00000000
        /*082c*/ 	.short	0x0101
        /*082e*/ 	.byte	0xff
	.zero		1


	//   ....[70]....
        /*0830*/ 	.word	0x00007380
        /*0834*/ 	.word	0x00000005
        /*0838*/ 	.word	0x00000010
        /*083c*/ 	.short	0x010a
        /*083e*/ 	.byte	0xff
	.zero		1


	//   ....[71]....
        /*0840*/ 	.word	0x00007650
        /*0844*/ 	.word	0x000000ff
        /*0848*/ 	.word	0x00000070
        /*084c*/ 	.short	0x010a
        /*084e*/ 	.byte	0x2a
	.zero		1


	//   ....[72]....
        /*0850*/ 	.word	0x00007720
        /*0854*/ 	.word	0x00000005
        /*0858*/ 	.word	0x00000010
        /*085c*/ 	.short	0x010a
        /*085e*/ 	.byte	0xff
	.zero		1


	//   ....[73]....
        /*0860*/ 	.word	0x00007bd0
        /*0864*/ 	.word	0x000000ff
        /*0868*/ 	.word	0x00000070
        /*086c*/ 	.short	0x010a
        /*086e*/ 	.byte	0x2a
	.zero		1


	//   ....[74]....
        /*0870*/ 	.word	0x00007e80
        /*0874*/ 	.word	0x000000ff
        /*0878*/ 	.word	0x00000000
        /*087c*/ 	.short	0x0101
        /*087e*/ 	.byte	0x04
	.zero		1


	//   ....[75]....
        /*0880*/ 	.word	0x00009fa0
        /*0884*/ 	.word	0x00000000
        /*0888*/ 	.word	0x00000000
        /*088c*/ 	.short	0x0101
        /*088e*/ 	.byte	0xff
	.zero		1


	//   ....[76]....
        /*0890*/ 	.word	0x00009fb0
        /*0894*/ 	.word	0x00000003
        /*0898*/ 	.word	0x00000010
        /*089c*/ 	.short	0x010a
        /*089e*/ 	.byte	0xff
	.zero		1


	//   ....[77]....
        /*08a0*/ 	.word	0x0000a070
        /*08a4*/ 	.word	0x00000003
        /*08a8*/ 	.word	0x00000010
        /*08ac*/ 	.short	0x010a
        /*08ae*/ 	.byte	0xff
	.zero		1


	//   ....[78]....
        /*08b0*/ 	.word	0x0000c750
        /*08b4*/ 	.word	0x00000000
        /*08b8*/ 	.word	0x00000000
        /*08bc*/ 	.short	0x0101
        /*08be*/ 	.byte	0xff
	.zero		1


	//   ....[79]....
        /*08c0*/ 	.word	0x0000c8f0
        /*08c4*/ 	.word	0x000000ff
        /*08c8*/ 	.word	0x00000000
        /*08cc*/ 	.short	0x0101
        /*08ce*/ 	.byte	0x08
	.zero		1


	//   ....[80]....
        /*08d0*/ 	.word	0x0000c920
        /*08d4*/ 	.word	0x000000ff
        /*08d8*/ 	.word	0x000000a0
        /*08dc*/ 	.short	0x0101
        /*08de*/ 	.byte	0x2a
	.zero		1


	//   ....[81]....
        /*08e0*/ 	.word	0x0000ca80
        /*08e4*/ 	.word	0x000000ff
        /*08e8*/ 	.word	0x00000000
        /*08ec*/ 	.short	0x0101
        /*08ee*/ 	.byte	0x06
	.zero		1


	//   ....[82]....
        /*08f0*/ 	.word	0x0000caa0
        /*08f4*/ 	.word	0x00000000
        /*08f8*/ 	.word	0x00000090
        /*08fc*/ 	.short	0x010a
        /*08fe*/ 	.byte	0xff
	.zero		1


	//   ....[83]....
        /*0900*/ 	.word	0x0000cb00
        /*0904*/ 	.word	0x00000000
        /*0908*/ 	.word	0x00000008
        /*090c*/ 	.short	0x010a
        /*090e*/ 	.byte	0xff
	.zero		1


	//   ....[84]....
        /*0910*/ 	.word	0x0000cb60
        /*0914*/ 	.word	0x00000000
        /*0918*/ 	.word	0x00000008
        /*091c*/ 	.short	0x010a
        /*091e*/ 	.byte	0xff
	.zero		1


	//   ....[85]....
        /*0920*/ 	.word	0x0000cbb0
        /*0924*/ 	.word	0x00000003
        /*0928*/ 	.word	0x00000050
        /*092c*/ 	.short	0x010a
        /*092e*/ 	.byte	0xff
	.zero		1


	//   ....[86]....
        /*0930*/ 	.word	0x0000cc00
        /*0934*/ 	.word	0x00000000
        /*0938*/ 	.word	0x00000080
        /*093c*/ 	.short	0x010a
        /*093e*/ 	.byte	0xff
	.zero		1


	//   ....[87]....
        /*0940*/ 	.word	0x0000cc60
        /*0944*/ 	.word	0x00000000
        /*0948*/ 	.word	0x00000060
        /*094c*/ 	.short	0x010a
        /*094e*/ 	.byte	0xff
	.zero		1


	//   ....[88]....
        /*0950*/ 	.word	0x0000ccb0
        /*0954*/ 	.word	0x00000000
        /*0958*/ 	.word	0x00000050
        /*095c*/ 	.short	0x010a
        /*095e*/ 	.byte	0xff
	.zero		1


	//   ....[89]....
        /*0960*/ 	.word	0x0000cd10
        /*0964*/ 	.word	0x00000000
        /*0968*/ 	.word	0x00000060
        /*096c*/ 	.short	0x010a
        /*096e*/ 	.byte	0xff
	.zero		1


	//   ....[90]....
        /*0970*/ 	.word	0x0000cd70
        /*0974*/ 	.word	0x00000005
        /*0978*/ 	.word	0x00000008
        /*097c*/ 	.short	0x010a
        /*097e*/ 	.byte	0xff
	.zero		1


	//   ....[91]....
        /*0980*/ 	.word	0x0000ce50
        /*0984*/ 	.word	0x00000003
        /*0988*/ 	.word	0x00000008
        /*098c*/ 	.short	0x010a
        /*098e*/ 	.byte	0xff
	.zero		1


	//   ....[92]....
        /*0990*/ 	.word	0x0000cea0
        /*0994*/ 	.word	0x00000002
        /*0998*/ 	.word	0x00000050
        /*099c*/ 	.short	0x010a
        /*099e*/ 	.byte	0xff
	.zero		1


	//   ....[93]....
        /*09a0*/ 	.word	0x0000cf00
        /*09a4*/ 	.word	0x00000018
        /*09a8*/ 	.word	0x00000000
        /*09ac*/ 	.short	0x010a
        /*09ae*/ 	.byte	0xff
	.zero		1


	//   ....[94]....
        /*09b0*/ 	.word	0x0000cf60
        /*09b4*/ 	.word	0x00000018
        /*09b8*/ 	.word	0x00000078
        /*09bc*/ 	.short	0x010a
        /*09be*/ 	.byte	0xff
	.zero		1


	//   ....[95]....
        /*09c0*/ 	.word	0x0000cfc0
        /*09c4*/ 	.word	0x00000018
        /*09c8*/ 	.word	0x00000000
        /*09cc*/ 	.short	0x010a
        /*09ce*/ 	.byte	0xff
	.zero		1


	//   ....[96]....
        /*09d0*/ 	.word	0x0000d020
        /*09d4*/ 	.word	0x00000000
        /*09d8*/ 	.word	0x000000a0
        /*09dc*/ 	.short	0x010a
        /*09de*/ 	.byte	0xff
	.zero		1


	//   ....[97]....
        /*09e0*/ 	.word	0x0000d070
        /*09e4*/ 	.word	0x0000000c
        /*09e8*/ 	.word	0x00000050
        /*09ec*/ 	.short	0x010a
        /*09ee*/ 	.byte	0xff
	.zero		1


	//   ....[98]....
        /*09f0*/ 	.word	0x0000d0d0
        /*09f4*/ 	.word	0x00000000
        /*09f8*/ 	.word	0x00000048
        /*09fc*/ 	.short	0x010a
        /*09fe*/ 	.byte	0xff
	.zero		1


	//   ....[99]....
        /*0a00*/ 	.word	0x0000d130
        /*0a04*/ 	.word	0x00000000
        /*0a08*/ 	.word	0x00000028
        /*0a0c*/ 	.short	0x010a
        /*0a0e*/ 	.byte	0xff
	.zero		1


	//   ....[100]....
        /*0a10*/ 	.word	0x0000d190
        /*0a14*/ 	.word	0x00000009
        /*0a18*/ 	.word	0x00000028
        /*0a1c*/ 	.short	0x010a
        /*0a1e*/ 	.byte	0xff
	.zero		1


	//   ....[101]....
        /*0a20*/ 	.word	0x0000d1f0
        /*0a24*/ 	.word	0x00000000
        /*0a28*/ 	.word	0x00000000
        /*0a2c*/ 	.short	0x010a
        /*0a2e*/ 	.byte	0xff
	.zero		1


	//   ....[102]....
        /*0a30*/ 	.word	0x0000d250
        /*0a34*/ 	.word	0x00000000
        /*0a38*/ 	.word	0x00000000
        /*0a3c*/ 	.short	0x010a
        /*0a3e*/ 	.byte	0xff
	.zero		1


	//   ....[103]....
        /*0a40*/ 	.word	0x0000d2a0
        /*0a44*/ 	.word	0x00000008
        /*0a48*/ 	.word	0x00000050
        /*0a4c*/ 	.short	0x010a
        /*0a4e*/ 	.byte	0xff
	.zero		1


	//   ....[104]....
        /*0a50*/ 	.word	0x0000d2f0
        /*0a54*/ 	.word	0x00000005
        /*0a58*/ 	.word	0x00000010
        /*0a5c*/ 	.short	0x010a
        /*0a5e*/ 	.byte	0xff
	.zero		1


	//   ....[105]....
        /*0a60*/ 	.word	0x0000d350
        /*0a64*/ 	.word	0x00000003
        /*0a68*/ 	.word	0x00000070
        /*0a6c*/ 	.short	0x010a
        /*0a6e*/ 	.byte	0xff
	.zero		1


	//   ....[106]....
        /*0a70*/ 	.word	0x0000d3a0
        /*0a74*/ 	.word	0x00000003
        /*0a78*/ 	.word	0x00000010
        /*0a7c*/ 	.short	0x010a
        /*0a7e*/ 	.byte	0xff
	.zero		1


	//----- nvinfo : EIATTR_NUM_MBARRIERS
	.align		4
.L_49:
        /*0a80*/ 	.byte	0x03, 0x38
        /*0a82*/ 	.short	0x0015


	//----- nvinfo : EIATTR_EXIT_INSTR_OFFSETS
	.align		4
        /*0a84*/ 	.byte	0x04, 0x1c
        /*0a86*/ 	.short	(.L_51 - .L_50)


	//   ....[0]....
.L_50:
        /*0a88*/ 	.word	0x00002c90


	//   ....[1]....
        /*0a8c*/ 	.word	0x00003180


	//   ....[2]....
        /*0a90*/ 	.word	0x000031e0


	//   ....[3]....
        /*0a94*/ 	.word	0x000052a0


	//   ....[4]....
        /*0a98*/ 	.word	0x00006410


	//   ....[5]....
        /*0a9c*/ 	.word	0x00006450


	//   ....[6]....
        /*0aa0*/ 	.word	0x0000c970


	//   ....[7]....
        /*0aa4*/ 	.word	0x0000c9f0


	//   ....[8]....
        /*0aa8*/ 	.word	0x0000ca20


	//   ....[9]....
        /*0aac*/ 	.word	0x0000ca90


	//----- nvinfo : EIATTR_MAX_THREADS
	.align		4
.L_51:
        /*0ab0*/ 	.byte	0x04, 0x05
        /*0ab2*/ 	.short	(.L_53 - .L_52)
.L_52:
        /*0ab4*/ 	.word	0x00000100
        /*0ab8*/ 	.word	0x00000001
        /*0abc*/ 	.word	0x00000001


	//----- nvinfo : EIATTR_CRS_STACK_SIZE
	.align		4
.L_53:
        /*0ac0*/ 	.byte	0x04, 0x1e
        /*0ac2*/ 	.short	(.L_55 - .L_54)
.L_54:
        /*0ac4*/ 	.word	0x00000000


	//----- nvinfo : EIATTR_CBANK_PARAM_SIZE
	.align		4
.L_55:
        /*0ac8*/ 	.byte	0x03, 0x19
        /*0aca*/ 	.short	0x0c00


	//----- nvinfo : EIATTR_PARAM_CBANK
	.align		4
        /*0acc*/ 	.byte	0x04, 0x0a
        /*0ace*/ 	.short	(.L_57 - .L_56)
	.align		4
.L_56:
        /*0ad0*/ 	.word	index@(.nv.constant0._ZN7cutlass13device_kernelINS_4gemm6kernel13GemmUniversalIN4cute5tupleIJiiiiEEENS1_10collective13CollectiveMmaINS1_46MainloopSm100TmaUmmaWarpSpecializedBlockScaledILi1ELi2ELi1ENS5_IJNS4_1CILi2EEENSA_ILi4EEENSA_ILi1EEEEEEEENS5_IJNSA_ILi256EEESG_SG_EEENS5_IJNS_12float_e4m3_tENS_13float_ue8m0_tEEEENS5_IJNS5_IJlSD_lEEENS4_6LayoutINS5_IJNS5_IJNS5_IJNSA_ILi32EEESC_EEEiEEESP_NS5_IJSD_iEEEEEENS5_IJNS5_IJNS5_IJNSA_ILi16EEESC_EEEiEEENS5_IJNS5_IJNSA_ILi0EEESD_EEENSA_ILi512EEEEEENS5_IJSV_iEEEEEEEEEEENS5_IJNS_12float_e2m1_tESJ_EEES12_NS4_8TiledMMAINS4_8MMA_AtomIJNS4_27SM100_MMA_MXF8F6F4_2x1SM_SSISI_NS_6detail23float_e2m1_unpacksmem_tEfSJ_Li256ELi256ELNS4_4UMMA5MajorE0ELS1B_0ELNS1A_7ScaleInE0ELS1C_0EEEEEENSM_INS5_IJSD_SD_SD_EEENS5_IJSV_SV_SV_EEEEENS5_IJNS4_10UnderscoreES1I_S1I_EEEEENS5_IJNS4_28SM100_TMA_2SM_LOAD_MULTICASTES1L_EEENS5_IJNS4_14ComposedLayoutINS4_7SwizzleILi3ELi4ELi3EEENS4_18smem_ptr_flag_bitsILi8EEENSM_INS5_IJNSA_ILi8EEENSA_ILi128EEEEEENS5_IJS1T_SD_EEEEEEENSM_INS5_IJNS5_IJNS5_IJSO_SD_EEENS5_IJSN_SD_EEEEEESD_NS5_IJSC_SB_EEEEEENS5_IJNS5_IJNS5_IJST_SX_EEESW_EEESV_NS5_IJSD_SX_EEEEEEEEEEEvNS4_8identityENS5_IJNS4_18SM100_TMA_2SM_LOADES1L_EEENS5_IJS1X_NSM_INS5_IJNS5_IJNS5_IJSO_SB_EEES1Z_EEESD_S21_EEENS5_IJS24_SV_NS5_IJSD_NSA_ILi1024EEEEEEEEEEEEEEvS29_EENS_8epilogue10collective18CollectiveEpilogueINS2L_23Sm100TmaWarpSpecializedILi3ELi2ELi128ELb1ELb0EEEJNS5_IJS1T_SG_SG_EEENS5_IJS1T_S1T_EEENS_10bfloat16_tESL_S2S_SL_NS2L_6fusion15FusionCallbacksIS2P_NS2T_17LinearCombinationIS2S_fS2S_fLNS_15FloatRoundStyleE2EEES2Q_S2R_JEEENS4_5SM1004TMEM4LOAD27SM100_TMEM_LOAD_32dp32b128xENS4_13SM90_TMA_LOADENS1N_IS1P_NS1Q_ILi16EEENSM_INS5_IJS1S_NSA_ILi64EEEEEENS5_IJS35_SD_EEEEEEENS4_39AutoVectorizingCopyWithAssumedAlignmentILi128EEENS4_14SM90_TMA_STOREES39_S3B_S3B_EEEvvEEEEvNT_6ParamsE)
        /*0ad4*/ 	.short	0x0380
        /*0ad6*/ 	.short	0x0c00


	//----- nvinfo : EIATTR_SW_WAR
	.align		4
.L_57:
        /*0ad8*/ 	.byte	0x04, 0x36
        /*0ada*/ 	.short	(.L_59 - .L_58)
.L_58:
        /*0adc*/ 	.word	0x00000008
.L_59:


//--------------------- .nv.callgraph             --------------------------
	.section	.nv.callgraph,"",@"SHT_CUDA_CALLGRAPH"
	.align	4
	.sectionentsize	8
	.align		4
        /*0000*/ 	.word	0x00000000
	.align		4
        /*0004*/ 	.word	0xffffffff
	.align		4
        /*0008*/ 	.word	index@(_ZN7cutlass13device_kernelINS_4gemm6kernel13GemmUniversalIN4cute5tupleIJiiiiEEENS1_10collective13CollectiveMmaINS1_46MainloopSm100TmaUmmaWarpSpecializedBlockScaledILi1ELi2ELi1ENS5_IJNS4_1CILi2EEENSA_ILi4EEENSA_ILi1EEEEEEEENS5_IJNSA_ILi256EEESG_SG_EEENS5_IJNS_12float_e4m3_tENS_13float_ue8m0_tEEEENS5_IJNS5_IJlSD_lEEENS4_6LayoutINS5_IJNS5_IJNS5_IJNSA_ILi32EEESC_EEEiEEESP_NS5_IJSD_iEEEEEENS5_IJNS5_IJNS5_IJNSA_ILi16EEESC_EEEiEEENS5_IJNS5_IJNSA_ILi0EEESD_EEENSA_ILi512EEEEEENS5_IJSV_iEEEEEEEEEEENS5_IJNS_12float_e2m1_tESJ_EEES12_NS4_8TiledMMAINS4_8MMA_AtomIJNS4_27SM100_MMA_MXF8F6F4_2x1SM_SSISI_NS_6detail23float_e2m1_unpacksmem_tEfSJ_Li256ELi256ELNS4_4UMMA5MajorE0ELS1B_0ELNS1A_7ScaleInE0ELS1C_0EEEEEENSM_INS5_IJSD_SD_SD_EEENS5_IJSV_SV_SV_EEEEENS5_IJNS4_10UnderscoreES1I_S1I_EEEEENS5_IJNS4_28SM100_TMA_2SM_LOAD_MULTICASTES1L_EEENS5_IJNS4_14ComposedLayoutINS4_7SwizzleILi3ELi4ELi3EEENS4_18smem_ptr_flag_bitsILi8EEENSM_INS5_IJNSA_ILi8EEENSA_ILi128EEEEEENS5_IJS1T_SD_EEEEEEENSM_INS5_IJNS5_IJNS5_IJSO_SD_EEENS5_IJSN_SD_EEEEEESD_NS5_IJSC_SB_EEEEEENS5_IJNS5_IJNS5_IJST_SX_EEESW_EEESV_NS5_IJSD_SX_EEEEEEEEEEEvNS4_8identityENS5_IJNS4_18SM100_TMA_2SM_LOADES1L_EEENS5_IJS1X_NSM_INS5_IJNS5_IJNS5_IJSO_SB_EEES1Z_EEESD_S21_EEENS5_IJS24_SV_NS5_IJSD_NSA_ILi1024EEEEEEEEEEEEEEvS29_EENS_8epilogue10collective18CollectiveEpilogueINS2L_23Sm100TmaWarpSpecializedILi3ELi2ELi128ELb1ELb0EEEJNS5_IJS1T_SG_SG_EEENS5_IJS1T_S1T_EEENS_10bfloat16_tESL_S2S_SL_NS2L_6fusion15FusionCallbacksIS2P_NS2T_17LinearCombinationIS2S_fS2S_fLNS_15FloatRoundStyleE2EEES2Q_S2R_JEEENS4_5SM1004TMEM4LOAD27SM100_TMEM_LOAD_32dp32b128xENS4_13SM90_TMA_LOADENS1N_IS1P_NS1Q_ILi16EEENSM_INS5_IJS1S_NSA_ILi64EEEEEENS5_IJS35_SD_EEEEEEENS4_39AutoVectorizingCopyWithAssumedAlignmentILi128EEENS4_14SM90_TMA_STOREES39_S3B_S3B_EEEvvEEEEvNT_6ParamsE)
	.align		4
        /*000c*/ 	.word	index@(__assertfail)
	.align		4
        /*0010*/ 	.word	0x00000000
	.align		4
        /*0014*/ 	.word	0xfffffffe
	.align		4
        /*0018*/ 	.word	0x00000000
	.align		4
        /*001c*/ 	.word	0xfffffffd
	.align		4
        /*0020*/ 	.word	0x00000000
	.align		4
        /*0024*/ 	.word	0xfffffffc


//--------------------- .nv.constant4             --------------------------
	.section	.nv.constant4,"a",@progbits
	.align	8
	.align		8
.nv.constant4:
        /*0000*/ 	.dword	__assertfail
	.align		8
        /*0008*/ 	.dword	__unnamed_1
	.align		8
        /*0010*/ 	.dword	__unnamed_2
	.align		8
        /*0018*/ 	.dword	_ZN34_INTERNAL_130c567e_4_k_cu_stride_A4cuda3std3__45__cpo5beginE
	.align		8
        /*0020*/ 	.dword	_ZN34_INTERNAL_130c567e_4_k_cu_stride_A4cuda3std3__45__cpo3endE
	.align		8
        /*0028*/ 	.dword	_ZN34_INTERNAL_130c567e_4_k_cu_stride_A4cuda3std3__45__cpo6cbeginE
	.align		8
        /*0030*/ 	.dword	_ZN34_INTERNAL_130c567e_4_k_cu_stride_A4cuda3std3__45__cpo4cendE
	.align		8
        /*0038*/ 	.dword	_ZN34_INTERNAL_130c567e_4_k_cu_stride_A4cuda3std3__436_GLOBAL__N__130c567e_4_k_cu_stride_A6ignoreE
	.align		8
        /*0040*/ 	.dword	_ZN34_INTERNAL_130c567e_4_k_cu_stride_A4cuda3std3__419piecewise_constructE
	.align		8
        /*0048*/ 	.dword	_ZN34_INTERNAL_130c567e_4_k_cu_stride_A4cuda3std3__48in_placeE
	.align		8
        /*0050*/ 	.dword	_ZN34_INTERNAL_130c567e_4_k_cu_stride_A4cuda3std6ranges3__45__cpo4swapE
	.align		8
        /*0058*/ 	.dword	_ZN34_INTERNAL_130c567e_4_k_cu_stride_A4cuda3std6ranges3__45__cpo9iter_moveE
	.align		8
        /*0060*/ 	.dword	_ZN34_INTERNAL_130c567e_4_k_cu_stride_A4cute7productE
	.align		8
        /*0068*/ 	.dword	_ZN34_INTERNAL_130c567e_4_k_cu_stride_A4cute1_E
	.align		8
        /*0070*/ 	.dword	$str$39
	.align		8
        /*0078*/ 	.dword	$str$40
	.align		8
        /*0080*/ 	.dword	$str$43
	.align		8
        /*0088*/ 	.dword	$str$44


//--------------------- .text._ZN7cutlass13device_kernelINS_4gemm6kernel13GemmUniversalIN4cute5tupleIJiiiiEEENS1_10collective13CollectiveMmaINS1_46MainloopSm100TmaUmmaWarpSpecializedBlockScaledILi1ELi2ELi1ENS5_IJNS4_1CILi2EEENSA_ILi4EEENSA_ILi1EEEEEEEENS5_IJNSA_ILi256EEESG_SG_EEENS5_IJNS_12float_e4m3_tENS_13float_ue8m0_tEEEENS5_IJNS5_IJlSD_lEEENS4_6LayoutINS5_IJNS5_IJNS5_IJNSA_ILi32EEESC_EEEiEEESP_NS5_IJSD_iEEEEEENS5_IJNS5_IJNS5_IJNSA_ILi16EEESC_EEEiEEENS5_IJNS5_IJNSA_ILi0EEESD_EEENSA_ILi512EEEEEENS5_IJSV_iEEEEEEEEEEENS5_IJNS_12float_e2m1_tESJ_EEES12_NS4_8TiledMMAINS4_8MMA_AtomIJNS4_27SM100_MMA_MXF8F6F4_2x1SM_SSISI_NS_6detail23float_e2m1_unpacksmem_tEfSJ_Li256ELi256ELNS4_4UMMA5MajorE0ELS1B_0ELNS1A_7ScaleInE0ELS1C_0EEEEEENSM_INS5_IJSD_SD_SD_EEENS5_IJSV_SV_SV_EEEEENS5_IJNS4_10UnderscoreES1I_S1I_EEEEENS5_IJNS4_28SM100_TMA_2SM_LOAD_MULTICASTES1L_EEENS5_IJNS4_14ComposedLayoutINS4_7SwizzleILi3ELi4ELi3EEENS4_18smem_ptr_flag_bitsILi8EEENSM_INS5_IJNSA_ILi8EEENSA_ILi128EEEEEENS5_IJS1T_SD_EEEEEEENSM_INS5_IJNS5_IJNS5_IJSO_SD_EEENS5_IJSN_SD_EEEEEESD_NS5_IJSC_SB_EEEEEENS5_IJNS5_IJNS5_IJST_SX_EEESW_EEESV_NS5_IJSD_SX_EEEEEEEEEEEvNS4_8identityENS5_IJNS4_18SM100_TMA_2SM_LOADES1L_EEENS5_IJS1X_NSM_INS5_IJNS5_IJNS5_IJSO_SB_EEES1Z_EEESD_S21_EEENS5_IJS24_SV_NS5_IJSD_NSA_ILi1024EEEEEEEEEEEEEEvS29_EENS_8epilogue10collective18CollectiveEpilogueINS2L_23Sm100TmaWarpSpecializedILi3ELi2ELi128ELb1ELb0EEEJNS5_IJS1T_SG_SG_EEENS5_IJS1T_S1T_EEENS_10bfloat16_tESL_S2S_SL_NS2L_6fusion15FusionCallbacksIS2P_NS2T_17LinearCombinationIS2S_fS2S_fLNS_15FloatRoundStyleE2EEES2Q_S2R_JEEENS4_5SM1004TMEM4LOAD27SM100_TMEM_LOAD_32dp32b128xENS4_13SM90_TMA_LOADENS1N_IS1P_NS1Q_ILi16EEENSM_INS5_IJS1S_NSA_ILi64EEEEEENS5_IJS35_SD_EEEEEEENS4_39AutoVectorizingCopyWithAssumedAlignmentILi128EEENS4_14SM90_TMA_STOREES39_S3B_S3B_EEEvvEEEEvNT_6ParamsE --------------------------
	.section	.text._ZN7cutlass13device_kernelINS_4gemm6kernel13GemmUniversalIN4cute5tupleIJiiiiEEENS1_10collective13CollectiveMmaINS1_46MainloopSm100TmaUmmaWarpSpecializedBlockScaledILi1ELi2ELi1ENS5_IJNS4_1CILi2EEENSA_ILi4EEENSA_ILi1EEEEEEEENS5_IJNSA_ILi256EEESG_SG_EEENS5_IJNS_12float_e4m3_tENS_13float_ue8m0_tEEEENS5_IJNS5_IJlSD_lEEENS4_6LayoutINS5_IJNS5_IJNS5_IJNSA_ILi32EEESC_EEEiEEESP_NS5_IJSD_iEEEEEENS5_IJNS5_IJNS5_IJNSA_ILi16EEESC_EEEiEEENS5_IJNS5_IJNSA_ILi0EEESD_EEENSA_ILi512EEEEEENS5_IJSV_iEEEEEEEEEEENS5_IJNS_12float_e2m1_tESJ_EEES12_NS4_8TiledMMAINS4_8MMA_AtomIJNS4_27SM100_MMA_MXF8F6F4_2x1SM_SSISI_NS_6detail23float_e2m1_unpacksmem_tEfSJ_Li256ELi256ELNS4_4UMMA5MajorE0ELS1B_0ELNS1A_7ScaleInE0ELS1C_0EEEEEENSM_INS5_IJSD_SD_SD_EEENS5_IJSV_SV_SV_EEEEENS5_IJNS4_10UnderscoreES1I_S1I_EEEEENS5_IJNS4_28SM100_TMA_2SM_LOAD_MULTICASTES1L_EEENS5_IJNS4_14ComposedLayoutINS4_7SwizzleILi3ELi4ELi3EEENS4_18smem_ptr_flag_bitsILi8EEENSM_INS5_IJNSA_ILi8EEENSA_ILi128EEEEEENS5_IJS1T_SD_EEEEEEENSM_INS5_IJNS5_IJNS5_IJSO_SD_EEENS5_IJSN_SD_EEEEEESD_NS5_IJSC_SB_EEEEEENS5_IJNS5_IJNS5_IJST_SX_EEESW_EEESV_NS5_IJSD_SX_EEEEEEEEEEEvNS4_8identityENS5_IJNS4_18SM100_TMA_2SM_LOADES1L_EEENS5_IJS1X_NSM_INS5_IJNS5_IJNS5_IJSO_SB_EEES1Z_EEESD_S21_EEENS5_IJS24_SV_NS5_IJSD_NSA_ILi1024EEEEEEEEEEEEEEvS29_EENS_8epilogue10collective18CollectiveEpilogueINS2L_23Sm100TmaWarpSpecializedILi3ELi2ELi128ELb1ELb0EEEJNS5_IJS1T_SG_SG_EEENS5_IJS1T_S1T_EEENS_10bfloat16_tESL_S2S_SL_NS2L_6fusion15FusionCallbacksIS2P_NS2T_17LinearCombinationIS2S_fS2S_fLNS_15FloatRoundStyleE2EEES2Q_S2R_JEEENS4_5SM1004TMEM4LOAD27SM100_TMEM_LOAD_32dp32b128xENS4_13SM90_TMA_LOADENS1N_IS1P_NS1Q_ILi16EEENSM_INS5_IJS1S_NSA_ILi64EEEEEENS5_IJS35_SD_EEEEEEENS4_39AutoVectorizingCopyWithAssumedAlignmentILi128EEENS4_14SM90_TMA_STOREES39_S3B_S3B_EEEvvEEEEvNT_6ParamsE,"ax",@progbits
	.align	128
.text._ZN7cutlass13device_kernelINS_4gemm6kernel13GemmUniversalIN4cute5tupleIJiiiiEEENS1_10collective13CollectiveMmaINS1_46MainloopSm100TmaUmmaWarpSpecializedBlockScaledILi1ELi2ELi1ENS5_IJNS4_1CILi2EEENSA_ILi4EEENSA_ILi1EEEEEEEENS5_IJNSA_ILi256EEESG_SG_EEENS5_IJNS_12float_e4m3_tENS_13float_ue8m0_tEEEENS5_IJNS5_IJlSD_lEEENS4_6LayoutINS5_IJNS5_IJNS5_IJNSA_ILi32EEESC_EEEiEEESP_NS5_IJSD_iEEEEEENS5_IJNS5_IJNS5_IJNSA_ILi16EEESC_EEEiEEENS5_IJNS5_IJNSA_ILi0EEESD_EEENSA_ILi512EEEEEENS5_IJSV_iEEEEEEEEEEENS5_IJNS_12float_e2m1_tESJ_EEES12_NS4_8TiledMMAINS4_8MMA_AtomIJNS4_27SM100_MMA_MXF8F6F4_2x1SM_SSISI_NS_6detail23float_e2m1_unpacksmem_tEfSJ_Li256ELi256ELNS4_4UMMA5MajorE0ELS1B_0ELNS1A_7ScaleInE0ELS1C_0EEEEEENSM_INS5_IJSD_SD_SD_EEENS5_IJSV_SV_SV_EEEEENS5_IJNS4_10UnderscoreES1I_S1I_EEEEENS5_IJNS4_28SM100_TMA_2SM_LOAD_MULTICASTES1L_EEENS5_IJNS4_14ComposedLayoutINS4_7SwizzleILi3ELi4ELi3EEENS4_18smem_ptr_flag_bitsILi8EEENSM_INS5_IJNSA_ILi8EEENSA_ILi128EEEEEENS5_IJS1T_SD_EEEEEEENSM_INS5_IJNS5_IJNS5_IJSO_SD_EEENS5_IJSN_SD_EEEEEESD_NS5_IJSC_SB_EEEEEENS5_IJNS5_IJNS5_IJST_SX_EEESW_EEESV_NS5_IJSD_SX_EEEEEEEEEEEvNS4_8identityENS5_IJNS4_18SM100_TMA_2SM_LOADES1L_EEENS5_IJS1X_NSM_INS5_IJNS5_IJNS5_IJSO_SB_EEES1Z_EEESD_S21_EEENS5_IJS24_SV_NS5_IJSD_NSA_ILi1024EEEEEEEEEEEEEEvS29_EENS_8epilogue10collective18CollectiveEpilogueINS2L_23Sm100TmaWarpSpecializedILi3ELi2ELi128ELb1ELb0EEEJNS5_IJS1T_SG_SG_EEENS5_IJS1T_S1T_EEENS_10bfloat16_tESL_S2S_SL_NS2L_6fusion15FusionCallbacksIS2P_NS2T_17LinearCombinationIS2S_fS2S_fLNS_15FloatRoundStyleE2EEES2Q_S2R_JEEENS4_5SM1004TMEM4LOAD27SM100_TMEM_LOAD_32dp32b128xENS4_13SM90_TMA_LOADENS1N_IS1P_NS1Q_ILi16EEENSM_INS5_IJS1S_NSA_ILi64EEEEEENS5_IJS35_SD_EEEEEEENS4_39AutoVectorizingCopyWithAssumedAlignmentILi128EEENS4_14SM90_TMA_STOREES39_S3B_S3B_EEEvvEEEEvNT_6ParamsE:
        .type           _ZN7cutlass13device_kernelINS_4gemm6kernel13GemmUniversalIN4cute5tupleIJiiiiEEENS1_10collective13CollectiveMmaINS1_46MainloopSm100TmaUmmaWarpSpecializedBlockScaledILi1ELi2ELi1ENS5_IJNS4_1CILi2EEENSA_ILi4EEENSA_ILi1EEEEEEEENS5_IJNSA_ILi256EEESG_SG_EEENS5_IJNS_12float_e4m3_tENS_13float_ue8m0_tEEEENS5_IJNS5_IJlSD_lEEENS4_6LayoutINS5_IJNS5_IJNS5_IJNSA_ILi32EEESC_EEEiEEESP_NS5_IJSD_iEEEEEENS5_IJNS5_IJNS5_IJNSA_ILi16EEESC_EEEiEEENS5_IJNS5_IJNSA_ILi0EEESD_EEENSA_ILi512EEEEEENS5_IJSV_iEEEEEEEEEEENS5_IJNS_12float_e2m1_tESJ_EEES12_NS4_8TiledMMAINS4_8MMA_AtomIJNS4_27SM100_MMA_MXF8F6F4_2x1SM_SSISI_NS_6detail23float_e2m1_unpacksmem_tEfSJ_Li256ELi256ELNS4_4UMMA5MajorE0ELS1B_0ELNS1A_7ScaleInE0ELS1C_0EEEEEENSM_INS5_IJSD_SD_SD_EEENS5_IJSV_SV_SV_EEEEENS5_IJNS4_10UnderscoreES1I_S1I_EEEEENS5_IJNS4_28SM100_TMA_2SM_LOAD_MULTICASTES1L_EEENS5_IJNS4_14ComposedLayoutINS4_7SwizzleILi3ELi4ELi3EEENS4_18smem_ptr_flag_bitsILi8EEENSM_INS5_IJNSA_ILi8EEENSA_ILi128EEEEEENS5_IJS1T_SD_EEEEEEENSM_INS5_IJNS5_IJNS5_IJSO_SD_EEENS5_IJSN_SD_EEEEEESD_NS5_IJSC_SB_EEEEEENS5_IJNS5_IJNS5_IJST_SX_EEESW_EEESV_NS5_IJSD_SX_EEEEEEEEEEEvNS4_8identityENS5_IJNS4_18SM100_TMA_2SM_LOADES1L_EEENS5_IJS1X_NSM_INS5_IJNS5_IJNS5_IJSO_SB_EEES1Z_EEESD_S21_EEENS5_IJS24_SV_NS5_IJSD_NSA_ILi1024EEEEEEEEEEEEEEvS29_EENS_8epilogue10collective18CollectiveEpilogueINS2L_23Sm100TmaWarpSpecializedILi3ELi2ELi128ELb1ELb0EEEJNS5_IJS1T_SG_SG_EEENS5_IJS1T_S1T_EEENS_10bfloat16_tESL_S2S_SL_NS2L_6fusion15FusionCallbacksIS2P_NS2T_17LinearCombinationIS2S_fS2S_fLNS_15FloatRoundStyleE2EEES2Q_S2R_JEEENS4_5SM1004TMEM4LOAD27SM100_TMEM_LOAD_32dp32b128xENS4_13SM90_TMA_LOADENS1N_IS1P_NS1Q_ILi16EEENSM_INS5_IJS1S_NSA_ILi64EEEEEENS5_IJS35_SD_EEEEEEENS4_39AutoVectorizingCopyWithAssumedAlignmentILi128EEENS4_14SM90_TMA_STOREES39_S3B_S3B_EEEvvEEEEvNT_6ParamsE,@function
        .size           _ZN7cutlass13device_kernelINS_4gemm6kernel13GemmUniversalIN4cute5tupleIJiiiiEEENS1_10collective13CollectiveMmaINS1_46MainloopSm100TmaUmmaWarpSpecializedBlockScaledILi1ELi2ELi1ENS5_IJNS4_1CILi2EEENSA_ILi4EEENSA_ILi1EEEEEEEENS5_IJNSA_ILi256EEESG_SG_EEENS5_IJNS_12float_e4m3_tENS_13float_ue8m0_tEEEENS5_IJNS5_IJlSD_lEEENS4_6LayoutINS5_IJNS5_IJNS5_IJNSA_ILi32EEESC_EEEiEEESP_NS5_IJSD_iEEEEEENS5_IJNS5_IJNS5_IJNSA_ILi16EEESC_EEEiEEENS5_IJNS5_IJNSA_ILi0EEESD_EEENSA_ILi512EEEEEENS5_IJSV_iEEEEEEEEEEENS5_IJNS_12float_e2m1_tESJ_EEES12_NS4_8TiledMMAINS4_8MMA_AtomIJNS4_27SM100_MMA_MXF8F6F4_2x1SM_SSISI_NS_6detail23float_e2m1_unpacksmem_tEfSJ_Li256ELi256ELNS4_4UMMA5MajorE0ELS1B_0ELNS1A_7ScaleInE0ELS1C_0EEEEEENSM_INS5_IJSD_SD_SD_EEENS5_IJSV_SV_SV_EEEEENS5_IJNS4_10UnderscoreES1I_S1I_EEEEENS5_IJNS4_28SM100_TMA_2SM_LOAD_MULTICASTES1L_EEENS5_IJNS4_14ComposedLayoutINS4_7SwizzleILi3ELi4ELi3EEENS4_18smem_ptr_flag_bitsILi8EEENSM_INS5_IJNSA_ILi8EEENSA_ILi128EEEEEENS5_IJS1T_SD_EEEEEEENSM_INS5_IJNS5_IJNS5_IJSO_SD_EEENS5_IJSN_SD_EEEEEESD_NS5_IJSC_SB_EEEEEENS5_IJNS5_IJNS5_IJST_SX_EEESW_EEESV_NS5_IJSD_SX_EEEEEEEEEEEvNS4_8identityENS5_IJNS4_18SM100_TMA_2SM_LOADES1L_EEENS5_IJS1X_NSM_INS5_IJNS5_IJNS5_IJSO_SB_EEES1Z_EEESD_S21_EEENS5_IJS24_SV_NS5_IJSD_NSA_ILi1024EEEEEEEEEEEEEEvS29_EENS_8epilogue10collective18CollectiveEpilogueINS2L_23Sm100TmaWarpSpecializedILi3ELi2ELi128ELb1ELb0EEEJNS5_IJS1T_SG_SG_EEENS5_IJS1T_S1T_EEENS_10bfloat16_tESL_S2S_SL_NS2L_6fusion15FusionCallbacksIS2P_NS2T_17LinearCombinationIS2S_fS2S_fLNS_15FloatRoundStyleE2EEES2Q_S2R_JEEENS4_5SM1004TMEM4LOAD27SM100_TMEM_LOAD_32dp32b128xENS4_13SM90_TMA_LOADENS1N_IS1P_NS1Q_ILi16EEENSM_INS5_IJS1S_NSA_ILi64EEEEEENS5_IJS35_SD_EEEEEEENS4_39AutoVectorizingCopyWithAssumedAlignmentILi128EEENS4_14SM90_TMA_STOREES39_S3B_S3B_EEEvvEEEEvNT_6ParamsE,(.L_x_160 - _ZN7cutlass13device_kernelINS_4gemm6kernel13GemmUniversalIN4cute5tupleIJiiiiEEENS1_10collective13CollectiveMmaINS1_46MainloopSm100TmaUmmaWarpSpecializedBlockScaledILi1ELi2ELi1ENS5_IJNS4_1CILi2EEENSA_ILi4EEENSA_ILi1EEEEEEEENS5_IJNSA_ILi256EEESG_SG_EEENS5_IJNS_12float_e4m3_tENS_13float_ue8m0_tEEEENS5_IJNS5_IJlSD_lEEENS4_6LayoutINS5_IJNS5_IJNS5_IJNSA_ILi32EEESC_EEEiEEESP_NS5_IJSD_iEEEEEENS5_IJNS5_IJNS5_IJNSA_ILi16EEESC_EEEiEEENS5_IJNS5_IJNSA_ILi0EEESD_EEENSA_ILi512EEEEEENS5_IJSV_iEEEEEEEEEEENS5_IJNS_12float_e2m1_tESJ_EEES12_NS4_8TiledMMAINS4_8MMA_AtomIJNS4_27SM100_MMA_MXF8F6F4_2x1SM_SSISI_NS_6detail23float_e2m1_unpacksmem_tEfSJ_Li256ELi256ELNS4_4UMMA5MajorE0ELS1B_0ELNS1A_7ScaleInE0ELS1C_0EEEEEENSM_INS5_IJSD_SD_SD_EEENS5_IJSV_SV_SV_EEEEENS5_IJNS4_10UnderscoreES1I_S1I_EEEEENS5_IJNS4_28SM100_TMA_2SM_LOAD_MULTICASTES1L_EEENS5_IJNS4_14ComposedLayoutINS4_7SwizzleILi3ELi4ELi3EEENS4_18smem_ptr_flag_bitsILi8EEENSM_INS5_IJNSA_ILi8EEENSA_ILi128EEEEEENS5_IJS1T_SD_EEEEEEENSM_INS5_IJNS5_IJNS5_IJSO_SD_EEENS5_IJSN_SD_EEEEEESD_NS5_IJSC_SB_EEEEEENS5_IJNS5_IJNS5_IJST_SX_EEESW_EEESV_NS5_IJSD_SX_EEEEEEEEEEEvNS4_8identityENS5_IJNS4_18SM100_TMA_2SM_LOADES1L_EEENS5_IJS1X_NSM_INS5_IJNS5_IJNS5_IJSO_SB_EEES1Z_EEESD_S21_EEENS5_IJS24_SV_NS5_IJSD_NSA_ILi1024EEEEEEEEEEEEEEvS29_EENS_8epilogue10collective18CollectiveEpilogueINS2L_23Sm100TmaWarpSpecializedILi3ELi2ELi128ELb1ELb0EEEJNS5_IJS1T_SG_SG_EEENS5_IJS1T_S1T_EEENS_10bfloat16_tESL_S2S_SL_NS2L_6fusion15FusionCallbacksIS2P_NS2T_17LinearCombinationIS2S_fS2S_fLNS_15FloatRoundStyleE2EEES2Q_S2R_JEEENS4_5SM1004TMEM4LOAD27SM100_TMEM_LOAD_32dp32b128xENS4_13SM90_TMA_LOADENS1N_IS1P_NS1Q_ILi16EEENSM_INS5_IJS1S_NSA_ILi64EEEEEENS5_IJS35_SD_EEEEEEENS4_39AutoVectorizingCopyWithAssumedAlignmentILi128EEENS4_14SM90_TMA_STOREES39_S3B_S3B_EEEvvEEEEvNT_6ParamsE)
        .other          _ZN7cutlass13device_kernelINS_4gemm6kernel13GemmUniversalIN4cute5tupleIJiiiiEEENS1_10collective13CollectiveMmaINS1_46MainloopSm100TmaUmmaWarpSpecializedBlockScaledILi1ELi2ELi1ENS5_IJNS4_1CILi2EEENSA_ILi4EEENSA_ILi1EEEEEEEENS5_IJNSA_ILi256EEESG_SG_EEENS5_IJNS_12float_e4m3_tENS_13float_ue8m0_tEEEENS5_IJNS5_IJlSD_lEEENS4_6LayoutINS5_IJNS5_IJNS5_IJNSA_ILi32EEESC_EEEiEEESP_NS5_IJSD_iEEEEEENS5_IJNS5_IJNS5_IJNSA_ILi16EEESC_EEEiEEENS5_IJNS5_IJNSA_ILi0EEESD_EEENSA_ILi512EEEEEENS5_IJSV_iEEEEEEEEEEENS5_IJNS_12float_e2m1_tESJ_EEES12_NS4_8TiledMMAINS4_8MMA_AtomIJNS4_27SM100_MMA_MXF8F6F4_2x1SM_SSISI_NS_6detail23float_e2m1_unpacksmem_tEfSJ_Li256ELi256ELNS4_4UMMA5MajorE0ELS1B_0ELNS1A_7ScaleInE0ELS1C_0EEEEEENSM_INS5_IJSD_SD_SD_EEENS5_IJSV_SV_SV_EEEEENS5_IJNS4_10UnderscoreES1I_S1I_EEEEENS5_IJNS4_28SM100_TMA_2SM_LOAD_MULTICASTES1L_EEENS5_IJNS4_14ComposedLayoutINS4_7SwizzleILi3ELi4ELi3EEENS4_18smem_ptr_flag_bitsILi8EEENSM_INS5_IJNSA_ILi8EEENSA_ILi128EEEEEENS5_IJS1T_SD_EEEEEEENSM_INS5_IJNS5_IJNS5_IJSO_SD_EEENS5_IJSN_SD_EEEEEESD_NS5_IJSC_SB_EEEEEENS5_IJNS5_IJNS5_IJST_SX_EEESW_EEESV_NS5_IJSD_SX_EEEEEEEEEEEvNS4_8identityENS5_IJNS4_18SM100_TMA_2SM_LOADES1L_EEENS5_IJS1X_NSM_INS5_IJNS5_IJNS5_IJSO_SB_EEES1Z_EEESD_S21_EEENS5_IJS24_SV_NS5_IJSD_NSA_ILi1024EEEEEEEEEEEEEEvS29_EENS_8epilogue10collective18CollectiveEpilogueINS2L_23Sm100TmaWarpSpecializedILi3ELi2ELi128ELb1ELb0EEEJNS5_IJS1T_SG_SG_EEENS5_IJS1T_S1T_EEENS_10bfloat16_tESL_S2S_SL_NS2L_6fusion15FusionCallbacksIS2P_NS2T_17LinearCombinationIS2S_fS2S_fLNS_15FloatRoundStyleE2EEES2Q_S2R_JEEENS4_5SM1004TMEM4LOAD27SM100_TMEM_LOAD_32dp32b128xENS4_13SM90_TMA_LOADENS1N_IS1P_NS1Q_ILi16EEENSM_INS5_IJS1S_NSA_ILi64EEEEEENS5_IJS35_SD_EEEEEEENS4_39AutoVectorizingCopyWithAssumedAlignmentILi128EEENS4_14SM90_TMA_STOREES39_S3B_S3B_EEEvvEEEEvNT_6ParamsE,@"STO_CUDA_ENTRY STV_DEFAULT"
_ZN7cutlass13device_kernelINS_4gemm6kernel13GemmUniversalIN4cute5tupleIJiiiiEEENS1_10collective13CollectiveMmaINS1_46MainloopSm100TmaUmmaWarpSpecializedBlockScaledILi1ELi2ELi1ENS5_IJNS4_1CILi2EEENSA_ILi4EEENSA_ILi1EEEEEEEENS5_IJNSA_ILi256EEESG_SG_EEENS5_IJNS_12float_e4m3_tENS_13float_ue8m0_tEEEENS5_IJNS5_IJlSD_lEEENS4_6LayoutINS5_IJNS5_IJNS5_IJNSA_ILi32EEESC_EEEiEEESP_NS5_IJSD_iEEEEEENS5_IJNS5_IJNS5_IJNSA_ILi16EEESC_EEEiEEENS5_IJNS5_IJNSA_ILi0EEESD_EEENSA_ILi512EEEEEENS5_IJSV_iEEEEEEEEEEENS5_IJNS_12float_e2m1_tESJ_EEES12_NS4_8TiledMMAINS4_8MMA_AtomIJNS4_27SM100_MMA_MXF8F6F4_2x1SM_SSISI_NS_6detail23float_e2m1_unpacksmem_tEfSJ_Li256ELi256ELNS4_4UMMA5MajorE0ELS1B_0ELNS1A_7ScaleInE0ELS1C_0EEEEEENSM_INS5_IJSD_SD_SD_EEENS5_IJSV_SV_SV_EEEEENS5_IJNS4_10UnderscoreES1I_S1I_EEEEENS5_IJNS4_28SM100_TMA_2SM_LOAD_MULTICASTES1L_EEENS5_IJNS4_14ComposedLayoutINS4_7SwizzleILi3ELi4ELi3EEENS4_18smem_ptr_flag_bitsILi8EEENSM_INS5_IJNSA_ILi8EEENSA_ILi128EEEEEENS5_IJS1T_SD_EEEEEEENSM_INS5_IJNS5_IJNS5_IJSO_SD_EEENS5_IJSN_SD_EEEEEESD_NS5_IJSC_SB_EEEEEENS5_IJNS5_IJNS5_IJST_SX_EEESW_EEESV_NS5_IJSD_SX_EEEEEEEEEEEvNS4_8identityENS5_IJNS4_18SM100_TMA_2SM_LOADES1L_EEENS5_IJS1X_NSM_INS5_IJNS5_IJNS5_IJSO_SB_EEES1Z_EEESD_S21_EEENS5_IJS24_SV_NS5_IJSD_NSA_ILi1024EEEEEEEEEEEEEEvS29_EENS_8epilogue10collective18CollectiveEpilogueINS2L_23Sm100TmaWarpSpecializedILi3ELi2ELi128ELb1ELb0EEEJNS5_IJS1T_SG_SG_EEENS5_IJS1T_S1T_EEENS_10bfloat16_tESL_S2S_SL_NS2L_6fusion15FusionCallbacksIS2P_NS2T_17LinearCombinationIS2S_fS2S_fLNS_15FloatRoundStyleE2EEES2Q_S2R_JEEENS4_5SM1004TMEM4LOAD27SM100_TMEM_LOAD_32dp32b128xENS4_13SM90_TMA_LOADENS1N_IS1P_NS1Q_ILi16EEENSM_INS5_IJS1S_NSA_ILi64EEEEEENS5_IJS35_SD_EEEEEEENS4_39AutoVectorizingCopyWithAssumedAlignmentILi128EEENS4_14SM90_TMA_STOREES39_S3B_S3B_EEEvvEEEEvNT_6ParamsE:
[----:B------:R-:W1:Y:S01]  /*0000*/  LDC R1, c[0x0][0x37c] ;  /* 0x0000df00ff017b82 */ /* 0x000e620000000800 */
[----:B------:R-:W2:Y:S01]  /*0010*/  S2R R4, SR_TID.X ;  /* 0x0000000000047919 */ /* 0x000ea20000002100 */
[----:B------:R-:W3:Y:S06]  /*0020*/  LDCU.64 UR12, c[0x0][0xc90] ;  /* 0x00019200ff0c77ac */ /* 0x000eec0008000a00 */
[----:B------:R-:W4:Y:S01]  /*0030*/  S2UR UR75, SR_CgaCtaId ;  /* 0x00000000004b79c3 */ /* 0x000f220000008800 */
[----:B-1----:R-:W-:Y:S01]  /*0040*/  VIADD R1, R1, 0xffffffa0 ;  /* 0xffffffa001017836 */ /* 0x002fe20000000000 */
[----:B------:R-:W-:-:S02]  /*0050*/  ELECT P0, URZ, PT ;  /* 0x0000000000ff782f */ /* 0x000fc40003800000 */
[----:B---3--:R-:W-:-:S04]  /*0060*/  ISETP.NE.U32.AND P1, PT, RZ, UR12, PT ;  /* 0x0000000cff007c0c */ /* 0x008fc8000bf25070 */
[----:B------:R-:W-:Y:S01]  /*0070*/  ISETP.NE.AND.EX P2, PT, RZ, UR13, PT, P1 ;  /* 0x0000000dff007c0c */ /* 0x000fe2000bf45310 */
[----:B----4-:R-:W-:Y:S01]  /*0080*/  ULOP3.LUT UR29, UR75, 0x1, URZ, 0xc0, !UPT ;  /* 0x000000014b1d7892 */ /* 0x010fe2000f8ec0ff */
[----:B--2---:R-:W-:-:S05]  /*0090*/  SHF.R.U32.HI R2, RZ, 0x5, R4 ;  /* 0x00000005ff027819 */ /* 0x004fca0000011604 */
[----:B------:R-:W1:Y:S02]  /*00a0*/  SHFL.IDX PT, R0, R2, RZ, 0x1f ;  /* 0x00001fff02007589 */ /* 0x000e6400000e0000 */
[----:B-1----:R-:W-:Y:S02]  /*00b0*/  R2UR UR14, R0 ;  /* 0x00000000000e72ca */ /* 0x002fe400000e0000 */
[----:B------:R-:W-:-:S05]  /*00c0*/  PRMT R0, RZ, 0x7610, R0 ;  /* 0x00007610ff007816 */ /* 0x000fca0000000000 */
[----:B------:R1:W-:Y:S01]  /*00d0*/  STL.S16 [R1+0x28], R0 ;  /* 0x0000280001007387 */ /* 0x0003e20000100600 */
[----:B------:R-:W-:Y:S05]  /*00e0*/  @P2 BRA `(.L_x_0) ;  /* 0x0000000000382947 */ /* 0x000fea0003800000 */
[----:B------:R-:W2:Y:S02]  /*00f0*/  LDCU.64 UR4, c[0x0][0xc88] ;  /* 0x00019100ff0477ac */ /* 0x000ea40008000a00 */
[----:B--2---:R-:W-:-:S04]  /*0100*/  UISETP.NE.U32.AND UP0, UPT, UR4, URZ, UPT ;  /* 0x000000ff0400728c */ /* 0x004fc8000bf05070 */
[----:B------:R-:W-:-:S09]  /*0110*/  UISETP.NE.AND.EX UP0, UPT, UR5, URZ, UPT, UP0 ;  /* 0x000000ff0500728c */ /* 0x000fd2000bf05300 */
[----:B------:R-:W-:Y:S05]  /*0120*/  BRA.U !UP0, `(.L_x_1) ;  /* 0x0000000108187547 */ /* 0x000fea000b800000 */
[----:B------:R-:W2:Y:S01]  /*0130*/  LDC.64 R136, c[0x0][0xc88] ;  /* 0x00032200ff887b82 */ /* 0x000ea20000000a00 */
[----:B------:R-:W2:Y:S02]  /*0140*/  LDCU.64 UR4, c[0x0][0x358] ;  /* 0x00006b00ff0477ac */ /* 0x000ea40008000a00 */
[----:B--2---:R2:W5:Y:S01]  /*0150*/  LDG.E R136, desc[UR4][R136.64] ;  /* 0x0000000488887981 */ /* 0x004562000c1e1900 */
[----:B-1----:R-:W-:-:S05]  /*0160*/  HFMA2 R0, -RZ, RZ, 0, 5.9604644775390625e-08 ;  /* 0x00000001ff007431 */ /* 0x002fca00000001ff */
[----:B------:R2:W-:Y:S01]  /*0170*/  STL.S16 [R1+0x28], R0 ;  /* 0x0000280001007387 */ /* 0x0005e20000100600 */
[----:B------:R-:W-:Y:S05]  /*0180*/  BRA `(.L_x_0) ;  /* 0x0000000000107947 */ /* 0x000fea0003800000 */
.L_x_1:
[----:B-1----:R-:W-:Y:S01]  /*0190*/  HFMA2 R0, -RZ, RZ, 0, 5.9604644775390625e-08 ;  /* 0x00000001ff007431 */ /* 0x002fe200000001ff */
[----:B------:R-:W1:Y:S04]  /*01a0*/  LDCU UR4, c[0x0][0xc80] ;  /* 0x00019000ff0477ac */ /* 0x000e680008000800 */
[----:B------:R3:W-:Y:S01]  /*01b0*/  STL.S16 [R1+0x28], R0 ;  /* 0x0000280001007387 */ /* 0x0007e20000100600 */
[----:B-1----:R-:W-:-:S07]  /*01c0*/  MOV R136, UR4 ;  /* 0x0000000400887c02 */ /* 0x002fce0008000f00 */
.L_x_0:
[----:B------:R-:W4:Y:S02]  /*01d0*/  LDCU.64 UR4, c[0x0][0xcb0] ;  /* 0x00019600ff0477ac */ /* 0x000f240008000a00 */
[----:B----4-:R-:W-:-:S04]  /*01e0*/  UISETP.NE.U32.AND UP0, UPT, UR4, URZ, UPT ;  /* 0x000000ff0400728c */ /* 0x010fc8000bf05070 */
[----:B------:R-:W-:-:S09]  /*01f0*/  UISETP.NE.AND.EX UP0, UPT, UR5, URZ, UPT, UP0 ;  /* 0x000000ff0500728c */ /* 0x000fd2000bf05300 */
[----:B------:R-:W-:Y:S05]  /*0200*/  BRA.U UP0, `(.L_x_2) ;  /* 0x0000000100287547 */ /* 0x000fea000b800000 */
[----:B------:R-:W4:Y:S02]  /*0210*/  LDCU.64 UR4, c[0x0][0xca8] ;  /* 0x00019500ff0477ac */ /* 0x000f240008000a00 */
[----:B----4-:R-:W-:-:S04]  /*0220*/  UISETP.NE.U32.AND UP0, UPT, UR4, URZ, UPT ;  /* 0x000000ff0400728c */ /* 0x010fc8000bf05070 */
[----:B------:R-:W-:-:S09]  /*0230*/  UISETP.NE.AND.EX UP0, UPT, UR5, URZ, UPT, UP0 ;  /* 0x000000ff0500728c */ /* 0x000fd2000bf05300 */
[----:B------:R-:W-:Y:S05]  /*0240*/  BRA.U !UP0, `(.L_x_3) ;  /* 0x0000000108107547 */ /* 0x000fea000b800000 */
[----:B------:R-:W4:Y:S01]  /*0250*/  LDC.64 R134, c[0x0][0xca8] ;  /* 0x00032a00ff867b82 */ /* 0x000f220000000a00 */
[----:B------:R-:W4:Y:S02]  /*0260*/  LDCU.64 UR4, c[0x0][0x358] ;  /* 0x00006b00ff0477ac */ /* 0x000f240008000a00 */
[----:B----4-:R4:W5:Y:S01]  /*0270*/  LDG.E R134, desc[UR4][R134.64] ;  /* 0x0000000486867981 */ /* 0x010962000c1e1900 */
[----:B------:R-:W-:Y:S05]  /*0280*/  BRA `(.L_x_2) ;  /* 0x0000000000087947 */ /* 0x000fea0003800000 */
.L_x_3:
[----:B------:R-:W4:Y:S02]  /*0290*/  LDCU UR4, c[0x0][0xca0] ;  /* 0x00019400ff0477ac */ /* 0x000f240008000800 */
[----:B----4-:R-:W-:Y:S02]  /*02a0*/  MOV R134, UR4 ;  /* 0x0000000400867c02 */ /* 0x010fe40008000f00 */
.L_x_2:
[----:B-123--:R-:W-:Y:S01]  /*02b0*/  IMAD.U32 R0, RZ, RZ, UR14 ;  /* 0x0000000eff007e24 */ /* 0x00efe2000f8e00ff */
[----:B------:R-:W-:Y:S04]  /*02c0*/  BSSY.RECONVERGENT B0, `(.L_x_4) ;  /* 0x0000012000007945 */ /* 0x000fe80003800200 */
[C---:B------:R-:W-:Y:S02]  /*02d0*/  ISETP.NE.OR P3, PT, R0.reuse, 0x1, !P0 ;  /* 0x000000010000780c */ /* 0x040fe40004765670 */
[----:B------:R-:W-:-:S11]  /*02e0*/  ISETP.NE.OR P2, PT, R0, 0x3, !P0 ;  /* 0x000000030000780c */ /* 0x000fd60004745670 */
[----:B------:R-:W-:Y:S05]  /*02f0*/  @P3 BRA `(.L_x_5) ;  /* 0x0000000000383947 */ /* 0x000fea0003800000 */
[----:B------:R-:W1:Y:S02]  /*0300*/  LDCU.64 UR4, c[0x0][0x348] ;  /* 0x00006900ff0477ac */ /* 0x000e640008000a00 */
[----:B-1----:R-:W-:Y:S02]  /*0310*/  UIADD3 UR10, UP3, UPT, UR4, 0x80, URZ ;  /* 0x00000080040a7890 */ /* 0x002fe4000ff7e0ff */
[----:B------:R-:W-:Y:S02]  /*0320*/  UIADD3 UR8, UP2, UPT, UR4, 0x180, URZ ;  /* 0x0000018004087890 */ /* 0x000fe4000ff5e0ff */
[----:B------:R-:W-:Y:S02]  /*0330*/  UIADD3 UR6, UP1, UPT, UR4, 0x280, URZ ;  /* 0x0000028004067890 */ /* 0x000fe4000ff3e0ff */
[----:B------:R-:W-:Y:S02]  /*0340*/  UIADD3 UR4, UP0, UPT, UR4, 0x380, URZ ;  /* 0x0000038004047890 */ /* 0x000fe4000ff1e0ff */
[----:B------:R-:W-:-:S02]  /*0350*/  UIADD3.X UR11, UPT, UPT, URZ, UR5, URZ, UP3, !UPT ;  /* 0x00000005ff0b7290 */ /* 0x000fc40009ffe4ff */
[----:B------:R-:W-:Y:S02]  /*0360*/  UIADD3.X UR9, UPT, UPT, URZ, UR5, URZ, UP2, !UPT ;  /* 0x00000005ff097290 */ /* 0x000fe400097fe4ff */
[----:B------:R-:W-:Y:S02]  /*0370*/  UIADD3.X UR7, UPT, UPT, URZ, UR5, URZ, UP1, !UPT ;  /* 0x00000005ff077290 */ /* 0x000fe40008ffe4ff */
[----:B------:R-:W-:-:S03]  /*0380*/  UIADD3.X UR5, UPT, UPT, URZ, UR5, URZ, UP0, !UPT ;  /* 0x00000005ff057290 */ /* 0x000fc600087fe4ff */
[----:B------:R1:W-:Y:S02]  /*0390*/  UTMACCTL.PF [UR10] ;  /* 0x000000000a0079b9 */ /* 0x0003e40008040000 */
[----:B------:R1:W-:Y:S02]  /*03a0*/  UTMACCTL.PF [UR8] ;  /* 0x00000000080079b9 */ /* 0x0003e40008040000 */
[----:B------:R1:W-:Y:S02]  /*03b0*/  UTMACCTL.PF [UR6] ;  /* 0x00000000060079b9 */ /* 0x0003e40008040000 */
[----:B------:R1:W-:Y:S02]  /*03c0*/  UTMACCTL.PF [UR4] ;  /* 0x00000000040079b9 */ /* 0x0003e40008040000 */
[----:B-1----:R-:W-:Y:S01]  /*03d0*/  NOP ;  /* 0x0000000000007918 */ /* 0x002fe20000000000 */
.L_x_5:
[----:B------:R-:W-:Y:S05]  /*03e0*/  BSYNC.RECONVERGENT B0 ;  /* 0x0000000000007941 */ /* 0x000fea0003800200 */
.L_x_4:
[----:B------:R-:W-:Y:S04]  /*03f0*/  BSSY.RECONVERGENT B0, `(.L_x_6) ;  /* 0x000000a000007945 */ /* 0x000fe80003800200 */
[----:B------:R-:W-:Y:S05]  /*0400*/  @P2 BRA `(.L_x_7) ;  /* 0x0000000000202947 */ /* 0x000fea0003800000 */
[----:B------:R-:W1:Y:S02]  /*0410*/  LDCU.64 UR4, c[0x0][0x348] ;  /* 0x00006900ff0477ac */ /* 0x000e640008000a00 */
[----:B-1----:R-:W-:Y:S02]  /*0420*/  UIADD3 UR6, UP1, UPT, UR4, 0x980, URZ ;  /* 0x0000098004067890 */ /* 0x002fe4000ff3e0ff */
[----:B------:R-:W-:Y:S02]  /*0430*/  UIADD3 UR4, UP0, UPT, UR4, 0xa80, URZ ;  /* 0x00000a8004047890 */ /* 0x000fe4000ff1e0ff */
[----:B------:R-:W-:Y:S02]  /*0440*/  UIADD3.X UR7, UPT, UPT, URZ, UR5, URZ, UP1, !UPT ;  /* 0x00000005ff077290 */ /* 0x000fe40008ffe4ff */
[----:B------:R-:W-:-:S07]  /*0450*/  UIADD3.X UR5, UPT, UPT, URZ, UR5, URZ, UP0, !UPT ;  /* 0x00000005ff057290 */ /* 0x000fce00087fe4ff */
[----:B------:R1:W-:Y:S02]  /*0460*/  UTMACCTL.PF [UR6] ;  /* 0x00000000060079b9 */ /* 0x0003e40008040000 */
[----:B------:R1:W-:Y:S02]  /*0470*/  UTMACCTL.PF [UR4] ;  /* 0x00000000040079b9 */ /* 0x0003e40008040000 */
[----:B-1----:R-:W-:Y:S01]  /*0480*/  NOP ;  /* 0x0000000000007918 */ /* 0x002fe20000000000 */
.L_x_7:
[----:B------:R-:W-:Y:S05]  /*0490*/  BSYNC.RECONVERGENT B0 ;  /* 0x0000000000007941 */ /* 0x000fea0003800200 */
.L_x_6:
[----:B------:R-:W1:Y:S01]  /*04a0*/  LDCU.64 UR4, c[0x0][0xc88] ;  /* 0x00019100ff0477ac */ /* 0x000e620008000a00 */
[----:B------:R-:W-:Y:S01]  /*04b0*/  ISETP.NE.AND.EX P1, PT, RZ, UR13, PT, P1 ;  /* 0x0000000dff007c0c */ /* 0x000fe2000bf25310 */
[----:B------:R-:W-:Y:S01]  /*04c0*/  UPLOP3.LUT UP4, UPT, UPT, UPT, UPT, 0x80, 0x8 ;  /* 0x000000000008789c */ /* 0x000fe20003f8f070 */
[----:B-1----:R-:W-:-:S04]  /*04d0*/  ISETP.NE.U32.AND P2, PT, RZ, UR4, PT ;  /* 0x00000004ff007c0c */ /* 0x002fc8000bf45070 */
[----:B------:R-:W-:-:S13]  /*04e0*/  ISETP.NE.AND.EX P2, PT, RZ, UR5, PT, P2 ;  /* 0x00000005ff007c0c */ /* 0x000fda000bf45320 */
[----:B------:R-:W-:Y:S05]  /*04f0*/  @P2 BRA P1, `(.L_x_8) ;  /* 0x0000000000282947 */ /* 0x000fea0000800000 */
[----:B------:R-:W-:Y:S01]  /*0500*/  UISETP.NE.U32.AND UP0, UPT, UR12, URZ, UPT ;  /* 0x000000ff0c00728c */ /* 0x000fe2000bf05070 */
[----:B-----5:R-:W-:Y:S01]  /*0510*/  FSETP.NEU.AND P1, PT, R136, RZ, PT ;  /* 0x000000ff8800720b */ /* 0x020fe20003f2d000 */
[----:B------:R-:W-:Y:S02]  /*0520*/  UISETP.NE.U32.AND UP2, UPT, UR4, URZ, UPT ;  /* 0x000000ff0400728c */ /* 0x000fe4000bf45070 */
[----:B------:R-:W-:Y:S02]  /*0530*/  UISETP.NE.AND.EX UP1, UPT, UR13, URZ, UPT, UP0 ;  /* 0x000000ff0d00728c */ /* 0x000fe4000bf25300 */
[----:B------:R-:W-:-:S04]  /*0540*/  UISETP.NE.AND.EX UP0, UPT, UR5, URZ, UPT, UP2 ;  /* 0x000000ff0500728c */ /* 0x000fc8000bf05320 */
[----:B------:R-:W-:-:S04]  /*0550*/  USEL UR4, URZ, 0xffffffff, UP0 ;  /* 0xffffffffff047887 */ /* 0x000fc80008000000 */
[----:B------:R-:W-:Y:S01]  /*0560*/  VOTEU.ANY UP0, P1 ;  /* 0x0000000000ff7886 */ /* 0x000fe20000800100 */
[----:B------:R-:W-:-:S04]  /*0570*/  @!UP1 USEL UR4, URZ, 0xffffffff, UP0 ;  /* 0xffffffffff049887 */ /* 0x000fc80008000000 */
[----:B------:R-:W-:-:S04]  /*0580*/  ULOP3.LUT UR4, UR4, 0x1, URZ, 0xc0, !UPT ;  /* 0x0000000104047892 */ /* 0x000fc8000f8ec0ff */
[----:B------:R-:W-:-:S11]  /*0590*/  UISETP.NE.U32.AND UP4, UPT, UR4, 0x1, UPT ;  /* 0x000000010400788c */ /* 0x000fd6000bf85070 */
.L_x_8:
[----:B------:R-:W1:Y:S01]  /*05a0*/  SHFL.IDX PT, R0, R2, RZ, 0x1f ;  /* 0x00001fff02007589 */ /* 0x000e6200000e0000 */
[----:B------:R-:W-:-:S04]  /*05b0*/  UISETP.NE.AND UP0, UPT, UR14, 0x2, UPT ;  /* 0x000000020e00788c */ /* 0x000fc8000bf05270 */
[----:B------:R-:W-:Y:S02]  /*05c0*/  UISETP.EQ.AND UP1, UPT, UR29, URZ, !UP0 ;  /* 0x000000ff1d00728c */ /* 0x000fe4000c722270 */
[----:B------:R-:W-:-:S04]  /*05d0*/  USEL UR42, URZ, 0x1, UP0 ;  /* 0x00000001ff2a7887 */ /* 0x000fc80008000000 */
[----:B------:R-:W-:Y:S02]  /*05e0*/  PLOP3.LUT P3, PT, P0, PT, UP1, 0x80, 0x8 ;  /* 0x000000000008781c */ /* 0x000fe4000076f018 */
[----:B-1----:R-:W-:-:S13]  /*05f0*/  ISETP.NE.AND P1, PT, R0, RZ, PT ;  /* 0x000000ff0000720c */ /* 0x002fda0003f25270 */
[----:B------:R-:W-:Y:S05]  /*0600*/  @P1 BRA `(.L_x_9) ;  /* 0x00000000003c1947 */ /* 0x000fea0003800000 */
[----:B------:R-:W-:Y:S01]  /*0610*/  UMOV UR4, 0x400 ;  /* 0x0000040000047882 */ /* 0x000fe20000000000 */
[----:B------:R-:W-:Y:S01]  /*0620*/  UMOV UR8, 0x1 ;  /* 0x0000000100087882 */ /* 0x000fe20000000000 */
[----:B------:R-:W-:Y:S01]  /*0630*/  UMOV UR6, 0x4 ;  /* 0x0000000400067882 */ /* 0x000fe20000000000 */
[----:B------:R-:W-:Y:S02]  /*0640*/  ULEA UR4, UR75, UR4, 0x18 ;  /* 0x000000044b047291 */ /* 0x000fe4000f8ec0ff */
[----:B------:R-:W-:-:S04]  /*0650*/  UIADD3 UR8, UPT, UPT, -UR8, 0x100000, URZ ;  /* 0x0010000008087890 */ /* 0x000fc8000fffe1ff */
[----:B------:R-:W-:Y:S02]  /*0660*/  USHF.L.U32 UR9, UR8, 0xb, URZ ;  /* 0x0000000b08097899 */ /* 0x000fe400080006ff */
[----:B------:R-:W-:Y:S02]  /*0670*/  USHF.L.U32 UR8, UR8, 0x1, URZ ;  /* 0x0000000108087899 */ /* 0x000fe400080006ff */
[----:B------:R-:W-:-:S04]  /*0680*/  UIADD3 UR6, UPT, UPT, -UR6, 0x100000, URZ ;  /* 0x0010000006067890 */ /* 0x000fc8000fffe1ff */
[----:B------:R-:W-:Y:S02]  /*0690*/  USHF.L.U32 UR7, UR6, 0xb, URZ ;  /* 0x0000000b06077899 */ /* 0x000fe400080006ff */
[----:B------:R-:W-:Y:S01]  /*06a0*/  USHF.L.U32 UR6, UR6, 0x1, URZ ;  /* 0x0000000106067899 */ /* 0x000fe200080006ff */
[----:B------:R-:W-:Y:S01]  /*06b0*/  ELECT P1, URZ, PT ;  /* 0x0000000000ff782f */ /* 0x000fe20003820000 */
[----:B------:R-:W1:Y:S02]  /*06c0*/  FENCE.VIEW.ASYNC.S ;  /* 0x00000000000073c6 */ /* 0x000e640000000000 */
[----:B-1----:R1:W2:Y:S08]  /*06d0*/  SYNCS.EXCH.64 URZ, [UR4], UR8 ;  /* 0x0000000804ff75b2 */ /* 0x0022b00008000100 */
[----:B------:R1:W3:Y:S01]  /*06e0*/  SYNCS.EXCH.64 URZ, [UR4+0x8], UR6 ;  /* 0x0000080604ff75b2 */ /* 0x0002e20008000100 */
[----:B------:R-:W-:Y:S01]  /*06f0*/  NOP ;  /* 0x0000000000007918 */ /* 0x000fe20000000000 */
.L_x_9:
[----:B------:R-:W4:Y:S01]  /*0700*/  SHFL.IDX PT, R0, R2, RZ, 0x1f ;  /* 0x00001fff02007589 */ /* 0x000f2200000e0000 */
[----:B------:R-:W-:Y:S01]  /*0710*/  NOP ;  /* 0x0000000000007918 */ /* 0x000fe20000000000 */
[----:B----4-:R-:W-:-:S13]  /*0720*/  ISETP.NE.AND P1, PT, R0, 0x1, PT ;  /* 0x000000010000780c */ /* 0x010fda0003f25270 */
[----:B------:R-:W-:Y:S05]  /*0730*/  @P1 BRA `(.L_x_10) ;  /* 0x00000000004c1947 */ /* 0x000fea0003800000 */
[----:B-1----:R-:W-:Y:S01]  /*0740*/  UMOV UR4, 0x400 ;  /* 0x0000040000047882 */ /* 0x002fe20000000000 */
        /* <DEDUP_REMOVED lines=11> */
[----:B-1----:R4:W1:Y:S08]  /*0800*/  SYNCS.EXCH.64 URZ, [UR4+0x10], UR8 ;  /* 0x0000100804ff75b2 */ /* 0x0028700008000100 */
[----:B------:R4:W1:Y:S01]  /*0810*/  SYNCS.EXCH.64 URZ, [UR4+0x28], UR6 ;  /* 0x0000280604ff75b2 */ /* 0x0008620008000100 */
[----:B------:R4:W1:Y:S01]  /*0820*/  SYNCS.EXCH.64 URZ, [UR4+0x18], UR8 ;  /* 0x0000180804ff75b2 */ /* 0x0008620008000100 */
[----:B------:R4:W1:Y:S01]  /*0830*/  SYNCS.EXCH.64 URZ, [UR4+0x30], UR6 ;  /* 0x0000300604ff75b2 */ /* 0x0008620008000100 */
[----:B------:R4:W1:Y:S01]  /*0840*/  SYNCS.EXCH.64 URZ, [UR4+0x20], UR8 ;  /* 0x0000200804ff75b2 */ /* 0x0008620008000100 */
[----:B------:R4:W1:Y:S02]  /*0850*/  SYNCS.EXCH.64 URZ, [UR4+0x38], UR6 ;  /* 0x0000380604ff75b2 */ /* 0x0008640008000100 */
[----:B----4-:R-:W-:Y:S01]  /*0860*/  NOP ;  /* 0x0000000000007918 */ /* 0x010fe20000000000 */
.L_x_10:
[----:B------:R-:W4:Y:S01]  /*0870*/  SHFL.IDX PT, R0, R2, RZ, 0x1f ;  /* 0x00001fff02007589 */ /* 0x000f2200000e0000 */
[----:B------:R-:W-:Y:S01]  /*0880*/  NOP ;  /* 0x0000000000007918 */ /* 0x000fe20000000000 */
[----:B----4-:R-:W-:-:S13]  /*0890*/  ISETP.NE.AND P1, PT, R0, 0x3, PT ;  /* 0x000000030000780c */ /* 0x010fda0003f25270 */
[----:B------:R-:W-:Y:S05]  /*08a0*/  @P1 BRA `(.L_x_11) ;  /* 0x00000000002c1947 */ /* 0x000fea0003800000 */
[----:B-1----:R-:W-:Y:S01]  /*08b0*/  UMOV UR4, 0x400 ;  /* 0x0000040000047882 */ /* 0x002fe20000000000 */
[----:B------:R-:W-:Y:S01]  /*08c0*/  UMOV UR5, 0x20 ;  /* 0x0000002000057882 */ /* 0x000fe20000000000 */
[----:B------:R-:W-:Y:S02]  /*08d0*/  ULEA UR6, UR75, UR4, 0x18 ;  /* 0x000000044b067291 */ /* 0x000fe4000f8ec0ff */
[----:B------:R-:W-:-:S04]  /*08e0*/  UIADD3 UR4, UPT, UPT, -UR5, 0x100000, URZ ;  /* 0x0010000005047890 */ /* 0x000fc8000fffe1ff */
[----:B------:R-:W-:Y:S02]  /*08f0*/  USHF.L.U32 UR5, UR4, 0xb, URZ ;  /* 0x0000000b04057899 */ /* 0x000fe400080006ff */
[----:B------:R-:W-:Y:S01]  /*0900*/  USHF.L.U32 UR4, UR4, 0x1, URZ ;  /* 0x0000000104047899 */ /* 0x000fe200080006ff */
[----:B------:R-:W-:Y:S01]  /*0910*/  ELECT P1, URZ, PT ;  /* 0x0000000000ff782f */ /* 0x000fe20003820000 */
[----:B------:R-:W1:Y:S10]  /*0920*/  FENCE.VIEW.ASYNC.S ;  /* 0x00000000000073c6 */ /* 0x000e740000000000 */
[----:B-1----:R4:W1:Y:S01]  /*0930*/  SYNCS.EXCH.64 URZ, [UR6+0x40], UR4 ;  /* 0x0000400406ff75b2 */ /* 0x0028620008000100 */
[----:B------:R4:W1:Y:S02]  /*0940*/  SYNCS.EXCH.64 URZ, [UR6+0x48], UR4 ;  /* 0x0000480406ff75b2 */ /* 0x0008640008000100 */
[----:B----4-:R-:W-:Y:S01]  /*0950*/  NOP ;  /* 0x0000000000007918 */ /* 0x010fe20000000000 */
.L_x_11:
[----:B------:R-:W4:Y:S01]  /*0960*/  SHFL.IDX PT, R0, R2, RZ, 0x1f ;  /* 0x00001fff02007589 */ /* 0x000f2200000e0000 */
[----:B------:R-:W-:Y:S01]  /*0970*/  NOP ;  /* 0x0000000000007918 */ /* 0x000fe20000000000 */
[----:B----4-:R-:W-:-:S13]  /*0980*/  ISETP.NE.AND P1, PT, R0, 0x4, PT ;  /* 0x000000040000780c */ /* 0x010fda0003f25270 */
[----:B------:R-:W-:Y:S05]  /*0990*/  @P1 BRA `(.L_x_12) ;  /* 0x0000000000481947 */ /* 0x000fea0003800000 */
[----:B-1----:R-:W-:Y:S01]  /*09a0*/  UMOV UR4, 0x720 ;  /* 0x0000072000047882 */ /* 0x002fe20000000000 */
[----:B------:R-:W-:Y:S01]  /*09b0*/  UMOV UR6, 0x400 ;  /* 0x0000040000067882 */ /* 0x000fe20000000000 */
[----:B------:R-:W-:Y:S01]  /*09c0*/  USEL UR4, UR4, 0x620, UP4 ;  /* 0x0000062004047887 */ /* 0x000fe2000a000000 */
        /* <DEDUP_REMOVED lines=13> */
[----:B------:R4:W1:Y:S02]  /*0aa0*/  SYNCS.EXCH.64 URZ, [UR6+0x68], UR4 ;  /* 0x0000680406ff75b2 */ /* 0x0008640008000100 */
[----:B----4-:R-:W-:Y:S01]  /*0ab0*/  NOP ;  /* 0x0000000000007918 */ /* 0x010fe20000000000 */
.L_x_12:
        /* <DEDUP_REMOVED lines=17> */
[----:B------:R4:W1:Y:S02]  /*0bd0*/  SYNCS.EXCH.64 URZ, [UR4+0x78], UR8 ;  /* 0x0000780804ff75b2 */ /* 0x0008640008000100 */
[----:B----4-:R-:W-:Y:S01]  /*0be0*/  NOP ;  /* 0x0000000000007918 */ /* 0x010fe20000000000 */
.L_x_13:
[----:B------:R-:W4:Y:S01]  /*0bf0*/  SHFL.IDX PT, R2, R2, RZ, 0x1f ;  /* 0x00001fff02027589 */ /* 0x000f2200000e0000 */
[----:B------:R-:W-:Y:S01]  /*0c00*/  ISETP.NE.OR P0, PT, RZ, UR14, !P0 ;  /* 0x0000000eff007c0c */ /* 0x000fe2000c705670 */
        /* <DEDUP_REMOVED lines=12> */
[----:B------:R4:W1:Y:S01]  /*0cd0*/  SYNCS.EXCH.64 URZ, [UR4+0x90], UR6 ;  /* 0x0000900604ff75b2 */ /* 0x0008620008000100 */
[----:B------:R4:W1:Y:S01]  /*0ce0*/  SYNCS.EXCH.64 URZ, [UR4+0x88], UR6 ;  /* 0x0000880604ff75b2 */ /* 0x0008620008000100 */
[----:B------:R4:W1:Y:S02]  /*0cf0*/  SYNCS.EXCH.64 URZ, [UR4+0x98], UR6 ;  /* 0x0000980604ff75b2 */ /* 0x0008640008000100 */
[----:B----4-:R-:W-:Y:S01]  /*0d00*/  NOP ;  /* 0x0000000000007918 */ /* 0x010fe20000000000 */
.L_x_14:
[----:B------:R-:W-:Y:S01]  /*0d10*/  VOTEU.ALL UP0, P0 ;  /* 0x0000000000ff7886 */ /* 0x000fe20000000000 */
[----:B-1----:R-:W-:Y:S01]  /*0d20*/  UMOV UR4, 0x100 ;  /* 0x0000010000047882 */ /* 0x002fe20000000000 */
[----:B------:R-:W1:Y:S01]  /*0d30*/  LDCU UR7, c[0x0][0x36c] ;  /* 0x00006d80ff0777ac */ /* 0x000e620008000800 */
[----:B------:R-:W-:Y:S01]  /*0d40*/  NOP ;  /* 0x0000000000007918 */ /* 0x000fe20000000000 */
[----:B------:R-:W-:Y:S01]  /*0d50*/  LOP3.LUT R3, R4, 0x1f, RZ, 0xc0, !PT ;  /* 0x0000001f04037812 */ /* 0x000fe200078ec0ff */
[----:B------:R-:W-:Y:S01]  /*0d60*/  @!UP0 UMOV UR6, 0x400 ;  /* 0x0000040000068882 */ /* 0x000fe20000000000 */
[----:B------:R-:W-:-:S04]  /*0d70*/  @!UP0 UIADD3 UR4, UPT, UPT, -UR4, 0x100000, URZ ;  /* 0x0010000004048890 */ /* 0x000fc8000fffe1ff */
[----:B------:R-:W-:Y:S02]  /*0d80*/  @!UP0 USHF.L.U32 UR5, UR4, 0xb, URZ ;  /* 0x0000000b04058899 */ /* 0x000fe400080006ff */
[----:B------:R-:W-:Y:S02]  /*0d90*/  @!UP0 USHF.L.U32 UR4, UR4, 0x1, URZ ;  /* 0x0000000104048899 */ /* 0x000fe400080006ff */
[----:B------:R-:W-:Y:S01]  /*0da0*/  @!UP0 ULEA UR6, UR75, UR6, 0x18 ;  /* 0x000000064b068291 */ /* 0x000fe2000f8ec0ff */
[----:B------:R-:W-:Y:S01]  /*0db0*/  VOTEU.ALL UP0, P0 ;  /* 0x0000000000ff7886 */ /* 0x000fe20000000000 */
[----:B------:R-:W-:Y:S02]  /*0dc0*/  UISETP.NE.AND UP5, UPT, UR14, URZ, UPT ;  /* 0x000000ff0e00728c */ /* 0x000fe4000bfa5270 */
[----:B-1----:R-:W-:Y:S01]  /*0dd0*/  UISETP.EQ.U32.AND UP6, UPT, UR7, 0x1, UPT ;  /* 0x000000010700788c */ /* 0x002fe2000bfc2070 */
[----:B------:R-:W1:Y:S07]  /*0de0*/  FENCE.VIEW.ASYNC.S ;  /* 0x00000000000073c6 */ /* 0x000e6e0000000000 */
[----:B-1----:R1:W4:Y:S01]  /*0df0*/  @!UP0 SYNCS.EXCH.64 URZ, [UR6+0xa0], UR4 ;  /* 0x0000a00406ff85b2 */ /* 0x0023220008000100 */
[----:B------:R-:W-:Y:S05]  /*0e00*/  BRA.U !UP6, `(.L_x_15) ;  /* 0x000000010e087547 */ /* 0x000fea000b800000 */
[----:B--234-:R-:W-:Y:S01]  /*0e10*/  UCGABAR_ARV ;  /* 0x00000000000079c7 */ /* 0x01cfe20008000000 */
[----:B------:R-:W-:Y:S05]  /*0e20*/  BRA `(.L_x_16) ;  /* 0x0000000000047947 */ /* 0x000fea0003800000 */
.L_x_15:
[----:B--234-:R-:W-:Y:S01]  /*0e30*/  NOP ;  /* 0x0000000000007918 */ /* 0x01cfe20000000000 */
.L_x_16:
[----:B------:R-:W2:Y:S01]  /*0e40*/  S2UR UR77, SR_CTAID.X ;  /* 0x00000000004d79c3 */ /* 0x000ea20000002500 */
[----:B------:R-:W-:-:S05]  /*0e50*/  CS2R.32 R6, SR_CgaSize ;  /* 0x0000000000067805 */ /* 0x000fca0000008a00 */
[----:B------:R-:W-:-:S05]  /*0e60*/  IMAD R6, R6, -0xa0, RZ ;  /* 0xffffff6006067824 */ /* 0x000fca00078e02ff */
[----:B-1----:R-:W-:-:S14]  /*0e70*/  R2UR UR5, R6 ;  /* 0x00000000060572ca */ /* 0x002fdc00000e0000 */
[----:B------:R-:W1:Y:S01]  /*0e80*/  LDCU UR5, c[0x0][UR5+0x2b0] ;  /* 0x00005600050577ac */ /* 0x000e620008000800 */
[----:B------:R-:W-:-:S05]  /*0e90*/  CS2R.32 R6, SR_CgaSize ;  /* 0x0000000000067805 */ /* 0x000fca0000008a00 */
[----:B------:R-:W-:-:S05]  /*0ea0*/  IMAD R6, R6, -0xa0, RZ ;  /* 0xffffff6006067824 */ /* 0x000fca00078e02ff */
[----:B------:R-:W-:-:S14]  /*0eb0*/  R2UR UR4, R6 ;  /* 0x00000000060472ca */ /* 0x000fdc00000e0000 */
[----:B------:R-:W3:Y:S01]  /*0ec0*/  LDCU UR4, c[0x0][UR4+0x2b4] ;  /* 0x00005680040477ac */ /* 0x000ee20008000800 */
[----:B------:R-:W4:Y:S01]  /*0ed0*/  S2UR UR20, SR_CTAID.Y ;  /* 0x00000000001479c3 */ /* 0x000f220000002600 */
[----:B------:R-:W-:-:S05]  /*0ee0*/  CS2R.32 R6, SR_CgaSize ;  /* 0x0000000000067805 */ /* 0x000fca0000008a00 */
[----:B------:R-:W-:-:S05]  /*0ef0*/  IMAD R6, R6, -0xa0, RZ ;  /* 0xffffff6006067824 */ /* 0x000fca00078e02ff */
[----:B------:R-:W-:-:S14]  /*0f00*/  R2UR UR8, R6 ;  /* 0x00000000060872ca */ /* 0x000fdc00000e0000 */
[----:B------:R-:W3:Y:S01]  /*0f10*/  LDCU UR8, c[0x0][UR8+0x2a4] ;  /* 0x00005480080877ac */ /* 0x000ee20008000800 */
[----:B------:R-:W-:-:S05]  /*0f20*/  CS2R.32 R6, SR_CgaSize ;  /* 0x0000000000067805 */ /* 0x000fca0000008a00 */
[----:B------:R-:W-:-:S05]  /*0f30*/  IMAD R6, R6, -0xa0, RZ ;  /* 0xffffff6006067824 */ /* 0x000fca00078e02ff */
[----:B------:R-:W-:-:S14]  /*0f40*/  R2UR UR7, R6 ;  /* 0x00000000060772ca */ /* 0x000fdc00000e0000 */
[----:B------:R-:W3:Y:S01]  /*0f50*/  LDCU UR7, c[0x0][UR7+0x2a0] ;  /* 0x00005400070777ac */ /* 0x000ee20008000800 */
[----:B------:R-:W-:Y:S02]  /*0f60*/  UISETP.GT.U32.AND UP1, UPT, UR29, 0xffff, UPT ;  /* 0x0000ffff1d00788c */ /* 0x000fe4000bf24070 */
[----:B------:R-:W-:Y:S02]  /*0f70*/  USHF.R.U32.HI UR38, URZ, 0x1, UR75 ;  /* 0x00000001ff267899 */ /* 0x000fe4000801164b */
[----:B------:R-:W-:Y:S02]  /*0f80*/  USHF.L.U32 UR34, UR75, 0x6, URZ ;  /* 0x000000064b227899 */ /* 0x000fe400080006ff */
[----:B------:R-:W-:Y:S01]  /*0f90*/  USHF.L.U32 UR11, UR75, 0xa, URZ ;  /* 0x0000000a4b0b7899 */ /* 0x000fe200080006ff */
[----:B--2---:R-:W-:Y:S01]  /*0fa0*/  I2FP.F32.U32 R2, UR77 ;  /* 0x0000004d00027c45 */ /* 0x004fe20008201000 */
[----:B------:R-:W-:Y:S01]  /*0fb0*/  UMOV UR13, 0x55 ;  /* 0x00000055000d7882 */ /* 0x000fe20000000000 */
[----:B------:R-:W-:Y:S01]  /*0fc0*/  UMOV UR12, 0x3 ;  /* 0x00000003000c7882 */ /* 0x000fe20000000000 */
[----:B------:R-:W2:Y:S02]  /*0fd0*/  LDCU UR21, c[0x0][0xf24] ;  /* 0x0001e480ff1577ac */ /* 0x000ea40008000800 */
[----:B-1----:R-:W-:Y:S01]  /*0fe0*/  FMUL R2, R2, UR5 ;  /* 0x0000000502027c20 */ /* 0x002fe20008400000 */
[----:B------:R-:W-:Y:S01]  /*0ff0*/  ULOP3.LUT UR5, UR75, 0x6, URZ, 0xc0, !UPT ;  /* 0x000000064b057892 */ /* 0x000fe2000f8ec0ff */
[----:B----4-:R-:W-:Y:S01]  /*1000*/  I2FP.F32.U32 R0, UR20 ;  /* 0x0000001400007c45 */ /* 0x010fe20008201000 */
[----:B------:R-:W1:Y:S03]  /*1010*/  LDCU UR15, c[0x0][0xf24] ;  /* 0x0001e480ff0f77ac */ /* 0x000e660008000800 */
[----:B------:R-:W4:Y:S01]  /*1020*/  F2I.U32.TRUNC.NTZ R2, R2 ;  /* 0x0000000200027305 */ /* 0x000f22000020f000 */
[----:B---3--:R-:W-:Y:S01]  /*1030*/  FMUL R0, R0, UR4 ;  /* 0x0000000400007c20 */ /* 0x008fe20008400000 */
[----:B------:R-:W-:Y:S01]  /*1040*/  UISETP.GT.U32.AND UP0, UPT, UR5, 0xffff, UPT ;  /* 0x0000ffff0500788c */ /* 0x000fe2000bf04070 */
[----:B------:R-:W3:Y:S05]  /*1050*/  LDCU UR30, c[0x0][0xf30] ;  /* 0x0001e600ff1e77ac */ /* 0x000eea0008000800 */
[----:B------:R-:W2:Y:S01]  /*1060*/  F2I.U32.TRUNC.NTZ R0, R0 ;  /* 0x0000000000007305 */ /* 0x000ea2000020f000 */
[----:B------:R-:W-:-:S02]  /*1070*/  USEL UR54, UR5, 0xffff, !UP0 ;  /* 0x0000ffff05367887 */ /* 0x000fc4000c000000 */
[----:B------:R-:W-:Y:S01]  /*1080*/  USEL UR55, UR29, 0xffff, !UP1 ;  /* 0x0000ffff1d377887 */ /* 0x000fe2000c800000 */
[----:B------:R-:W-:Y:S01]  /*1090*/  UMOV UR24, UR77 ;  /* 0x0000004d00187c82 */ /* 0x000fe20008000000 */
[----:B----4-:R-:W-:Y:S02]  /*10a0*/  R2UR UR4, R2 ;  /* 0x00000000020472ca */ /* 0x010fe400000e0000 */
[----:B------:R-:W-:Y:S02]  /*10b0*/  PRMT R2, RZ, 0x7610, R2 ;  /* 0x00007610ff027816 */ /* 0x000fe40000000002 */
[----:B--2---:R-:W-:Y:S02]  /*10c0*/  R2UR UR6, R0 ;  /* 0x00000000000672ca */ /* 0x004fe400000e0000 */
[----:B------:R-:W-:-:S07]  /*10d0*/  PRMT R0, RZ, 0x7610, R0 ;  /* 0x00007610ff007816 */ /* 0x000fce0000000000 */
[----:B------:R-:W-:-:S04]  /*10e0*/  UIADD3 UR5, UPT, UPT, -UR4, URZ, URZ ;  /* 0x000000ff04057290 */ /* 0x000fc8000fffe1ff */
[----:B------:R-:W-:Y:S02]  /*10f0*/  UIMAD UR5, UR7, UR5, UR77 ;  /* 0x00000005070572a4 */ /* 0x000fe4000f8e024d */
[----:B------:R-:W-:-:S04]  /*1100*/  UIADD3 UR4, UPT, UPT, -UR6, URZ, URZ ;  /* 0x000000ff06047290 */ /* 0x000fc8000fffe1ff */
[----:B------:R-:W-:Y:S01]  /*1110*/  IMAD.U32 R6, RZ, RZ, UR5 ;  /* 0x00000005ff067e24 */ /* 0x000fe2000f8e00ff */
[----:B------:R-:W-:-:S06]  /*1120*/  UIMAD UR4, UR8, UR4, UR20 ;  /* 0x00000004080472a4 */ /* 0x000fcc000f8e0214 */
[----:B------:R-:W-:-:S05]  /*1130*/  IMAD.U32 R5, RZ, RZ, UR4 ;  /* 0x00000004ff057e24 */ /* 0x000fca000f8e00ff */
[----:B------:R2:W-:Y:S04]  /*1140*/  STL [R1+0x2c], R5 ;  /* 0x00002c0501007387 */ /* 0x0005e80000100800 */
[----:B------:R2:W-:Y:S01]  /*1150*/  STL [R1+0x30], R6 ;  /* 0x0000300601007387 */ /* 0x0005e20000100800 */
[----:B-1-3--:R-:W-:Y:S05]  /*1160*/  BRA.U UP5, `(.L_x_17) ;  /* 0x0000000105607547 */ /* 0x00afea000b800000 */
[----:B------:R-:W-:Y:S02]  /*1170*/  R2UR UR4, R6 ;  /* 0x00000000060472ca */ /* 0x000fe400000e0000 */
[----:B------:R-:W-:-:S11]  /*1180*/  R2UR UR16, R5 ;  /* 0x00000000051072ca */ /* 0x000fd600000e0000 */
[----:B------:R-:W-:Y:S02]  /*1190*/  UISETP.GT.U32.AND UP0, UPT, UR4, 0x1, UPT ;  /* 0x000000010400788c */ /* 0x000fe4000bf04070 */
[----:B------:R-:W-:Y:S02]  /*11a0*/  ULOP3.LUT UR10, UR4, 0xfffffffe, URZ, 0xc0, !UPT ;  /* 0xfffffffe040a7892 */ /* 0x000fe4000f8ec0ff */
[----:B------:R-:W-:Y:S02]  /*11b0*/  UISETP.NE.AND UP3, UPT, UR16, URZ, UP0 ;  /* 0x000000ff1000728c */ /* 0x000fe40008765270 */
[----:B------:R-:W-:Y:S02]  /*11c0*/  UISETP.NE.AND UP2, UPT, UR16, 0x1, UP0 ;  /* 0x000000011000788c */ /* 0x000fe40008745270 */
[----:B------:R-:W-:Y:S02]  /*11d0*/  UISETP.NE.AND UP1, UPT, UR16, 0x2, UP0 ;  /* 0x000000021000788c */ /* 0x000fe40008725270 */
[----:B------:R-:W-:-:S02]  /*11e0*/  UISETP.NE.AND UP0, UPT, UR16, 0x3, UP0 ;  /* 0x000000031000788c */ /* 0x000fc40008705270 */
[----:B------:R-:W-:Y:S02]  /*11f0*/  USEL UR6, URZ, 0x1, UP3 ;  /* 0x00000001ff067887 */ /* 0x000fe40009800000 */
[----:B------:R-:W-:Y:S02]  /*1200*/  USEL UR5, URZ, 0x4, UP2 ;  /* 0x00000004ff057887 */ /* 0x000fe40009000000 */
[----:B------:R-:W-:Y:S02]  /*1210*/  USEL UR4, URZ, 0x10, UP1 ;  /* 0x00000010ff047887 */ /* 0x000fe40008800000 */
[----:B------:R-:W-:Y:S02]  /*1220*/  USEL UR9, URZ, 0x40, UP0 ;  /* 0x00000040ff097887 */ /* 0x000fe40008000000 */
[----:B------:R-:W-:Y:S02]  /*1230*/  USEL UR8, URZ, 0x2, UP3 ;  /* 0x00000002ff087887 */ /* 0x000fe40009800000 */
[----:B------:R-:W-:-:S02]  /*1240*/  UIADD3 UR4, UPT, UPT, UR4, UR5, UR6 ;  /* 0x0000000504047290 */ /* 0x000fc4000fffe006 */
[----:B------:R-:W-:Y:S02]  /*1250*/  USEL UR7, URZ, 0x8, UP2 ;  /* 0x00000008ff077887 */ /* 0x000fe40009000000 */
[----:B------:R-:W-:Y:S02]  /*1260*/  USEL UR6, URZ, 0x20, UP1 ;  /* 0x00000020ff067887 */ /* 0x000fe40008800000 */
[----:B------:R-:W-:Y:S02]  /*1270*/  UIADD3 UR5, UPT, UPT, UR8, UR9, UR4 ;  /* 0x0000000908057290 */ /* 0x000fe4000fffe004 */
[----:B------:R-:W-:Y:S02]  /*1280*/  ULEA UR4, UR16, UR10, 0x1 ;  /* 0x0000000a10047291 */ /* 0x000fe4000f8e08ff */
[----:B------:R-:W-:Y:S02]  /*1290*/  USEL UR8, URZ, 0x80, UP0 ;  /* 0x00000080ff087887 */ /* 0x000fe40008000000 */
[----:B------:R-:W-:-:S02]  /*12a0*/  UIADD3 UR5, UPT, UPT, UR6, UR7, UR5 ;  /* 0x0000000706057290 */ /* 0x000fc4000fffe005 */
[----:B------:R-:W-:Y:S02]  /*12b0*/  USHF.L.U32 UR4, UR12, UR4, URZ ;  /* 0x000000040c047299 */ /* 0x000fe400080006ff */
[----:B------:R-:W-:-:S04]  /*12c0*/  UIADD3 UR5, UPT, UPT, UR5, UR8, URZ ;  /* 0x0000000805057290 */ /* 0x000fc8000fffe0ff */
[----:B------:R-:W-:Y:S02]  /*12d0*/  IMAD.U32 R2, RZ, RZ, UR4 ;  /* 0x00000004ff027e24 */ /* 0x000fe4000f8e00ff */
[----:B------:R-:W-:-:S07]  /*12e0*/  IMAD.U32 R0, RZ, RZ, UR5 ;  /* 0x00000005ff007e24 */ /* 0x000fce000f8e00ff */
.L_x_17:
[----:B------:R-:W1:Y:S01]  /*12f0*/  S2UR UR60, SR_CTAID.Z ;  /* 0x00000000003c79c3 */ /* 0x000e620000002700 */
[----:B------:R-:W-:Y:S02]  /*1300*/  UISETP.GE.AND UP0, UPT, UR21, 0x1, UPT ;  /* 0x000000011500788c */ /* 0x000fe4000bf06270 */
[----:B------:R-:W-:Y:S02]  /*1310*/  USHF.L.U32 UR4, UR77, 0x7, URZ ;  /* 0x000000074d047899 */ /* 0x000fe400080006ff */
[----:B------:R-:W-:Y:S02]  /*1320*/  ULOP3.LUT UR38, UR38, 0x3, URZ, 0xc0, !UPT ;  /* 0x0000000326267892 */ /* 0x000fe4000f8ec0ff */
[----:B------:R-:W-:Y:S02]  /*1330*/  ULOP3.LUT UR45, UR11, 0x400, URZ, 0xc0, !UPT ;  /* 0x000004000b2d7892 */ /* 0x000fe4000f8ec0ff */
[----:B------:R-:W-:Y:S02]  /*1340*/  ULOP3.LUT UR55, UR55, 0xffff, URZ, 0xc0, !UPT ;  /* 0x0000ffff37377892 */ /* 0x000fe4000f8ec0ff */
[----:B------:R-:W-:-:S02]  /*1350*/  ULOP3.LUT UR54, UR54, 0xffff, URZ, 0xc0, !UPT ;  /* 0x0000ffff36367892 */ /* 0x000fc4000f8ec0ff */
[----:B------:R-:W-:Y:S02]  /*1360*/  UISETP.NE.AND UP3, UPT, UR14, 0x2, UPT ;  /* 0x000000020e00788c */ /* 0x000fe4000bf65270 */
[----:B------:R-:W-:Y:S02]  /*1370*/  ULOP3.LUT UR34, UR34, 0x80, URZ, 0xc0, !UPT ;  /* 0x0000008022227892 */ /* 0x000fe4000f8ec0ff */
[----:B------:R-:W-:Y:S02]  /*1380*/  ULOP3.LUT UR74, UR4, 0x80, URZ, 0xc0, !UPT ;  /* 0x00000080044a7892 */ /* 0x000fe4000f8ec0ff */
[----:B------:R-:W-:Y:S02]  /*1390*/  USHF.R.U32.HI UR35, URZ, 0x1, UR38 ;  /* 0x00000001ff237899 */ /* 0x000fe40008011626 */
[----:B------:R-:W-:Y:S02]  /*13a0*/  USHF.R.U32.HI UR28, URZ, 0xa, UR45 ;  /* 0x0000000aff1c7899 */ /* 0x000fe4000801162d */
[----:B------:R-:W-:-:S02]  /*13b0*/  USHF.L.U32 UR55, UR13, UR55, URZ ;  /* 0x000000370d377299 */ /* 0x000fc400080006ff */
[----:B------:R-:W-:Y:S01]  /*13c0*/  USHF.L.U32 UR54, UR12, UR54, URZ ;  /* 0x000000360c367299 */ /* 0x000fe200080006ff */
[----:B-1----:R-:W-:Y:S11]  /*13d0*/  BRA.U !UP0, `(.L_x_18) ;  /* 0x0000000108d47547 */ /* 0x002ff6000b800000 */
[----:B------:R-:W1:Y:S01]  /*13e0*/  LDCU.128 UR16, c[0x0][0xf10] ;  /* 0x0001e200ff1077ac */ /* 0x000e620008000c00 */
[----:B------:R-:W3:Y:S01]  /*13f0*/  LDCU UR6, c[0x0][0x370] ;  /* 0x00006e00ff0677ac */ /* 0x000ee20008000800 */
[----:B------:R-:W4:Y:S01]  /*1400*/  LDCU UR5, c[0x0][0x374] ;  /* 0x00006e80ff0577ac */ /* 0x000f220008000800 */
[----:B------:R-:W2:Y:S01]  /*1410*/  LDCU UR25, c[0x0][0xf0c] ;  /* 0x0001e180ff1977ac */ /* 0x000ea20008000800 */
[----:B------:R-:W2:Y:S01]  /*1420*/  LDCU UR7, c[0x0][0xf20] ;  /* 0x0001e400ff0777ac */ /* 0x000ea20008000800 */
[----:B------:R-:W2:Y:S01]  /*1430*/  LDCU.64 UR8, c[0x0][0xf28] ;  /* 0x0001e500ff0877ac */ /* 0x000ea20008000a00 */
[----:B-1----:R-:W-:Y:S02]  /*1440*/  UISETP.NE.AND UP0, UPT, UR18, 0x1, UPT ;  /* 0x000000011200788c */ /* 0x002fe4000bf05270 */
[----:B----4-:R-:W-:Y:S02]  /*1450*/  UIMAD.WIDE.U32 UR10, UR5, UR19, URZ ;  /* 0x00000013050a72a5 */ /* 0x010fe4000f8e00ff */
[----:B---3--:R-:W-:-:S02]  /*1460*/  UIMAD.WIDE.U32 UR22, UR6, UR16, URZ ;  /* 0x00000010061672a5 */ /* 0x008fc4000f8e00ff */
[----:B--2---:R-:W-:Y:S02]  /*1470*/  UISETP.NE.AND UP1, UPT, UR25, 0x1, UPT ;  /* 0x000000011900788c */ /* 0x004fe4000bf25270 */
[----:B------:R-:W-:Y:S01]  /*1480*/  UISETP.NE.AND UP2, UPT, UR21, 0x1, UPT ;  /* 0x000000011500788c */ /* 0x000fe2000bf45270 */
[----:B------:R-:W-:Y:S02]  /*1490*/  UMOV UR10, UR11 ;  /* 0x0000000b000a7c82 */ /* 0x000fe40008000000 */
[----:B------:R-:W-:Y:S01]  /*14a0*/  UMOV UR22, UR23 ;  /* 0x0000001700167c82 */ /* 0x000fe20008000000 */
[----:B------:R-:W-:Y:S02]  /*14b0*/  @UP0 USHF.R.U32.HI UR5, URZ, UR7, UR10 ;  /* 0x00000007ff050299 */ /* 0x000fe4000801160a */
[----:B------:R-:W-:Y:S02]  /*14c0*/  UIMAD.WIDE.U32 UR26, UR20, UR19, URZ ;  /* 0x00000013141a72a5 */ /* 0x000fe4000f8e00ff */
[----:B------:R-:W-:-:S02]  /*14d0*/  UIMAD.WIDE.U32 UR10, UR5, UR8, URZ ;  /* 0x00000008050a72a5 */ /* 0x000fc4000f8e00ff */
[----:B------:R-:W-:Y:S02]  /*14e0*/  @UP1 USHF.R.U32.HI UR6, URZ, UR17, UR22 ;  /* 0x00000011ff061299 */ /* 0x000fe40008011616 */
[----:B------:R-:W-:Y:S02]  /*14f0*/  UIMAD.WIDE.U32 UR12, UR24, UR16, URZ ;  /* 0x00000010180c72a5 */ /* 0x000fe4000f8e00ff */
[----:B------:R-:W-:Y:S01]  /*1500*/  UIMAD.WIDE.U32 UR22, UR6, UR8, URZ ;  /* 0x00000008061672a5 */ /* 0x000fe2000f8e00ff */
[----:B------:R-:W-:Y:S01]  /*1510*/  UMOV UR4, UR27 ;  /* 0x0000001b00047c82 */ /* 0x000fe20008000000 */
[----:B------:R-:W-:Y:S01]  /*1520*/  UMOV UR10, UR11 ;  /* 0x0000000b000a7c82 */ /* 0x000fe20008000000 */
[----:B------:R-:W-:Y:S02]  /*1530*/  USHF.R.U32.HI UR4, URZ, UR7, UR4 ;  /* 0x00000007ff047299 */ /* 0x000fe40008011604 */
[----:B------:R-:W-:Y:S01]  /*1540*/  @UP2 USHF.R.U32.HI UR5, URZ, UR9, UR10 ;  /* 0x00000009ff052299 */ /* 0x000fe2000801160a */
[----:B------:R-:W-:Y:S01]  /*1550*/  UMOV UR12, UR13 ;  /* 0x0000000d000c7c82 */ /* 0x000fe20008000000 */
[----:B------:R-:W-:Y:S01]  /*1560*/  UMOV UR22, UR23 ;  /* 0x0000001700167c82 */ /* 0x000fe20008000000 */
[----:B------:R-:W-:-:S02]  /*1570*/  USHF.R.U32.HI UR17, URZ, UR17, UR12 ;  /* 0x00000011ff117299 */ /* 0x000fc4000801160c */
[----:B------:R-:W-:Y:S02]  /*1580*/  USEL UR4, UR20, UR4, !UP0 ;  /* 0x0000000414047287 */ /* 0x000fe4000c000000 */
[----:B------:R-:W-:Y:S02]  /*1590*/  @UP2 USHF.R.U32.HI UR6, URZ, UR9, UR22 ;  /* 0x00000009ff062299 */ /* 0x000fe40008011616 */
[----:B------:R-:W-:Y:S02]  /*15a0*/  UIMAD UR7, UR5, UR21, URZ ;  /* 0x00000015050772a4 */ /* 0x000fe4000f8e02ff */
[----:B------:R-:W-:Y:S02]  /*15b0*/  USEL UR5, UR24, UR17, !UP1 ;  /* 0x0000001118057287 */ /* 0x000fe4000c800000 */
[----:B------:R-:W-:Y:S02]  /*15c0*/  UIMAD UR12, UR6, UR21, URZ ;  /* 0x00000015060c72a4 */ /* 0x000fe4000f8e02ff */
[----:B------:R-:W-:-:S02]  /*15d0*/  UISETP.GE.AND UP0, UPT, UR4, UR7, UPT ;  /* 0x000000070400728c */ /* 0x000fc4000bf06270 */
[----:B------:R-:W-:Y:S02]  /*15e0*/  UIMAD.WIDE.U32 UR10, UR4, UR8, URZ ;  /* 0x00000008040a72a5 */ /* 0x000fe4000f8e00ff */
[----:B------:R-:W-:Y:S02]  /*15f0*/  UISETP.GE.OR UP0, UPT, UR5, UR12, UP0 ;  /* 0x0000000c0500728c */ /* 0x000fe40008706670 */
[----:B------:R-:W-:Y:S02]  /*1600*/  UIMAD.WIDE.U32 UR12, UR5, UR8, URZ ;  /* 0x00000008050c72a5 */ /* 0x000fe4000f8e00ff */
[----:B------:R-:W-:Y:S01]  /*1610*/  UIADD3 UR10, UPT, UPT, -UR4, URZ, URZ ;  /* 0x000000ff040a7290 */ /* 0x000fe2000fffe1ff */
[----:B------:R-:W-:Y:S01]  /*1620*/  UMOV UR8, UR11 ;  /* 0x0000000b00087c82 */ /* 0x000fe20008000000 */
[----:B------:R-:W-:Y:S02]  /*1630*/  UIADD3 UR11, UPT, UPT, -UR5, URZ, URZ ;  /* 0x000000ff050b7290 */ /* 0x000fe4000fffe1ff */
[----:B------:R-:W-:-:S03]  /*1640*/  USHF.R.U32.HI UR8, URZ, UR9, UR8 ;  /* 0x00000009ff087299 */ /* 0x000fc60008011608 */
[----:B------:R-:W-:Y:S01]  /*1650*/  @!UP0 UMOV UR7, UR13 ;  /* 0x0000000d00078c82 */ /* 0x000fe20008000000 */
[----:B------:R-:W-:Y:S02]  /*1660*/  UIMAD UR20, UR18, UR10, UR20 ;  /* 0x0000000a121472a4 */ /* 0x000fe4000f8e0214 */
[----:B------:R-:W-:Y:S02]  /*1670*/  USEL UR8, UR4, UR8, !UP2 ;  /* 0x0000000804087287 */ /* 0x000fe4000d000000 */
[----:B------:R-:W-:Y:S02]  /*1680*/  @!UP0 USHF.R.U32.HI UR7, URZ, UR9, UR7 ;  /* 0x00000009ff078299 */ /* 0x000fe40008011607 */
[----:B------:R-:W-:Y:S02]  /*1690*/  UIADD3 UR9, UPT, UPT, -UR8, URZ, URZ ;  /* 0x000000ff08097290 */ /* 0x000fe4000fffe1ff */
[----:B------:R-:W-:Y:S02]  /*16a0*/  @!UP0 USEL UR7, UR5, UR7, !UP2 ;  /* 0x0000000705078287 */ /* 0x000fe4000d000000 */
[----:B------:R-:W-:-:S02]  /*16b0*/  UIMAD UR9, UR21, UR9, UR4 ;  /* 0x00000009150972a4 */ /* 0x000fc4000f8e0204 */
[----:B------:R-:W-:Y:S02]  /*16c0*/  @!UP0 UIADD3 UR8, UPT, UPT, UR8, -UR7, URZ ;  /* 0x8000000708088290 */ /* 0x000fe4000fffe0ff */
[----:B------:R-:W-:Y:S02]  /*16d0*/  @!UP0 UIMAD UR6, UR9, UR6, UR7 ;  /* 0x00000006090682a4 */ /* 0x000fe4000f8e0207 */
[----:B------:R-:W-:Y:S02]  /*16e0*/  @!UP0 UIMAD UR4, UR8, UR21, UR5 ;  /* 0x00000015080482a4 */ /* 0x000fe4000f8e0205 */
[----:B------:R-:W-:Y:S02]  /*16f0*/  UIMAD UR24, UR25, UR11, UR24 ;  /* 0x0000000b191872a4 */ /* 0x000fe4000f8e0218 */
[----:B------:R-:W-:Y:S01]  /*1700*/  UIMAD UR20, UR4, UR18, UR20 ;  /* 0x00000012041472a4 */ /* 0x000fe2000f8e0214 */
[----:B------:R-:W-:Y:S02]  /*1710*/  @!UP0 UMOV UR5, UR6 ;  /* 0x0000000600058c82 */ /* 0x000fe40008000000 */
[----:B------:R-:W-:-:S12]  /*1720*/  UIMAD UR24, UR5, UR25, UR24 ;  /* 0x00000019051872a4 */ /* 0x000fd8000f8e0218 */
.L_x_18:
[----:B------:R-:W-:-:S09]  /*1730*/  UISETP.NE.AND UP0, UPT, UR30, 0x1, UPT ;  /* 0x000000011e00788c */ /* 0x000fd2000bf05270 */
[----:B------:R-:W-:Y:S05]  /*1740*/  BRA.U UP0, `(.L_x_19) ;  /* 0x0000000100447547 */ /* 0x000fea000b800000 */
[----:B------:R-:W1:Y:S01]  /*1750*/  LDCU.128 UR8, c[0x0][0xf10] ;  /* 0x0001e200ff0877ac */ /* 0x000e620008000c00 */
[----:B------:R-:W3:Y:S01]  /*1760*/  LDCU UR12, c[0x0][0xf0c] ;  /* 0x0001e180ff0c77ac */ /* 0x000ee20008000800 */
[----:B------:R-:W4:Y:S01]  /*1770*/  LDCU UR13, c[0x0][0xf20] ;  /* 0x0001e400ff0d77ac */ /* 0x000f220008000800 */
[----:B-1----:R-:W-:Y:S02]  /*1780*/  UIMAD.WIDE.U32 UR6, UR24, UR8, URZ ;  /* 0x00000008180672a5 */ /* 0x002fe4000f8e00ff */
[----:B------:R-:W-:Y:S02]  /*1790*/  UIMAD.WIDE.U32 UR4, UR20, UR11, URZ ;  /* 0x0000000b140472a5 */ /* 0x000fe4000f8e00ff */
[----:B---3--:R-:W-:Y:S02]  /*17a0*/  UISETP.NE.AND UP1, UPT, UR12, 0x1, UPT ;  /* 0x000000010c00788c */ /* 0x008fe4000bf25270 */
[----:B------:R-:W-:Y:S01]  /*17b0*/  UISETP.NE.AND UP0, UPT, UR10, 0x1, UPT ;  /* 0x000000010a00788c */ /* 0x000fe2000bf05270 */
[----:B------:R-:W-:-:S02]  /*17c0*/  UMOV UR6, UR7 ;  /* 0x0000000700067c82 */ /* 0x000fc40008000000 */
[----:B------:R-:W-:Y:S01]  /*17d0*/  UMOV UR4, UR5 ;  /* 0x0000000500047c82 */ /* 0x000fe20008000000 */
[----:B------:R-:W-:Y:S02]  /*17e0*/  USHF.R.U32.HI UR9, URZ, UR9, UR6 ;  /* 0x00000009ff097299 */ /* 0x000fe40008011606 */
[----:B----4-:R-:W-:Y:S02]  /*17f0*/  USHF.R.U32.HI UR4, URZ, UR13, UR4 ;  /* 0x0000000dff047299 */ /* 0x010fe40008011604 */
[----:B------:R-:W-:Y:S02]  /*1800*/  USEL UR5, UR24, UR9, !UP1 ;  /* 0x0000000918057287 */ /* 0x000fe4000c800000 */
[----:B------:R-:W-:-:S04]  /*1810*/  USEL UR4, UR20, UR4, !UP0 ;  /* 0x0000000414047287 */ /* 0x000fc8000c000000 */
[----:B------:R-:W-:Y:S02]  /*1820*/  UIADD3 UR6, UPT, UPT, UR5, -UR4, URZ ;  /* 0x8000000405067290 */ /* 0x000fe4000fffe0ff */
[----:B------:R-:W-:Y:S02]  /*1830*/  UIADD3 UR4, UPT, UPT, -UR5, UR4, URZ ;  /* 0x0000000405047290 */ /* 0x000fe4000fffe1ff */
[----:B------:R-:W-:Y:S02]  /*1840*/  UIMAD UR20, UR6, UR10, UR20 ;  /* 0x0000000a061472a4 */ /* 0x000fe4000f8e0214 */
[----:B------:R-:W-:-:S12]  /*1850*/  UIMAD UR24, UR4, UR12, UR24 ;  /* 0x0000000c041872a4 */ /* 0x000fd8000f8e0218 */
.L_x_19:
[----:B------:R-:W-:Y:S05]  /*1860*/  BRA.U !UP6, `(.L_x_20) ;  /* 0x000000010e0c7547 */ /* 0x000fea000b800000 */
[----:B------:R-:W-:Y:S01]  /*1870*/  UCGABAR_WAIT ;  /* 0x0000000000007dc7 */ /* 0x000fe20008000000 */
[----:B------:R-:W-:Y:S01]  /*1880*/  CCTL.IVALL ;  /* 0x00000000ff00798f */ /* 0x000fe20002000000 */
[----:B------:R-:W-:Y:S05]  /*1890*/  BRA `(.L_x_21) ;  /* 0x0000000000047947 */ /* 0x000fea0003800000 */
.L_x_20:
[----:B------:R-:W-:Y:S06]  /*18a0*/  BAR.SYNC.DEFER_BLOCKING 0x0 ;  /* 0x0000000000007b1d */ /* 0x000fec0000010000 */
.L_x_21:
[----:B------:R-:W-:Y:S05]  /*18b0*/  BRA.U UP3, `(.L_x_22) ;  /* 0x0000001103fc7547 */ /* 0x000fea000b800000 */
[----:B------:R-:W1:Y:S01]  /*18c0*/  LDCU UR76, c[0x0][0x38c] ;  /* 0x00007180ff4c77ac */ /* 0x000e620008000800 */
[----:B------:R-:W-:Y:S01]  /*18d0*/  PLOP3.LUT P1, PT, PT, PT, UP4, 0x80, 0x8 ;  /* 0x000000000008781c */ /* 0x000fe20003f2f048 */
[----:B------:R-:W-:Y:S01]  /*18e0*/  IMAD.MOV.U32 R12, RZ, RZ, 0x1 ;  /* 0x00000001ff0c7424 */ /* 0x000fe200078e00ff */
[----:B------:R-:W-:Y:S01]  /*18f0*/  ISETP.NE.AND P2, PT, R3, RZ, P3 ;  /* 0x000000ff0300720c */ /* 0x000fe20001f45270 */
[----:B------:R-:W-:Y:S01]  /*1900*/  UMOV UR4, 0x400 ;  /* 0x0000040000047882 */ /* 0x000fe20000000000 */
[----:B------:R-:W-:Y:S01]  /*1910*/  UISETP.NE.AND UP0, UPT, UR14, URZ, UPT ;  /* 0x000000ff0e00728c */ /* 0x000fe2000bf05270 */
[----:B------:R-:W-:Y:S01]  /*1920*/  PLOP3.LUT P1, PT, P1, PT, PT, 0x8, 0x80 ;  /* 0x000000000080781c */ /* 0x000fe20000f2e170 */
[----:B------:R-:W-:Y:S01]  /*1930*/  ULEA UR14, UR75, UR4, 0x18 ;  /* 0x000000044b0e7291 */ /* 0x000fe2000f8ec0ff */
[----:B------:R-:W-:Y:S01]  /*1940*/  CS2R R10, SRZ ;  /* 0x00000000000a7805 */ /* 0x000fe2000001ff00 */
[----:B------:R-:W-:Y:S01]  /*1950*/  USEL UR39, UR42, 0x2, UP0 ;  /* 0x000000022a277887 */ /* 0x000fe20008000000 */
[----:B------:R-:W-:Y:S01]  /*1960*/  IMAD.MOV.U32 R9, RZ, RZ, RZ ;  /* 0x000000ffff097224 */ /* 0x000fe200078e00ff */
[----:B------:R-:W3:Y:S01]  /*1970*/  LDCU UR69, c[0x0][0x370] ;  /* 0x00006e00ff4577ac */ /* 0x000ee20008000800 */
[----:B------:R-:W-:Y:S01]  /*1980*/  IMAD.MOV.U32 R8, RZ, RZ, 0x1 ;  /* 0x00000001ff087424 */ /* 0x000fe200078e00ff */
[----:B------:R-:W-:-:S02]  /*1990*/  ULEA UR73, UR38, UR74, 0x5 ;  /* 0x0000004a26497291 */ /* 0x000fc4000f8e28ff */
[----:B------:R-:W-:Y:S02]  /*19a0*/  ULEA UR53, UR38, UR14, 0x8 ;  /* 0x0000000e26357291 */ /* 0x000fe4000f8e40ff */
[----:B-1----:R-:W-:Y:S02]  /*19b0*/  UIADD3 UR5, UPT, UPT, UR76, 0xff, URZ ;  /* 0x000000ff4c057890 */ /* 0x002fe4000fffe0ff */
[----:B------:R-:W-:Y:S02]  /*19c0*/  UIADD3 UR76, UPT, UPT, UR76, -0x1, URZ ;  /* 0xffffffff4c4c7890 */ /* 0x000fe4000fffe0ff */
[----:B------:R-:W-:Y:S02]  /*19d0*/  USHF.R.S32.HI UR4, URZ, 0x1f, UR5 ;  /* 0x0000001fff047899 */ /* 0x000fe40008011405 */
[----:B------:R-:W-:Y:S02]  /*19e0*/  UISETP.GE.U32.AND UP0, UPT, UR76, -0x1ff, UPT ;  /* 0xfffffe014c00788c */ /* 0x000fe4000bf06070 */
[----:B------:R-:W-:-:S02]  /*19f0*/  ULEA.HI UR4, UR4, UR5, URZ, 0x8 ;  /* 0x0000000504047291 */ /* 0x000fc4000f8f40ff */
[----:B------:R-:W-:Y:S02]  /*1a00*/  USEL UR71, URZ, 0x1, UP0 ;  /* 0x00000001ff477887 */ /* 0x000fe40008000000 */
[----:B------:R-:W-:Y:S01]  /*1a10*/  USHF.R.S32.HI UR70, URZ, 0x8, UR4 ;  /* 0x00000008ff467899 */ /* 0x000fe20008011404 */
[----:B------:R-:W1:Y:S01]  /*1a20*/  LDCU.64 UR46, c[0x0][0x348] ;  /* 0x00006900ff2e77ac */ /* 0x000e620008000a00 */
[----:B------:R-:W4:Y:S01]  /*1a30*/  LDCU UR63, c[0x0][0x374] ;  /* 0x00006e80ff3f77ac */ /* 0x000f220008000800 */
[----:B------:R-:W-:Y:S02]  /*1a40*/  UIADD3 UR45, UPT, UPT, UR14, UR45, URZ ;  /* 0x0000002d0e2d7290 */ /* 0x000fe4000fffe0ff */
[----:B------:R-:W-:Y:S02]  /*1a50*/  ULEA UR38, UR38, UR14, 0xc ;  /* 0x0000000e26267291 */ /* 0x000fe4000f8e60ff */
[----:B------:R-:W-:Y:S02]  /*1a60*/  ULOP3.LUT UR57, UR14, 0xfefffff0, URZ, 0xc0, !UPT ;  /* 0xfefffff00e397892 */ /* 0x000fe4000f8ec0ff */
[----:B---3--:R-:W-:-:S12]  /*1a70*/  UIADD3 UR72, UPT, UPT, -UR70, UR71, URZ ;  /* 0x0000004746487290 */ /* 0x008fd8000fffe1ff */
.L_x_44:
[----:B------:R-:W-:Y:S01]  /*1a80*/  UISETP.NE.AND UP0, UPT, UR75, URZ, UPT ;  /* 0x000000ff4b00728c */ /* 0x000fe2000bf05270 */
[----:B------:R-:W-:-:S08]  /*1a90*/  SHF.L.U32 R3, R12, 0x1f, RZ ;  /* 0x0000001f0c037819 */ /* 0x000fd000000006ff */
[----:B------:R-:W-:Y:S05]  /*1aa0*/  BRA.U UP0, `(.L_x_23) ;  /* 0x0000000100287547 */ /* 0x000fea000b800000 */
[----:B------:R-:W-:Y:S02]  /*1ab0*/  LEA R0, R9, UR14, 0x3 ;  /* 0x0000000e09007c11 */ /* 0x000fe4000f8e18ff */
[----:B--2---:R-:W-:-:S04]  /*1ac0*/  SHF.L.U32 R5, R8, 0x1f, RZ ;  /* 0x0000001f08057819 */ /* 0x004fc800000006ff */
[----:B------:R-:W2:Y:S02]  /*1ad0*/  SYNCS.PHASECHK.TRANS64.TRYWAIT P0, [R0+URZ+0x90], R5 ;  /* 0x00009005000075a7 */ /* 0x000ea400080011ff */
[----:B--2---:R-:W-:Y:S05]  /*1ae0*/  @!P0 BRA `(.L_x_24) ;  /* 0x000000ac00ec8947 */ /* 0x004fea0003800000 */
.L_x_129:
[----:B------:R3:W-:Y:S01]  /*1af0*/  SYNCS.ARRIVE.TRANS64.A1T0 RZ, [R0+URZ+0x80], RZ ;  /* 0x000080ff00ff79a7 */ /* 0x0007e200081000ff */
[----:B------:R-:W-:-:S05]  /*1b00*/  VIADD R9, R9, 0x1 ;  /* 0x0000000109097836 */ /* 0x000fca0000000000 */
[----:B------:R-:W-:-:S04]  /*1b10*/  ISETP.NE.AND P0, PT, R9, 0x2, PT ;  /* 0x000000020900780c */ /* 0x000fc80003f05270 */
[----:B--2---:R-:W-:Y:S02]  /*1b20*/  SEL R5, RZ, 0x1, P0 ;  /* 0x00000001ff057807 */ /* 0x004fe40000000000 */
[----:B------:R-:W-:Y:S02]  /*1b30*/  SEL R9, R9, RZ, P0 ;  /* 0x000000ff09097207 */ /* 0x000fe40000000000 */
[----:B------:R-:W-:-:S07]  /*1b40*/  LOP3.LUT R8, R8, R5, RZ, 0x3c, !PT ;  /* 0x0000000508087212 */ /* 0x000fce00078e3cff */
.L_x_23:
[----:B------:R1:W1:Y:S01]  /*1b50*/  SYNCS.PHASECHK.TRANS64.TRYWAIT P0, [UR14+0x8], R3 ;  /* 0x00000803ff0075a7 */ /* 0x000262000800110e */
[----:B------:R-:W-:Y:S02]  /*1b60*/  UISETP.GT.U32.AND UP0, UPT, UR76, -0x200, UPT ;  /* 0xfffffe004c00788c */ /* 0x000fe4000bf04070 */
[----:B------:R-:W-:Y:S02]  /*1b70*/  ULEA.HI UR4, UR24, UR24, URZ, 0x1 ;  /* 0x0000001818047291 */ /* 0x000fe4000f8f08ff */
[----:B------:R-:W-:Y:S02]  /*1b80*/  USHF.L.U32 UR27, UR20, 0x1, URZ ;  /* 0x00000001141b7899 */ /* 0x000fe400080006ff */
[----:B------:R-:W-:Y:S02]  /*1b90*/  USHF.L.U32 UR5, UR4, 0x7, URZ ;  /* 0x0000000704057899 */ /* 0x000fe400080006ff */
[----:B------:R-:W-:Y:S02]  /*1ba0*/  ULOP3.LUT UR36, UR4, 0xfffffffe, URZ, 0xc0, !UPT ;  /* 0xfffffffe04247892 */ /* 0x000fe4000f8ec0ff */
[----:B------:R-:W-:-:S02]  /*1bb0*/  ULOP3.LUT UR5, UR5, 0xffffff00, URZ, 0xc0, !UPT ;  /* 0xffffff0005057892 */ /* 0x000fc4000f8ec0ff */
[----:B------:R-:W-:Y:S02]  /*1bc0*/  ULEA UR43, UR20, UR74, 0x8 ;  /* 0x0000004a142b7291 */ /* 0x000fe4000f8e40ff */
[----:B------:R-:W-:Y:S02]  /*1bd0*/  ULOP3.LUT UR36, UR36, 0x1, UR77, 0xf8, !UPT ;  /* 0x0000000124247892 */ /* 0x000fe4000f8ef84d */
[----:B------:R-:W-:Y:S01]  /*1be0*/  UIADD3 UR59, UPT, UPT, UR73, UR5, URZ ;  /* 0x00000005493b7290 */ /* 0x000fe2000fffe0ff */
[----:B------:R-:W-:Y:S01]  /*1bf0*/  UMOV UR6, URZ ;  /* 0x000000ff00067c82 */ /* 0x000fe20008000000 */
[----:B------:R-:W-:Y:S10]  /*1c00*/  BRA.U UP0, `(.L_x_25) ;  /* 0x0000000100fc7547 */ /* 0x000ff4000b800000 */
[----:B------:R-:W-:Y:S01]  /*1c10*/  @P3 MOV R2, 0x19800 ;  /* 0x0001980000023802 */ /* 0x000fe20000000f00 */
[----:B-1----:R-:W-:Y:S06]  /*1c20*/  @P0 BRA `(.L_x_26) ;  /* 0x0000000000080947 */ /* 0x002fec0003800000 */
[----:B------:R-:W1:Y:S02]  /*1c30*/  SYNCS.PHASECHK.TRANS64.TRYWAIT P0, [UR14+0x8], R3 ;  /* 0x00000803ff0075a7 */ /* 0x000e64000800110e */
[----:B-1----:R-:W-:Y:S05]  /*1c40*/  @!P0 BRA `(.L_x_27) ;  /* 0x000000ac00a88947 */ /* 0x002fea0003800000 */
.L_x_26:
[----:B------:R1:W-:Y:S01]  /*1c50*/  @P3 SYNCS.ARRIVE.TRANS64 RZ, [UR14], R2 ;  /* 0x00000002ffff39a7 */ /* 0x0003e2000800000e */
[----:B------:R-:W-:Y:S01]  /*1c60*/  ULOP3.LUT UR4, UR39, 0x2, URZ, 0xfc, !UPT ;  /* 0x0000000227047892 */ /* 0x000fe2000f8efcff */
[----:B------:R-:W-:-:S03]  /*1c70*/  LOP3.LUT R12, R12, 0x1, RZ, 0x3c, !PT ;  /* 0x000000010c0c7812 */ /* 0x000fc600078e3cff */
[----:B------:R-:W-:-:S09]  /*1c80*/  UISETP.NE.AND UP0, UPT, UR4, 0x2, UPT ;  /* 0x000000020400788c */ /* 0x000fd2000bf05270 */
[----:B------:R-:W-:Y:S05]  /*1c90*/  BRA.U UP0, `(.L_x_28) ;  /* 0x0000000100047547 */ /* 0x000fea000b800000 */
[----:B----4-:R-:W-:Y:S05]  /*1ca0*/  BPT.TRAP 0x1 ;  /* 0x000000040000795c */ /* 0x010fea0000300000 */
.L_x_28:
[----:B------:R-:W-:Y:S04]  /*1cb0*/  BSSY.RECONVERGENT B0, `(.L_x_29) ;  /* 0x0000003000007945 */ /* 0x000fe80003800200 */
[----:B------:R-:W-:Y:S05]  /*1cc0*/  @!P2 BRA `(.L_x_30) ;  /* 0x000000000004a947 */ /* 0x000fea0003800000 */
[----:B----4-:R-:W-:Y:S05]  /*1cd0*/  BPT.TRAP 0x1 ;  /* 0x000000040000795c */ /* 0x010fea0000300000 */
.L_x_30:
[----:B----4-:R-:W-:Y:S05]  /*1ce0*/  BSYNC.RECONVERGENT B0 ;  /* 0x0000000000007941 */ /* 0x010fea0003800200 */
.L_x_29:
[----:B------:R-:W-:Y:S02]  /*1cf0*/  ELECT P0, URZ, PT ;  /* 0x0000000000ff782f */ /* 0x000fe40003800000 */
[----:B-1-3--:R-:W-:Y:S01]  /*1d00*/  SHF.L.U32 R0, R12, 0x1f, RZ ;  /* 0x0000001f0c007819 */ /* 0x00afe200000006ff */
[----:B------:R-:W-:Y:S01]  /*1d10*/  UMOV UR6, 0x1 ;  /* 0x0000000100067882 */ /* 0x000fe20000000000 */
[----:B------:R-:W-:Y:S02]  /*1d20*/  BSSY.RECONVERGENT B0, `(.L_x_25) ;  /* 0x000002d000007945 */ /* 0x000fe40003800200 */
[----:B------:R1:W-:Y:S07]  /*1d30*/  SYNCS.PHASECHK.TRANS64.TRYWAIT PT, [UR14+0x8], R0 ;  /* 0x00000800ff0075a7 */ /* 0x0003ee00080e110e */
[----:B------:R-:W-:Y:S05]  /*1d40*/  @!P0 BRA `(.L_x_31) ;  /* 0x0000000000a88947 */ /* 0x000fea0003800000 */
[----:B------:R-:W-:Y:S02]  /*1d50*/  UIADD3 UR4, UP3, UPT, UR46, 0x80, URZ ;  /* 0x000000802e047890 */ /* 0x000fe4000ff7e0ff */
[----:B------:R-:W-:Y:S02]  /*1d60*/  UIADD3 UR56, UPT, UPT, UR38, 0x18800, URZ ;  /* 0x0001880026387890 */ /* 0x000fe4000fffe0ff */
[----:B------:R-:W-:Y:S02]  /*1d70*/  UIADD3.X UR5, UPT, UPT, URZ, UR47, URZ, UP3, !UPT ;  /* 0x0000002fff057290 */ /* 0x000fe40009ffe4ff */
[----:B------:R-:W-:Y:S02]  /*1d80*/  UPRMT UR7, URZ, 0x5410, UR55 ;  /* 0x00005410ff077896 */ /* 0x000fe40008000037 */
[----:B------:R-:W-:Y:S02]  /*1d90*/  UIADD3 UR16, UPT, UPT, UR38, 0x1c800, URZ ;  /* 0x0001c80026107890 */ /* 0x000fe4000fffe0ff */
[----:B------:R-:W-:-:S02]  /*1da0*/  UIADD3 UR22, UP2, UPT, UR46, 0x180, URZ ;  /* 0x000001802e167890 */ /* 0x000fc4000ff5e0ff */
[----:B------:R-:W-:Y:S01]  /*1db0*/  UIADD3 UR48, UP1, UPT, UR46, 0x280, URZ ;  /* 0x000002802e307890 */ /* 0x000fe2000ff3e0ff */
[----:B------:R-:W-:Y:S01]  /*1dc0*/  UMOV UR50, 0x0 ;  /* 0x0000000000327882 */ /* 0x000fe20000000000 */
[----:B------:R-:W-:Y:S01]  /*1dd0*/  UMOV UR51, 0x10000000 ;  /* 0x1000000000337882 */ /* 0x000fe20000000000 */
[----:B------:R-:W-:Y:S01]  /*1de0*/  UIADD3 UR30, UP0, UPT, UR46, 0x380, URZ ;  /* 0x000003802e1e7890 */ /* 0x000fe2000ff1e0ff */
[----:B------:R-:W-:Y:S01]  /*1df0*/  UMOV UR58, URZ ;  /* 0x000000ff003a7c82 */ /* 0x000fe20008000000 */
[----:B------:R-:W-:Y:S01]  /*1e00*/  UMOV UR18, 0x80 ;  /* 0x0000008000127882 */ /* 0x000fe20000000000 */
[----:B------:R-:W-:Y:S01]  /*1e10*/  UMOV UR17, UR57 ;  /* 0x0000003900117c82 */ /* 0x000fe20008000000 */
[----:B------:R-:W-:Y:S01]  /*1e20*/  UMOV UR19, UR59 ;  /* 0x0000003b00137c82 */ /* 0x000fe20008000000 */
[----:B------:R-:W-:Y:S01]  /*1e30*/  UMOV UR20, UR60 ;  /* 0x0000003c00147c82 */ /* 0x000fe20008000000 */
[----:B------:R-:W-:Y:S01]  /*1e40*/  UIADD3 UR40, UPT, UPT, UR14, 0x20800, URZ ;  /* 0x000208000e287890 */ /* 0x000fe2000fffe0ff */
[----:B------:R-:W-:Y:S01]  /*1e50*/  UTMALDG.3D.MULTICAST.2CTA [UR56], [UR4], UR7, desc[UR50] ;  /* 0x00003238040073b4 */ /* 0x000fe20008211807 */
[----:B------:R-:W-:-:S02]  /*1e60*/  UIADD3.X UR23, UPT, UPT, URZ, UR47, URZ, UP2, !UPT ;  /* 0x0000002fff177290 */ /* 0x000fc400097fe4ff */
[----:B------:R-:W-:Y:S02]  /*1e70*/  UIADD3 UR8, UPT, UPT, UR14, 0x24800, URZ ;  /* 0x000248000e087890 */ /* 0x000fe4000fffe0ff */
[----:B------:R-:W-:Y:S02]  /*1e80*/  UIADD3 UR32, UPT, UPT, UR53, 0x28800, URZ ;  /* 0x0002880035207890 */ /* 0x000fe4000fffe0ff */
[----:B------:R-:W-:Y:S01]  /*1e90*/  UIADD3.X UR49, UPT, UPT, URZ, UR47, URZ, UP1, !UPT ;  /* 0x0000002fff317290 */ /* 0x000fe20008ffe4ff */
[----:B------:R3:W-:Y:S01]  /*1ea0*/  UTMALDG.3D.MULTICAST.2CTA [UR16], [UR4], UR7, desc[UR50] ;  /* 0x00003210040073b4 */ /* 0x0007e20008211807 */
[----:B------:R-:W-:Y:S02]  /*1eb0*/  UIADD3 UR24, UPT, UPT, UR45, 0x28c00, URZ ;  /* 0x00028c002d187890 */ /* 0x000fe4000fffe0ff */
[----:B------:R-:W-:Y:S01]  /*1ec0*/  UIADD3.X UR31, UPT, UPT, URZ, UR47, URZ, UP0, !UPT ;  /* 0x0000002fff1f7290 */ /* 0x000fe200087fe4ff */
[----:B------:R-:W-:Y:S01]  /*1ed0*/  UMOV UR41, UR57 ;  /* 0x0000003900297c82 */ /* 0x000fe20008000000 */
[----:B------:R-:W-:Y:S01]  /*1ee0*/  UMOV UR44, UR60 ;  /* 0x0000003c002c7c82 */ /* 0x000fe20008000000 */
[----:B------:R-:W-:Y:S01]  /*1ef0*/  UMOV UR42, UR58 ;  /* 0x0000003a002a7c82 */ /* 0x000fe20008000000 */
[----:B------:R-:W-:Y:S01]  /*1f00*/  UMOV UR9, UR57 ;  /* 0x0000003900097c82 */ /* 0x000fe20008000000 */
[----:B------:R-:W-:Y:S01]  /*1f10*/  UMOV UR10, 0x80 ;  /* 0x00000080000a7882 */ /* 0x000fe20000000000 */
[----:B------:R-:W-:Y:S01]  /*1f20*/  UMOV UR11, UR43 ;  /* 0x0000002b000b7c82 */ /* 0x000fe20008000000 */
[----:B------:R-:W-:Y:S01]  /*1f30*/  UMOV UR12, UR60 ;  /* 0x0000003c000c7c82 */ /* 0x000fe20008000000 */
[----:B------:R-:W-:Y:S01]  /*1f40*/  UMOV UR33, UR57 ;  /* 0x0000003900217c82 */ /* 0x000fe20008000000 */
[----:B------:R4:W-:Y:S01]  /*1f50*/  UTMALDG.3D.2CTA [UR40], [UR22], desc[UR50] ;  /* 0x00003228160075b4 */ /* 0x0009e20008211000 */
[----:B------:R-:W-:Y:S01]  /*1f60*/  UMOV UR37, UR60 ;  /* 0x0000003c00257c82 */ /* 0x000fe20008000000 */
[----:B------:R-:W-:Y:S01]  /*1f70*/  UMOV UR26, URZ ;  /* 0x000000ff001a7c82 */ /* 0x000fe20008000000 */
[----:B------:R-:W-:Y:S01]  /*1f80*/  UMOV UR25, UR57 ;  /* 0x0000003900197c82 */ /* 0x000fe20008000000 */
[----:B------:R-:W-:Y:S01]  /*1f90*/  UMOV UR29, UR60 ;  /* 0x0000003c001d7c82 */ /* 0x000fe20008000000 */
[----:B------:R4:W-:Y:S01]  /*1fa0*/  UTMALDG.3D.2CTA [UR8], [UR22], desc[UR50] ;  /* 0x00003208160075b4 */ /* 0x0009e20008211000 */
[----:B------:R4:W-:Y:S01]  /*1fb0*/  UTMALDG.4D.MULTICAST.2CTA [UR32], [UR48], UR7, desc[UR50] ;  /* 0x00003220300073b4 */ /* 0x0009e20008219807 */
[----:B---3--:R-:W-:-:S09]  /*1fc0*/  UPRMT UR4, URZ, 0x5410, UR54 ;  /* 0x00005410ff047896 */ /* 0x008fd20008000036 */
[----:B------:R4:W-:Y:S02]  /*1fd0*/  UTMALDG.4D.MULTICAST.2CTA [UR24], [UR30], UR4, desc[UR50] ;  /* 0x000032181e0073b4 */ /* 0x0009e40008219804 */
[----:B----4-:R-:W-:Y:S01]  /*1fe0*/  NOP ;  /* 0x0000000000007918 */ /* 0x010fe20000000000 */
.L_x_31:
[----:B------:R-:W-:Y:S05]  /*1ff0*/  BSYNC.RECONVERGENT B0 ;  /* 0x0000000000007941 */ /* 0x000fea0003800200 */
.L_x_25:
[----:B-1-3--:R-:W-:Y:S01]  /*2000*/  SHF.L.U32 R0, R12, 0x1f, RZ ;  /* 0x0000001f0c007819 */ /* 0x00afe200000006ff */
[----:B------:R-:W-:Y:S01]  /*2010*/  @!P1 SYNCS.ARRIVE.TRANS64.A1T0 RZ, [UR14+0x48], RZ ;  /* 0x000048ffffff99a7 */ /* 0x000fe2000810000e */
[----:B------:R-:W-:Y:S02]  /*2020*/  UISETP.GE.AND UP0, UPT, UR71, UR70, UPT ;  /* 0x000000464700728c */ /* 0x000fe4000bf06270 */
[----:B------:R1:W3:Y:S07]  /*2030*/  SYNCS.PHASECHK.TRANS64.TRYWAIT P1, [UR14+0x8], R0 ;  /* 0x00000800ff0075a7 */ /* 0x0002ee000802110e */
[----:B------:R-:W-:Y:S05]  /*2040*/  BRA.U UP0, `(.L_x_32) ;  /* 0x00000005002c7547 */ /* 0x000fea000b800000 */
[----:B------:R-:W-:Y:S02]  /*2050*/  ULEA UR58, UR6, 0x80, 0x8 ;  /* 0x00000080063a7891 */ /* 0x000fe4000f8e40ff */
[----:B------:R-:W-:Y:S02]  /*2060*/  ULEA UR12, UR6, UR28, 0x1 ;  /* 0x0000001c060c7291 */ /* 0x000fe4000f8e08ff */
[----:B------:R-:W-:Y:S01]  /*2070*/  ULEA UR19, UR6, UR35, 0x1 ;  /* 0x0000002306137291 */ /* 0x000fe2000f8e08ff */
[----:B------:R-:W-:-:S11]  /*2080*/  UMOV UR23, UR72 ;  /* 0x0000004800177c82 */ /* 0x000fd60008000000 */
.L_x_40:
[----:B------:R-:W-:Y:S01]  /*2090*/  UIADD3 UR23, UPT, UPT, UR23, 0x1, URZ ;  /* 0x0000000117177890 */ /* 0x000fe2000fffe0ff */
[----:B---3--:R-:W-:-:S03]  /*20a0*/  @P3 MOV R2, 0x19800 ;  /* 0x0001980000023802 */ /* 0x008fc60000000f00 */
[----:B------:R-:W-:Y:S01]  /*20b0*/  UISETP.NE.AND UP2, UPT, UR23, URZ, UPT ;  /* 0x000000ff1700728c */ /* 0x000fe2000bf45270 */
[----:B---34-:R-:W-:Y:S10]  /*20c0*/  @P1 BRA `(.L_x_33) ;  /* 0x00000000000c1947 */ /* 0x018ff40003800000 */
[----:B------:R-:W-:-:S04]  /*20d0*/  SHF.L.U32 R3, R12, 0x1f, RZ ;  /* 0x0000001f0c037819 */ /* 0x000fc800000006ff */
[----:B------:R-:W3:Y:S02]  /*20e0*/  SYNCS.PHASECHK.TRANS64.TRYWAIT P0, [UR14+0x8], R3 ;  /* 0x00000803ff0075a7 */ /* 0x000ee4000800110e */
[----:B---3--:R-:W-:Y:S05]  /*20f0*/  @!P0 BRA `(.L_x_34) ;  /* 0x000000a800948947 */ /* 0x008fea0003800000 */
.L_x_33:
[----:B------:R3:W-:Y:S01]  /*2100*/  @P3 SYNCS.ARRIVE.TRANS64 RZ, [UR14], R2 ;  /* 0x00000002ffff39a7 */ /* 0x0007e2000800000e */
[----:B------:R-:W-:-:S04]  /*2110*/  ULOP3.LUT UR4, UR39, 0x2, URZ, 0xfc, !UPT ;  /* 0x0000000227047892 */ /* 0x000fc8000f8efcff */
[----:B------:R-:W-:-:S09]  /*2120*/  UISETP.NE.AND UP0, UPT, UR4, 0x2, UPT ;  /* 0x000000020400788c */ /* 0x000fd2000bf05270 */
[----:B------:R-:W-:Y:S05]  /*2130*/  BRA.U UP0, `(.L_x_35) ;  /* 0x0000000100047547 */ /* 0x000fea000b800000 */
[----:B----4-:R-:W-:Y:S05]  /*2140*/  BPT.TRAP 0x1 ;  /* 0x000000040000795c */ /* 0x010fea0000300000 */
.L_x_35:
[----:B------:R-:W-:Y:S04]  /*2150*/  BSSY.RECONVERGENT B0, `(.L_x_36) ;  /* 0x0000003000007945 */ /* 0x000fe80003800200 */
[----:B------:R-:W-:Y:S05]  /*2160*/  @!P2 BRA `(.L_x_37) ;  /* 0x000000000004a947 */ /* 0x000fea0003800000 */
[----:B----4-:R-:W-:Y:S05]  /*2170*/  BPT.TRAP 0x1 ;  /* 0x000000040000795c */ /* 0x010fea0000300000 */
.L_x_37:
[----:B----4-:R-:W-:Y:S05]  /*2180*/  BSYNC.RECONVERGENT B0 ;  /* 0x0000000000007941 */ /* 0x010fea0003800200 */
.L_x_36:
[----:B------:R-:W-:Y:S02]  /*2190*/  ELECT P0, URZ, PT ;  /* 0x0000000000ff782f */ /* 0x000fe40003800000 */
[----:B------:R-:W-:Y:S01]  /*21a0*/  LOP3.LUT R12, R12, 0x1, RZ, 0x3c, !PT ;  /* 0x000000010c0c7812 */ /* 0x000fe200078e3cff */
[----:B------:R-:W-:Y:S03]  /*21b0*/  BSSY.RECONVERGENT B0, `(.L_x_38) ;  /* 0x0000030000007945 */ /* 0x000fe60003800200 */
[----:B-1----:R-:W-:-:S04]  /*21c0*/  SHF.L.U32 R0, R12, 0x1f, RZ ;  /* 0x0000001f0c007819 */ /* 0x002fc800000006ff */
[----:B------:R1:W4:Y:S03]  /*21d0*/  SYNCS.PHASECHK.TRANS64.TRYWAIT P1, [UR14+0x8], R0 ;  /* 0x00000800ff0075a7 */ /* 0x000326000802110e */
[----:B------:R-:W-:Y:S05]  /*21e0*/  @!P0 BRA `(.L_x_39) ;  /* 0x0000000000b08947 */ /* 0x000fea0003800000 */
[----:B------:R-:W-:Y:S02]  /*21f0*/  UIADD3 UR4, UP4, UPT, UR46, 0x80, URZ ;  /* 0x000000802e047890 */ /* 0x000fe4000ff9e0ff */
[----:B------:R-:W-:Y:S02]  /*2200*/  UIADD3 UR66, UPT, UPT, UR58, -0x80, URZ ;  /* 0xffffff803a427890 */ /* 0x000fe4000fffe0ff */
[----:B------:R-:W-:Y:S02]  /*2210*/  UIADD3 UR64, UPT, UPT, UR38, 0x18800, URZ ;  /* 0x0001880026407890 */ /* 0x000fe4000fffe0ff */
[----:B------:R-:W-:Y:S02]  /*2220*/  UIADD3.X UR5, UPT, UPT, URZ, UR47, URZ, UP4, !UPT ;  /* 0x0000002fff057290 */ /* 0x000fe4000a7fe4ff */
[----:B------:R-:W-:Y:S02]  /*2230*/  UPRMT UR22, URZ, 0x5410, UR55 ;  /* 0x00005410ff167896 */ /* 0x000fe40008000037 */
[----:B------:R-:W-:-:S02]  /*2240*/  UIADD3 UR56, UPT, UPT, UR38, 0x1c800, URZ ;  /* 0x0001c80026387890 */ /* 0x000fc4000fffe0ff */
[----:B------:R-:W-:Y:S02]  /*2250*/  UIADD3 UR6, UP3, UPT, UR46, 0x180, URZ ;  /* 0x000001802e067890 */ /* 0x000fe4000ff7e0ff */
[----:B------:R-:W-:Y:S01]  /*2260*/  UIADD3 UR30, UP1, UPT, UR46, 0x280, URZ ;  /* 0x000002802e1e7890 */ /* 0x000fe2000ff3e0ff */
[----:B------:R-:W-:Y:S01]  /*2270*/  UMOV UR32, 0x0 ;  /* 0x0000000000207882 */ /* 0x000fe20000000000 */
[----:B------:R-:W-:Y:S01]  /*2280*/  UMOV UR33, 0x10000000 ;  /* 0x1000000000217882 */ /* 0x000fe20000000000 */
[----:B------:R-:W-:Y:S01]  /*2290*/  UIADD3 UR24, UP0, UPT, UR46, 0x380, URZ ;  /* 0x000003802e187890 */ /* 0x000fe2000ff1e0ff */
        /* <DEDUP_REMOVED lines=23> */
[----:B------:R1:W-:Y:S01]  /*2410*/  UTMALDG.3D.2CTA [UR48], [UR6], desc[UR32] ;  /* 0x00002030060075b4 */ /* 0x0003e20008211000 */
[----:B------:R-:W-:Y:S01]  /*2420*/  UMOV UR10, URZ ;  /* 0x000000ff000a7c82 */ /* 0x000fe20008000000 */
[----:B------:R-:W-:Y:S01]  /*2430*/  UMOV UR9, UR57 ;  /* 0x0000003900097c82 */ /* 0x000fe20008000000 */
[----:B------:R-:W-:Y:S01]  /*2440*/  UMOV UR11, UR27 ;  /* 0x0000001b000b7c82 */ /* 0x000fe20008000000 */
[----:B------:R-:W-:Y:S01]  /*2450*/  UMOV UR13, UR60 ;  /* 0x0000003c000d7c82 */ /* 0x000fe20008000000 */
[----:B------:R1:W-:Y:S01]  /*2460*/  UTMALDG.3D.2CTA [UR40], [UR6], desc[UR32] ;  /* 0x00002028060075b4 */ /* 0x0003e20008211000 */
[----:B------:R1:W-:Y:S01]  /*2470*/  UTMALDG.4D.MULTICAST.2CTA [UR16], [UR30], UR22, desc[UR32] ;  /* 0x000020101e0073b4 */ /* 0x0003e20008219816 */
[----:B--2---:R-:W-:-:S09]  /*2480*/  UPRMT UR4, URZ, 0x5410, UR54 ;  /* 0x00005410ff047896 */ /* 0x004fd20008000036 */
[----:B------:R1:W-:Y:S02]  /*2490*/  UTMALDG.4D.MULTICAST.2CTA [UR8], [UR24], UR4, desc[UR32] ;  /* 0x00002008180073b4 */ /* 0x0003e40008219804 */
[----:B-1----:R-:W-:Y:S01]  /*24a0*/  NOP ;  /* 0x0000000000007918 */ /* 0x002fe20000000000 */
.L_x_39:
[----:B------:R-:W-:Y:S05]  /*24b0*/  BSYNC.RECONVERGENT B0 ;  /* 0x0000000000007941 */ /* 0x000fea0003800200 */
.L_x_38:
[----:B------:R-:W-:Y:S02]  /*24c0*/  UIADD3 UR58, UPT, UPT, UR58, 0x100, URZ ;  /* 0x000001003a3a7890 */ /* 0x000fe4000fffe0ff */
[----:B------:R-:W-:Y:S02]  /*24d0*/  UIADD3 UR12, UPT, UPT, UR12, 0x2, URZ ;  /* 0x000000020c0c7890 */ /* 0x000fe4000fffe0ff */
[----:B------:R-:W-:Y:S01]  /*24e0*/  UIADD3 UR19, UPT, UPT, UR19, 0x2, URZ ;  /* 0x0000000213137890 */ /* 0x000fe2000fffe0ff */
[----:B------:R-:W-:Y:S05]  /*24f0*/  BRA.U UP2, `(.L_x_40) ;  /* 0xfffffff902e47547 */ /* 0x000fea000b83ffff */
.L_x_32:
[C---:B------:R-:W-:Y:S01]  /*2500*/  LEA R3, R11.reuse, UR14, 0x3 ;  /* 0x0000000e0b037c11 */ /* 0x040fe2000f8e18ff */
[----:B------:R-:W-:Y:S01]  /*2510*/  NOP ;  /* 0x0000000000007918 */ /* 0x000fe20000000000 */
[----:B-1----:R-:W-:Y:S02]  /*2520*/  SHF.L.U32 R0, R10, 0x1f, RZ ;  /* 0x0000001f0a007819 */ /* 0x002fe400000006ff */
[----:B--2---:R-:W-:Y:S02]  /*2530*/  LEA R5, R11, UR14, 0x4 ;  /* 0x0000000e0b057c11 */ /* 0x004fe4000f8e20ff */
[----:B------:R-:W1:Y:S02]  /*2540*/  SYNCS.PHASECHK.TRANS64.TRYWAIT P0, [R3+URZ+0x50], R0 ;  /* 0x00005000030075a7 */ /* 0x000e6400080011ff */
[----:B-1----:R-:W-:Y:S05]  /*2550*/  @!P0 BRA `(.L_x_41) ;  /* 0x000000a400948947 */ /* 0x002fea0003800000 */
.L_x_132:
[----:B------:R-:W2:Y:S01]  /*2560*/  LDS.128 R4, [R5+0xb0] ;  /* 0x0000b00005047984 */ /* 0x000ea20000000c00 */
[----:B------:R-:W-:Y:S01]  /*2570*/  UISETP.GE.AND UP0, UPT, UR15, 0x1, UPT ;  /* 0x000000010f00788c */ /* 0x000fe2000bf06270 */
[----:B------:R-:W-:Y:S01]  /*2580*/  @!PT LDS RZ, [RZ] ;  /* 0x00000000fffff984 */ /* 0x000fe20000000800 */
[----:B------:R-:W-:Y:S01]  /*2590*/  @!PT LDS RZ, [RZ] ;  /* 0x00000000fffff984 */ /* 0x000fe20000000800 */
[----:B------:R-:W-:Y:S01]  /*25a0*/  @!PT LDS RZ, [RZ] ;  /* 0x00000000fffff984 */ /* 0x000fe20000000800 */
[----:B------:R-:W-:Y:S01]  /*25b0*/  @!PT LDS RZ, [RZ] ;  /* 0x00000000fffff984 */ /* 0x000fe20000000800 */
[----:B------:R1:W-:Y:S06]  /*25c0*/  MEMBAR.ALL.CTA ;  /* 0x0000000000007992 */ /* 0x0003ec0000008000 */
[----:B-1----:R-:W1:Y:S01]  /*25d0*/  FENCE.VIEW.ASYNC.S ;  /* 0x00000000000073c6 */ /* 0x002e620000000000 */
[----:B--2---:R-:W-:-:S13]  /*25e0*/  LOP3.LUT P0, RZ, R6, 0x1, RZ, 0xc0, !PT ;  /* 0x0000000106ff7812 */ /* 0x004fda000780c0ff */
[----:B-1----:R-:W-:Y:S01]  /*25f0*/  VOTEU.ANY UP1, P0 ;  /* 0x0000000000ff7886 */ /* 0x002fe20000020100 */
[----:B------:R-:W-:-:S13]  /*2600*/  PLOP3.LUT P0, PT, PT, PT, UP1, 0x80, 0x8 ;  /* 0x000000000008781c */ /* 0x000fda0003f0f018 */
[----:B------:R-:W-:Y:S02]  /*2610*/  @P0 LOP3.LUT R0, R5, 0xffff, RZ, 0xc0, !PT ;  /* 0x0000ffff05000812 */ /* 0x000fe400078ec0ff */
[----:B---3--:R-:W-:Y:S02]  /*2620*/  @P0 MOV R2, R4 ;  /* 0x0000000400020202 */ /* 0x008fe40000000f00 */
[----:B------:R-:W-:Y:S01]  /*2630*/  @P0 R2UR UR5, R0 ;  /* 0x00000000000502ca */ /* 0x000fe200000e0000 */
[----:B------:R-:W-:Y:S01]  /*2640*/  VIADD R0, R3, 0x60 ;  /* 0x0000006003007836 */ /* 0x000fe20000000000 */
[----:B------:R-:W-:Y:S02]  /*2650*/  @P0 SHF.R.U32.HI R4, RZ, 0x10, R5 ;  /* 0x00000010ff040819 */ /* 0x000fe40000011605 */
[----:B------:R-:W-:Y:S02]  /*2660*/  @P0 R2UR UR6, R2 ;  /* 0x00000000020602ca */ /* 0x000fe400000e0000 */
[----:B------:R-:W-:-:S02]  /*2670*/  PRMT R0, RZ, 0x654, R0 ;  /* 0x00000654ff007816 */ /* 0x000fc40000000000 */
[----:B------:R-:W-:Y:S02]  /*2680*/  @P0 R2UR UR4, R4 ;  /* 0x00000000040402ca */ /* 0x000fe400000e0000 */
[----:B------:R1:W-:Y:S03]  /*2690*/  SYNCS.ARRIVE.TRANS64.RED.A1T0 RZ, [R0+URZ], RZ ;  /* 0x000000ff00ff79a7 */ /* 0x0003e600081004ff */
[----:B------:R-:W-:-:S04]  /*26a0*/  @UP1 UMOV UR61, UR5 ;  /* 0x00000005003d1c82 */ /* 0x000fc80008000000 */
[----:B------:R-:W-:-:S04]  /*26b0*/  @UP1 UMOV UR62, UR6 ;  /* 0x00000006003e1c82 */ /* 0x000fc80008000000 */
[----:B------:R-:W-:Y:S01]  /*26c0*/  @UP1 UMOV UR60, UR4 ;  /* 0x00000004003c1c82 */ /* 0x000fe20008000000 */
[----:B------:R-:W-:Y:S05]  /*26d0*/  BRA.U !UP0, `(.L_x_42) ;  /* 0x0000000108d47547 */ /* 0x000fea000b800000 */
[----:B------:R-:W4:Y:S01]  /*26e0*/  LDCU.128 UR16, c[0x0][0xf10] ;  /* 0x0001e200ff1077ac */ /* 0x000f220008000c00 */
[----:B------:R-:W2:Y:S01]  /*26f0*/  LDCU UR23, c[0x0][0xf20] ;  /* 0x0001e400ff1777ac */ /* 0x000ea20008000800 */
[----:B------:R-:W3:Y:S01]  /*2700*/  LDCU UR22, c[0x0][0xf0c] ;  /* 0x0001e180ff1677ac */ /* 0x000ee20008000800 */
[----:B------:R-:W1:Y:S01]  /*2710*/  LDCU.64 UR8, c[0x0][0xf28] ;  /* 0x0001e500ff0877ac */ /* 0x000e620008000a00 */
[----:B------:R-:W-:Y:S02]  /*2720*/  UISETP.NE.AND UP3, UPT, UR15, 0x1, UPT ;  /* 0x000000010f00788c */ /* 0x000fe4000bf65270 */
[----:B----4-:R-:W-:Y:S02]  /*2730*/  UIMAD.WIDE.U32 UR6, UR63, UR19, URZ ;  /* 0x000000133f0672a5 */ /* 0x010fe4000f8e00ff */
[----:B------:R-:W-:Y:S02]  /*2740*/  UIMAD.WIDE.U32 UR4, UR69, UR16, URZ ;  /* 0x00000010450472a5 */ /* 0x000fe4000f8e00ff */
[----:B------:R-:W-:-:S02]  /*2750*/  UISETP.NE.AND UP0, UPT, UR18, 0x1, UPT ;  /* 0x000000011200788c */ /* 0x000fc4000bf05270 */
[----:B------:R-:W-:Y:S01]  /*2760*/  UIMAD.WIDE.U32 UR20, UR61, UR19, URZ ;  /* 0x000000133d1472a5 */ /* 0x000fe2000f8e00ff */
[----:B------:R-:W-:Y:S02]  /*2770*/  UMOV UR6, UR7 ;  /* 0x0000000700067c82 */ /* 0x000fe40008000000 */
[----:B------:R-:W-:Y:S01]  /*2780*/  UMOV UR4, UR5 ;  /* 0x0000000500047c82 */ /* 0x000fe20008000000 */
[----:B--2---:R-:W-:Y:S02]  /*2790*/  USHF.R.U32.HI UR6, URZ, UR23, UR6 ;  /* 0x00000017ff067299 */ /* 0x004fe40008011606 */
[----:B---3--:R-:W-:Y:S02]  /*27a0*/  UISETP.NE.AND UP2, UPT, UR22, 0x1, UPT ;  /* 0x000000011600788c */ /* 0x008fe4000bf45270 */
[----:B------:R-:W-:Y:S02]  /*27b0*/  USHF.R.U32.HI UR4, URZ, UR17, UR4 ;  /* 0x00000011ff047299 */ /* 0x000fe40008011604 */
[----:B------:R-:W-:-:S02]  /*27c0*/  USEL UR5, UR63, UR6, !UP0 ;  /* 0x000000063f057287 */ /* 0x000fc4000c000000 */
[----:B------:R-:W-:Y:S02]  /*27d0*/  USEL UR6, UR69, UR4, !UP2 ;  /* 0x0000000445067287 */ /* 0x000fe4000d000000 */
[----:B-1----:R-:W-:Y:S01]  /*27e0*/  UIMAD.WIDE.U32 UR10, UR5, UR8, URZ ;  /* 0x00000008050a72a5 */ /* 0x002fe2000f8e00ff */
[----:B------:R-:W-:Y:S01]  /*27f0*/  UMOV UR4, UR21 ;  /* 0x0000001500047c82 */ /* 0x000fe20008000000 */
[----:B------:R-:W-:Y:S02]  /*2800*/  UIMAD.WIDE.U32 UR12, UR62, UR16, URZ ;  /* 0x000000103e0c72a5 */ /* 0x000fe4000f8e00ff */
[----:B------:R-:W-:-:S03]  /*2810*/  UIMAD.WIDE.U32 UR20, UR6, UR8, URZ ;  /* 0x00000008061472a5 */ /* 0x000fc6000f8e00ff */
[----:B------:R-:W-:Y:S01]  /*2820*/  UMOV UR10, UR11 ;  /* 0x0000000b000a7c82 */ /* 0x000fe20008000000 */
[----:B------:R-:W-:Y:S02]  /*2830*/  USHF.R.U32.HI UR4, URZ, UR23, UR4 ;  /* 0x00000017ff047299 */ /* 0x000fe40008011604 */
[----:B------:R-:W-:Y:S01]  /*2840*/  @UP3 USHF.R.U32.HI UR5, URZ, UR9, UR10 ;  /* 0x00000009ff053299 */ /* 0x000fe2000801160a */
[----:B------:R-:W-:Y:S01]  /*2850*/  UMOV UR12, UR13 ;  /* 0x0000000d000c7c82 */ /* 0x000fe20008000000 */
[----:B------:R-:W-:Y:S01]  /*2860*/  UMOV UR20, UR21 ;  /* 0x0000001500147c82 */ /* 0x000fe20008000000 */
[----:B------:R-:W-:Y:S02]  /*2870*/  USHF.R.U32.HI UR17, URZ, UR17, UR12 ;  /* 0x00000011ff117299 */ /* 0x000fe4000801160c */
[----:B------:R-:W-:Y:S02]  /*2880*/  USEL UR4, UR61, UR4, !UP0 ;  /* 0x000000043d047287 */ /* 0x000fe4000c000000 */
[----:B------:R-:W-:-:S02]  /*2890*/  @UP3 USHF.R.U32.HI UR6, URZ, UR9, UR20 ;  /* 0x00000009ff063299 */ /* 0x000fc40008011614 */
[----:B------:R-:W-:Y:S02]  /*28a0*/  UIMAD UR7, UR15, UR5, URZ ;  /* 0x000000050f0772a4 */ /* 0x000fe4000f8e02ff */
[----:B------:R-:W-:Y:S02]  /*28b0*/  USEL UR5, UR62, UR17, !UP2 ;  /* 0x000000113e057287 */ /* 0x000fe4000d000000 */
[----:B------:R-:W-:Y:S02]  /*28c0*/  UIMAD UR10, UR15, UR6, URZ ;  /* 0x000000060f0a72a4 */ /* 0x000fe4000f8e02ff */
[----:B------:R-:W-:Y:S02]  /*28d0*/  UISETP.GE.AND UP0, UPT, UR4, UR7, UPT ;  /* 0x000000070400728c */ /* 0x000fe4000bf06270 */
[----:B------:R-:W-:Y:S02]  /*28e0*/  UIMAD.WIDE.U32 UR12, UR4, UR8, URZ ;  /* 0x00000008040c72a5 */ /* 0x000fe4000f8e00ff */
[----:B------:R-:W-:-:S02]  /*28f0*/  UISETP.GE.OR UP0, UPT, UR5, UR10, UP0 ;  /* 0x0000000a0500728c */ /* 0x000fc40008706670 */
        /* <DEDUP_REMOVED lines=19> */
.L_x_42:
[----:B------:R-:W2:Y:S02]  /*2a30*/  LDCU UR4, c[0x0][0xf30] ;  /* 0x0001e600ff0477ac */ /* 0x000ea40008000800 */
[----:B--2---:R-:W-:-:S09]  /*2a40*/  UISETP.NE.AND UP0, UPT, UR4, 0x1, UPT ;  /* 0x000000010400788c */ /* 0x004fd2000bf05270 */
[----:B------:R-:W-:Y:S05]  /*2a50*/  BRA.U UP0, `(.L_x_43) ;  /* 0x0000000100447547 */ /* 0x000fea000b800000 */
[----:B------:R-:W2:Y:S01]  /*2a60*/  LDCU.128 UR8, c[0x0][0xf10] ;  /* 0x0001e200ff0877ac */ /* 0x000ea20008000c00 */
[----:B------:R-:W3:Y:S01]  /*2a70*/  LDCU UR12, c[0x0][0xf0c] ;  /* 0x0001e180ff0c77ac */ /* 0x000ee20008000800 */
[----:B------:R-:W1:Y:S01]  /*2a80*/  LDCU UR13, c[0x0][0xf20] ;  /* 0x0001e400ff0d77ac */ /* 0x000e620008000800 */
[----:B--2---:R-:W-:Y:S02]  /*2a90*/  UIMAD.WIDE.U32 UR6, UR62, UR8, URZ ;  /* 0x000000083e0672a5 */ /* 0x004fe4000f8e00ff */
[----:B------:R-:W-:Y:S02]  /*2aa0*/  UIMAD.WIDE.U32 UR4, UR61, UR11, URZ ;  /* 0x0000000b3d0472a5 */ /* 0x000fe4000f8e00ff */
[----:B---3--:R-:W-:Y:S02]  /*2ab0*/  UISETP.NE.AND UP2, UPT, UR12, 0x1, UPT ;  /* 0x000000010c00788c */ /* 0x008fe4000bf45270 */
[----:B------:R-:W-:Y:S01]  /*2ac0*/  UISETP.NE.AND UP0, UPT, UR10, 0x1, UPT ;  /* 0x000000010a00788c */ /* 0x000fe2000bf05270 */
[----:B------:R-:W-:-:S02]  /*2ad0*/  UMOV UR6, UR7 ;  /* 0x0000000700067c82 */ /* 0x000fc40008000000 */
[----:B------:R-:W-:Y:S01]  /*2ae0*/  UMOV UR4, UR5 ;  /* 0x0000000500047c82 */ /* 0x000fe20008000000 */
[----:B------:R-:W-:Y:S02]  /*2af0*/  USHF.R.U32.HI UR9, URZ, UR9, UR6 ;  /* 0x00000009ff097299 */ /* 0x000fe40008011606 */
[----:B-1----:R-:W-:Y:S02]  /*2b00*/  USHF.R.U32.HI UR4, URZ, UR13, UR4 ;  /* 0x0000000dff047299 */ /* 0x002fe40008011604 */
[----:B------:R-:W-:Y:S02]  /*2b10*/  USEL UR5, UR62, UR9, !UP2 ;  /* 0x000000093e057287 */ /* 0x000fe4000d000000 */
[----:B------:R-:W-:-:S04]  /*2b20*/  USEL UR4, UR61, UR4, !UP0 ;  /* 0x000000043d047287 */ /* 0x000fc8000c000000 */
[----:B------:R-:W-:Y:S02]  /*2b30*/  UIADD3 UR6, UPT, UPT, UR5, -UR4, URZ ;  /* 0x8000000405067290 */ /* 0x000fe4000fffe0ff */
[----:B------:R-:W-:Y:S02]  /*2b40*/  UIADD3 UR4, UPT, UPT, -UR5, UR4, URZ ;  /* 0x0000000405047290 */ /* 0x000fe4000fffe1ff */
[----:B------:R-:W-:Y:S02]  /*2b50*/  UIMAD UR61, UR6, UR10, UR61 ;  /* 0x0000000a063d72a4 */ /* 0x000fe4000f8e023d */
[----:B------:R-:W-:-:S12]  /*2b60*/  UIMAD UR62, UR4, UR12, UR62 ;  /* 0x0000000c043e72a4 */ /* 0x000fd8000f8e023e */
.L_x_43:
[----:B------:R-:W2:Y:S04]  /*2b70*/  LDL R2, [R1+0x30] ;  /* 0x0000300001027983 */ /* 0x000ea80000100800 */
[----:B-1----:R-:W3:Y:S01]  /*2b80*/  LDL R0, [R1+0x2c] ;  /* 0x00002c0001007983 */ /* 0x002ee20000100800 */
[----:B------:R-:W-:Y:S01]  /*2b90*/  VIADD R11, R11, 0x1 ;  /* 0x000000010b0b7836 */ /* 0x000fe20000000000 */
[----:B----4-:R-:W-:-:S04]  /*2ba0*/  PLOP3.LUT P1, PT, PT, PT, PT, 0x80, 0x8 ;  /* 0x000000000008781c */ /* 0x010fc80003f2f070 */
[----:B------:R-:W-:-:S04]  /*2bb0*/  ISETP.NE.AND P0, PT, R11, 0x2, PT ;  /* 0x000000020b00780c */ /* 0x000fc80003f05270 */
[----:B------:R-:W-:Y:S02]  /*2bc0*/  SEL R3, RZ, 0x1, P0 ;  /* 0x00000001ff037807 */ /* 0x000fe40000000000 */
[----:B------:R-:W-:Y:S02]  /*2bd0*/  SEL R11, R11, RZ, P0 ;  /* 0x000000ff0b0b7207 */ /* 0x000fe40000000000 */
[----:B------:R-:W-:Y:S02]  /*2be0*/  LOP3.LUT R10, R10, R3, RZ, 0x3c, !PT ;  /* 0x000000030a0a7212 */ /* 0x000fe400078e3cff */
[----:B--2---:R-:W-:Y:S02]  /*2bf0*/  R2UR UR5, R2 ;  /* 0x00000000020572ca */ /* 0x004fe400000e0000 */
[----:B---3--:R-:W-:-:S11]  /*2c00*/  R2UR UR4, R0 ;  /* 0x00000000000472ca */ /* 0x008fd600000e0000 */
[----:B------:R-:W-:Y:S02]  /*2c10*/  UIADD3 UR24, UPT, UPT, UR62, UR5, URZ ;  /* 0x000000053e187290 */ /* 0x000fe4000fffe0ff */
[----:B------:R-:W-:Y:S01]  /*2c20*/  UIADD3 UR20, UPT, UPT, UR61, UR4, URZ ;  /* 0x000000043d147290 */ /* 0x000fe2000fffe0ff */
[----:B------:R-:W-:Y:S11]  /*2c30*/  BRA.U UP1, `(.L_x_44) ;  /* 0xffffffed01907547 */ /* 0x000ff6000b83ffff */
[----:B------:R-:W-:-:S07]  /*2c40*/  MOV R0, UR14 ;  /* 0x0000000e00007c02 */ /* 0x000fce0008000f00 */
.L_x_45:
[----:B-1----:R-:W-:-:S04]  /*2c50*/  SHF.L.U32 R3, R12, 0x1f, RZ ;  /* 0x0000001f0c037819 */ /* 0x002fc800000006ff */
[----:B------:R1:W2:Y:S03]  /*2c60*/  SYNCS.PHASECHK.TRANS64.TRYWAIT P0, [R0+URZ+0x8], R3 ;  /* 0x00000803000075a7 */ /* 0x0002a600080011ff */
[----:B--2---:R-:W-:Y:S05]  /*2c70*/  @!P0 NANOSLEEP.SYNCS 0x989680 ;  /* 0x009896800000895d */ /* 0x004fea0003900000 */
[----:B------:R-:W2:Y:S02]  /*2c80*/  @!P0 SYNCS.PHASECHK.TRANS64 P0, [R0+URZ+0x8], R3 ;  /* 0x00000803000085a7 */ /* 0x000ea400080010ff */
[----:B--2---:R-:W-:Y:S05]  /*2c90*/  @P0 EXIT ;  /* 0x000000000000094d */ /* 0x004fea0003800000 */
[----:B------:R-:W-:Y:S05]  /*2ca0*/  BRA `(.L_x_45) ;  /* 0xfffffffc00e87947 */ /* 0x000fea000383ffff */
.L_x_22:
[----:B------:R-:W-:-:S04]  /*2cb0*/  UISETP.NE.AND UP0, UPT, UR75, URZ, UPT ;  /* 0x000000ff4b00728c */ /* 0x000fc8000bf05270 */
[----:B------:R-:W-:-:S09]  /*2cc0*/  UISETP.NE.OR UP0, UPT, UR14, 0x1, UP0 ;  /* 0x000000010e00788c */ /* 0x000fd20008705670 */
[----:B------:R-:W-:Y:S05]  /*2cd0*/  BRA.U UP0, `(.L_x_46) ;  /* 0x0000000500487547 */ /* 0x000fea000b800000 */
[----:B------:R-:W-:Y:S01]  /*2ce0*/  ISETP.GE.U32.AND P2, PT, R3, 0x8, PT ;  /* 0x000000080300780c */ /* 0x000fe20003f46070 */
[----:B------:R-:W-:Y:S01]  /*2cf0*/  IMAD.MOV.U32 R12, RZ, RZ, 0x1 ;  /* 0x00000001ff0c7424 */ /* 0x000fe200078e00ff */
[----:B------:R-:W-:Y:S02]  /*2d00*/  CS2R R10, SRZ ;  /* 0x00000000000a7805 */ /* 0x000fe4000001ff00 */
[----:B------:R-:W-:Y:S01]  /*2d10*/  CS2R R8, SRZ ;  /* 0x0000000000087805 */ /* 0x000fe2000001ff00 */
[----:B------:R-:W-:Y:S01]  /*2d20*/  UMOV UR4, 0x400 ;  /* 0x0000040000047882 */ /* 0x000fe20000000000 */
[----:B------:R-:W-:Y:S01]  /*2d30*/  UMOV UR5, URZ ;  /* 0x000000ff00057c82 */ /* 0x000fe20008000000 */
[----:B------:R-:W-:-:S12]  /*2d40*/  ULEA UR6, UR75, UR4, 0x18 ;  /* 0x000000044b067291 */ /* 0x000fd8000f8ec0ff */
.L_x_50:
[----:B------:R-:W-:Y:S02]  /*2d50*/  LEA R0, R8, UR6, 0x3 ;  /* 0x0000000608007c11 */ /* 0x000fe4000f8e18ff */
[----:B--2---:R-:W-:-:S03]  /*2d60*/  SHF.L.U32 R5, R9, 0x1f, RZ ;  /* 0x0000001f09057819 */ /* 0x004fc600000006ff */
[----:B------:R-:W-:Y:S01]  /*2d70*/  VIADD R4, R0, 0x90 ;  /* 0x0000009000047836 */ /* 0x000fe20000000000 */
[----:B------:R-:W1:Y:S02]  /*2d80*/  SYNCS.PHASECHK.TRANS64.TRYWAIT P0, [R0+URZ+0x80], R5 ;  /* 0x00008005000075a7 */ /* 0x000e6400080011ff */
[----:B-1----:R-:W-:Y:S05]  /*2d90*/  @!P0 BRA `(.L_x_47) ;  /* 0x0000009c00988947 */ /* 0x002fea0003800000 */
.L_x_133:
[----:B------:R-:W-:Y:S01]  /*2da0*/  ULEA UR4, UR5, UR6, 0x3 ;  /* 0x0000000605047291 */ /* 0x000fe2000f8e18ff */
[----:B------:R-:W-:Y:S01]  /*2db0*/  PRMT R4, RZ, 0x654, R4 ;  /* 0x00000654ff047816 */ /* 0x000fe20000000004 */
[----:B-1----:R-:W-:Y:S01]  /*2dc0*/  @!P2 IMAD.MOV.U32 R5, RZ, RZ, 0x10 ;  /* 0x00000010ff05a424 */ /* 0x002fe200078e00ff */
[----:B------:R-:W-:Y:S01]  /*2dd0*/  SHF.L.U32 R7, R12, 0x1f, RZ ;  /* 0x0000001f0c077819 */ /* 0x000fe200000006ff */
[----:B------:R-:W-:Y:S01]  /*2de0*/  UIADD3 UR7, UPT, UPT, UR4, 0x50, URZ ;  /* 0x0000005004077890 */ /* 0x000fe2000fffe0ff */
[----:B------:R1:W-:Y:S05]  /*2df0*/  SYNCS.ARRIVE.TRANS64.RED.A1T0 RZ, [R4+URZ], RZ ;  /* 0x000000ff04ff79a7 */ /* 0x0003ea00081004ff */
[----:B------:R-:W-:Y:S01]  /*2e00*/  IMAD.U32 R0, RZ, RZ, UR7 ;  /* 0x00000007ff007e24 */ /* 0x000fe2000f8e00ff */
[----:B------:R-:W2:Y:S04]  /*2e10*/  SYNCS.PHASECHK.TRANS64.TRYWAIT P0, [UR4+0x60], R7 ;  /* 0x00006007ff0075a7 */ /* 0x000ea80008001104 */
[----:B------:R-:W-:Y:S01]  /*2e20*/  PRMT R13, R3, 0x654, R0 ;  /* 0x00000654030d7816 */ /* 0x000fe20000000000 */
[----:B-12---:R-:W-:Y:S06]  /*2e30*/  @!P0 BRA `(.L_x_48) ;  /* 0x0000009c00848947 */ /* 0x006fec0003800000 */
.L_x_135:
[----:B------:R-:W-:Y:S01]  /*2e40*/  ULEA UR8, UR5, UR6, 0x4 ;  /* 0x0000000605087291 */ /* 0x000fe2000f8e20ff */
[----:B------:R-:W-:Y:S01]  /*2e50*/  SEL R2, R13, R2, !P2 ;  /* 0x000000020d027207 */ /* 0x000fe20005000000 */
[----:B------:R-:W-:Y:S01]  /*2e60*/  UIADD3 UR9, UPT, UPT, UR4, 0x50, URZ ;  /* 0x0000005004097890 */ /* 0x000fe2000fffe0ff */
[----:B-1----:R-:W-:Y:S01]  /*2e70*/  LEA R0, R11, UR6, 0x3 ;  /* 0x000000060b007c11 */ /* 0x002fe2000f8e18ff */
[----:B------:R-:W-:Y:S01]  /*2e80*/  UIADD3 UR8, UPT, UPT, UR8, 0xb0, URZ ;  /* 0x000000b008087890 */ /* 0x000fe2000fffe0ff */
[----:B------:R1:W-:Y:S01]  /*2e90*/  @!P2 SYNCS.ARRIVE.TRANS64.RED RZ, [R2+URZ], R5 ;  /* 0x0000000502ffa9a7 */ /* 0x0003e200080004ff */
[----:B------:R-:W-:Y:S01]  /*2ea0*/  UIADD3 UR4, UPT, UPT, UR5, 0x1, URZ ;  /* 0x0000000105047890 */ /* 0x000fe2000fffe0ff */
[----:B------:R-:W-:-:S03]  /*2eb0*/  VIADD R8, R8, 0x1 ;  /* 0x0000000108087836 */ /* 0x000fc60000000000 */
[----:B------:R-:W-:Y:S02]  /*2ec0*/  UISETP.NE.AND UP0, UPT, UR4, 0x2, UPT ;  /* 0x000000020400788c */ /* 0x000fe4000bf05270 */
[----:B------:R-:W-:Y:S01]  /*2ed0*/  ISETP.NE.AND P0, PT, R8, 0x2, PT ;  /* 0x000000020800780c */ /* 0x000fe20003f05270 */
[----:B------:R-:W-:Y:S06]  /*2ee0*/  UGETNEXTWORKID.BROADCAST [UR8], [UR9] ;  /* 0x00000000080073ca */ /* 0x000fec0008000100 */
[----:B------:R-:W-:Y:S02]  /*2ef0*/  USEL UR7, URZ, 0x1, UP0 ;  /* 0x00000001ff077887 */ /* 0x000fe40008000000 */
[----:B------:R-:W-:-:S04]  /*2f00*/  USEL UR5, UR4, URZ, UP0 ;  /* 0x000000ff04057287 */ /* 0x000fc80008000000 */
[----:B------:R-:W-:Y:S02]  /*2f10*/  LOP3.LUT R12, R12, UR7, RZ, 0x3c, !PT ;  /* 0x000000070c0c7c12 */ /* 0x000fe4000f8e3cff */
[----:B-1----:R-:W-:-:S04]  /*2f20*/  SHF.L.U32 R5, R10, 0x1f, RZ ;  /* 0x0000001f0a057819 */ /* 0x002fc800000006ff */
[----:B------:R-:W1:Y:S02]  /*2f30*/  SYNCS.PHASECHK.TRANS64.TRYWAIT P1, [R0+URZ+0x50], R5 ;  /* 0x00005005000075a7 */ /* 0x000e6400080211ff */
[----:B-1----:R-:W-:Y:S05]  /*2f40*/  @!P1 BRA `(.L_x_49) ;  /* 0x0000009c00589947 */ /* 0x002fea0003800000 */
.L_x_136:
[C---:B------:R-:W-:Y:S01]  /*2f50*/  LEA R4, R11.reuse, UR6, 0x4 ;  /* 0x000000060b047c11 */ /* 0x040fe2000f8e20ff */
[----:B-1----:R-:W-:Y:S01]  /*2f60*/  VIADD R0, R0, 0x60 ;  /* 0x0000006000007836 */ /* 0x002fe20000000000 */
[----:B------:R-:W-:Y:S01]  /*2f70*/  SEL R8, R8, RZ, P0 ;  /* 0x000000ff08087207 */ /* 0x000fe20000000000 */
[----:B------:R-:W-:-:S03]  /*2f80*/  VIADD R11, R11, 0x1 ;  /* 0x000000010b0b7836 */ /* 0x000fc60000000000 */
[----:B------:R-:W1:Y:S01]  /*2f90*/  LDS.128 R4, [R4+0xb0] ;  /* 0x0000b00004047984 */ /* 0x000e620000000c00 */
[----:B------:R-:W-:Y:S02]  /*2fa0*/  PRMT R0, RZ, 0x654, R0 ;  /* 0x00000654ff007816 */ /* 0x000fe40000000000 */
[C---:B------:R-:W-:Y:S01]  /*2fb0*/  ISETP.NE.AND P1, PT, R11.reuse, 0x2, PT ;  /* 0x000000020b00780c */ /* 0x040fe20003f25270 */
[----:B------:R-:W-:Y:S01]  /*2fc0*/  @!PT LDS RZ, [RZ] ;  /* 0x00000000fffff984 */ /* 0x000fe20000000800 */
[----:B------:R-:W-:Y:S01]  /*2fd0*/  @!PT LDS RZ, [RZ] ;  /* 0x00000000fffff984 */ /* 0x000fe20000000800 */
[----:B------:R-:W-:Y:S01]  /*2fe0*/  @!PT LDS RZ, [RZ] ;  /* 0x00000000fffff984 */ /* 0x000fe20000000800 */
[----:B------:R-:W-:Y:S01]  /*2ff0*/  @!PT LDS RZ, [RZ] ;  /* 0x00000000fffff984 */ /* 0x000fe20000000800 */
[----:B------:R2:W-:Y:S06]  /*3000*/  MEMBAR.ALL.CTA ;  /* 0x0000000000007992 */ /* 0x0005ec0000008000 */
[----:B--2---:R-:W2:Y:S01]  /*3010*/  FENCE.VIEW.ASYNC.S ;  /* 0x00000000000073c6 */ /* 0x004ea20000000000 */
[----:B------:R-:W-:Y:S01]  /*3020*/  SEL R11, R11, RZ, P1 ;  /* 0x000000ff0b0b7207 */ /* 0x000fe20000800000 */
[----:B--2---:R2:W-:Y:S01]  /*3030*/  SYNCS.ARRIVE.TRANS64.RED.A1T0 RZ, [R0+URZ], RZ ;  /* 0x000000ff00ff79a7 */ /* 0x0045e200081004ff */
[----:B-1----:R-:W-:-:S02]  /*3040*/  LOP3.LUT P3, RZ, R6, 0x1, RZ, 0xc0, !PT ;  /* 0x0000000106ff7812 */ /* 0x002fc4000786c0ff */
[----:B------:R-:W-:-:S04]  /*3050*/  SEL R5, RZ, 0x1, P1 ;  /* 0x00000001ff057807 */ /* 0x000fc80000800000 */
[----:B------:R-:W-:Y:S02]  /*3060*/  LOP3.LUT R10, R10, R5, RZ, 0x3c, !PT ;  /* 0x000000050a0a7212 */ /* 0x000fe400078e3cff */
[----:B--2---:R-:W-:-:S04]  /*3070*/  SEL R0, RZ, 0x1, P0 ;  /* 0x00000001ff007807 */ /* 0x004fc80000000000 */
[----:B------:R-:W-:Y:S01]  /*3080*/  LOP3.LUT R9, R9, R0, RZ, 0x3c, !PT ;  /* 0x0000000009097212 */ /* 0x000fe200078e3cff */
[----:B------:R-:W-:Y:S06]  /*3090*/  @P3 BRA `(.L_x_50) ;  /* 0xfffffffc002c3947 */ /* 0x000fec000383ffff */
[----:B------:R-:W-:Y:S01]  /*30a0*/  ULEA UR4, UR5, UR6, 0x3 ;  /* 0x0000000605047291 */ /* 0x000fe2000f8e18ff */
[----:B------:R-:W-:-:S08]  /*30b0*/  SHF.L.U32 R3, R12, 0x1f, RZ ;  /* 0x0000001f0c037819 */ /* 0x000fd000000006ff */
[----:B------:R-:W1:Y:S02]  /*30c0*/  SYNCS.PHASECHK.TRANS64 P0, [UR4+0x60], R3 ;  /* 0x00006003ff0075a7 */ /* 0x000e640008001004 */
[----:B-1----:R-:W-:Y:S05]  /*30d0*/  @P0 BRA `(.L_x_51) ;  /* 0x0000000000080947 */ /* 0x002fea0003800000 */
[----:B------:R-:W1:Y:S02]  /*30e0*/  SYNCS.PHASECHK.TRANS64.TRYWAIT P0, [UR4+0x60], R3 ;  /* 0x00006003ff0075a7 */ /* 0x000e640008001104 */
[----:B-1----:R-:W-:Y:S05]  /*30f0*/  @!P0 BRA `(.L_x_52) ;  /* 0x0000009c00008947 */ /* 0x002fea0003800000 */
.L_x_51:
[----:B------:R-:W-:-:S04]  /*3100*/  UIADD3 UR7, UPT, UPT, UR5, 0x1, URZ ;  /* 0x0000000105077890 */ /* 0x000fc8000fffe0ff */
[----:B------:R-:W-:-:S04]  /*3110*/  UISETP.NE.AND UP0, UPT, UR7, 0x2, UPT ;  /* 0x000000020700788c */ /* 0x000fc8000bf05270 */
[----:B------:R-:W-:Y:S02]  /*3120*/  USEL UR8, URZ, 0x1, UP0 ;  /* 0x00000001ff087887 */ /* 0x000fe40008000000 */
[----:B------:R-:W-:-:S04]  /*3130*/  USEL UR7, UR7, URZ, UP0 ;  /* 0x000000ff07077287 */ /* 0x000fc80008000000 */
[----:B------:R-:W-:Y:S01]  /*3140*/  ULEA UR7, UR7, UR6, 0x3 ;  /* 0x0000000607077291 */ /* 0x000fe2000f8e18ff */
[----:B-1----:R-:W-:-:S04]  /*3150*/  LOP3.LUT R3, R12, UR8, RZ, 0x3c, !PT ;  /* 0x000000080c037c12 */ /* 0x002fc8000f8e3cff */
[----:B------:R-:W-:-:S04]  /*3160*/  SHF.L.U32 R0, R3, 0x1f, RZ ;  /* 0x0000001f03007819 */ /* 0x000fc800000006ff */
[----:B------:R-:W1:Y:S02]  /*3170*/  SYNCS.PHASECHK.TRANS64 P0, [UR7+0x60], R0 ;  /* 0x00006000ff0075a7 */ /* 0x000e640008001007 */
[----:B-1----:R-:W-:Y:S05]  /*3180*/  @P0 EXIT ;  /* 0x000000000000094d */ /* 0x002fea0003800000 */
[----:B------:R-:W-:Y:S02]  /*3190*/  SHF.L.U32 R3, R3, 0x1f, RZ ;  /* 0x0000001f03037819 */ /* 0x000fe400000006ff */
[----:B------:R-:W-:-:S07]  /*31a0*/  MOV R0, UR7 ;  /* 0x0000000700007c02 */ /* 0x000fce0008000f00 */
.L_x_53:
[----:B-1----:R1:W2:Y:S02]  /*31b0*/  SYNCS.PHASECHK.TRANS64.TRYWAIT P0, [R0+URZ+0x60], R3 ;  /* 0x00006003000075a7 */ /* 0x0022a400080011ff */
[----:B--2---:R-:W-:Y:S05]  /*31c0*/  @!P0 NANOSLEEP.SYNCS 0x989680 ;  /* 0x009896800000895d */ /* 0x004fea0003900000 */
[----:B------:R-:W2:Y:S02]  /*31d0*/  @!P0 SYNCS.PHASECHK.TRANS64 P0, [R0+URZ+0x60], R3 ;  /* 0x00006003000085a7 */ /* 0x000ea400080010ff */
[----:B--2---:R-:W-:Y:S05]  /*31e0*/  @P0 EXIT ;  /* 0x000000000000094d */ /* 0x004fea0003800000 */
[----:B------:R-:W-:Y:S05]  /*31f0*/  BRA `(.L_x_53) ;  /* 0xfffffffc00ec7947 */ /* 0x000fea000383ffff */
.L_x_46:
[----:B------:R-:W-:Y:S05]  /*3200*/  BRA.U UP5, `(.L_x_54) ;  /* 0x0000002105287547 */ /* 0x000fea000b800000 */
[----:B------:R-:W-:Y:S01]  /*3210*/  UMOV UR4, 0x40 ;  /* 0x0000004000047882 */ /* 0x000fe20000000000 */
[----:B------:R-:W-:Y:S01]  /*3220*/  NOP ;  /* 0x0000000000007918 */ /* 0x000fe20000000000 */
[----:B------:R-:W-:Y:S01]  /*3230*/  ULEA UR5, UR75, UR4, 0x18 ;  /* 0x000000044b057291 */ /* 0x000fe2000f8ec0ff */
[----:B------:R-:W-:Y:S02]  /*3240*/  UMOV UR6, 0x400 ;  /* 0x0000040000067882 */ /* 0x000fe40000000000 */
[----:B------:R-:W-:-:S06]  /*3250*/  ULEA UR6, UR75, UR6, 0x18 ;  /* 0x000000064b067291 */ /* 0x000fcc000f8ec0ff */
[----:B------:R-:W1:Y:S02]  /*3260*/  LDS.U8 R3, [UR5+0x1c] ;  /* 0x00001c05ff037984 */ /* 0x000e640008000000 */
[----:B-1----:R-:W-:-:S13]  /*3270*/  ISETP.NE.AND P0, PT, R3, RZ, PT ;  /* 0x000000ff0300720c */ /* 0x002fda0003f05270 */
[----:B------:R-:W-:Y:S05]  /*3280*/  @P0 BRA `(.L_x_55) ;  /* 0x00000004000c0947 */ /* 0x000fea0003800000 */
[----:B------:R-:W-:Y:S02]  /*3290*/  UISETP.NE.U32.AND UP1, UPT, UR29, 0x1, UPT ;  /* 0x000000011d00788c */ /* 0x000fe4000bf25070 */
[----:B------:R-:W-:Y:S02]  /*32a0*/  ULOP3.LUT UR8, UR75, 0x1, URZ, 0x3c, !UPT ;  /* 0x000000014b087892 */ /* 0x000fe4000f8e3cff */
[----:B------:R-:W-:-:S05]  /*32b0*/  UIADD3 UR7, UPT, UPT, UR5, 0x8, URZ ;  /* 0x0000000805077890 */ /* 0x000fca000fffe0ff */
[----:B------:R-:W-:Y:S07]  /*32c0*/  BRA.U !UP1, `(.L_x_56) ;  /* 0x00000001099c7547 */ /* 0x000fee000b800000 */
[----:B------:R-:W-:Y:S01]  /*32d0*/  ELECT P0, URZ, PT ;  /* 0x0000000000ff782f */ /* 0x000fe20003800000 */
[----:B------:R-:W-:-:S12]  /*32e0*/  BSSY B0, `(.L_x_56) ;  /* 0x0000025000007945 */ /* 0x000fd80003800000 */
[----:B------:R-:W-:Y:S05]  /*32f0*/  @!P0 BRA `(.L_x_57) ;  /* 0x00000000008c8947 */ /* 0x000fea0003800000 */
[----:B------:R-:W-:-:S05]  /*3300*/  UMOV UR4, 0x10 ;  /* 0x0000001000047882 */ /* 0x000fca0000000000 */
[----:B------:R-:W-:Y:S04]  /*3310*/  DEPBAR.LE SB1, 0x36 ;  /* 0x00009d800000791a */ /* 0x000fe80000000000 */
[----:B------:R-:W1:Y:S02]  /*3320*/  UTCATOMSWS.2CTA.FIND_AND_SET.ALIGN UP0, UR4, UR4 ;  /* 0x00000004000475e3 */ /* 0x000e640008200800 */
[----:B-1----:R-:W-:Y:S01]  /*3330*/  MOV R10, UR4 ;  /* 0x00000004000a7c02 */ /* 0x002fe20008000f00 */
[----:B------:R-:W-:Y:S06]  /*3340*/  BRA.U UP0, `(.L_x_58) ;  /* 0x0000000100187547 */ /* 0x000fec000b800000 */
.L_x_59:
[----:B------:R-:W-:Y:S05]  /*3350*/  NANOSLEEP 0x64 ;  /* 0x000000640000795d */ /* 0x000fea0003800000 */
[----:B------:R-:W-:-:S05]  /*3360*/  UMOV UR4, 0x10 ;  /* 0x0000001000047882 */ /* 0x000fca0000000000 */
[----:B------:R-:W-:Y:S04]  /*3370*/  DEPBAR.LE SB1, 0x36 ;  /* 0x00009d800000791a */ /* 0x000fe80000000000 */
[----:B------:R-:W1:Y:S02]  /*3380*/  UTCATOMSWS.2CTA.FIND_AND_SET.ALIGN UP0, UR4, UR4 ;  /* 0x00000004000475e3 */ /* 0x000e640008200800 */
[----:B-1----:R-:W-:Y:S01]  /*3390*/  MOV R10, UR4 ;  /* 0x00000004000a7c02 */ /* 0x002fe20008000f00 */
[----:B------:R-:W-:Y:S05]  /*33a0*/  BRA.U !UP0, `(.L_x_59) ;  /* 0xfffffffd08e87547 */ /* 0x000fea000b83ffff */
.L_x_58:
[----:B--2---:R-:W1:Y:S01]  /*33b0*/  LDS R6, [UR5+0x10] ;  /* 0x00001005ff067984 */ /* 0x004e620008000800 */
[----:B------:R-:W-:Y:S01]  /*33c0*/  IMAD.U32 R3, RZ, RZ, UR6 ;  /* 0x00000006ff037e24 */ /* 0x000fe2000f8e00ff */
[----:B------:R-:W-:-:S03]  /*33d0*/  MOV R4, UR8 ;  /* 0x0000000800047c02 */ /* 0x000fc60008000f00 */
[----:B------:R-:W-:Y:S01]  /*33e0*/  VIADD R3, R3, 0xd0 ;  /* 0x000000d003037836 */ /* 0x000fe20000000000 */
[----:B-1----:R-:W-:-:S04]  /*33f0*/  SHF.L.U32 R6, R6, 0x1f, RZ ;  /* 0x0000001f06067819 */ /* 0x002fc800000006ff */
[----:B------:R-:W1:Y:S02]  /*3400*/  SYNCS.PHASECHK.TRANS64.TRYWAIT P0, [UR5+0x8], R6 ;  /* 0x00000806ff0075a7 */ /* 0x000e640008001105 */
[----:B-1----:R-:W-:Y:S05]  /*3410*/  @P0 BRA `(.L_x_60) ;  /* 0x0000000000080947 */ /* 0x002fea0003800000 */
[----:B------:R-:W1:Y:S02]  /*3420*/  SYNCS.PHASECHK.TRANS64.TRYWAIT P0, [UR5+0x8], R6 ;  /* 0x00000806ff0075a7 */ /* 0x000e640008001105 */
[----:B-1----:R-:W-:Y:S05]  /*3430*/  @!P0 BRA `(.L_x_61) ;  /* 0x0000009800488947 */ /* 0x002fea0003800000 */
.L_x_60:
[----:B------:R-:W-:Y:S01]  /*3440*/  PRMT R4, R4, 0x654, R3 ;  /* 0x0000065404047816 */ /* 0x000fe20000000003 */
[----:B------:R-:W-:Y:S01]  /*3450*/  HFMA2 R3, -RZ, RZ, 0, 5.9604644775390625e-08 ;  /* 0x00000001ff037431 */ /* 0x000fe200000001ff */
[----:B------:R-:W-:Y:S01]  /*3460*/  UPRMT UR4, UR8, 0x654, UR7 ;  /* 0x0000065408047896 */ /* 0x000fe20008000007 */
[----:B------:R-:W-:Y:S02]  /*3470*/  IMAD.MOV.U32 R7, RZ, RZ, 0xffff ;  /* 0x0000ffffff077424 */ /* 0x000fe400078e00ff */
[----:B-1----:R-:W-:Y:S02]  /*3480*/  IMAD.MOV.U32 R6, RZ, RZ, 0x4 ;  /* 0x00000004ff067424 */ /* 0x002fe400078e00ff */
[----:B------:R-:W-:Y:S01]  /*3490*/  IMAD.SHL.U32 R9, R10, 0x20, RZ ;  /* 0x000000200a097824 */ /* 0x000fe200078e00ff */
[----:B------:R-:W-:Y:S02]  /*34a0*/  MOV R5, UR4 ;  /* 0x0000000400057c02 */ /* 0x000fe40008000f00 */
[-C--:B------:R-:W-:Y:S01]  /*34b0*/  SHF.L.U32 R8, R7, R10.reuse, RZ ;  /* 0x0000000a07087219 */ /* 0x080fe200000006ff */
[----:B------:R1:W-:Y:S01]  /*34c0*/  SYNCS.ARRIVE.TRANS64.RED RZ, [UR4], R6 ;  /* 0x00000006ffff79a7 */ /* 0x0003e20008000404 */
[----:B------:R-:W-:Y:S01]  /*34d0*/  SHF.L.U32 R7, R3, R10, RZ ;  /* 0x0000000a03077219 */ /* 0x000fe200000006ff */
[----:B------:R1:W-:Y:S04]  /*34e0*/  STS [UR6+0xd0], R9 ;  /* 0x0000d009ff007988 */ /* 0x0003e80008000806 */
[----:B------:R1:W-:Y:S04]  /*34f0*/  STAS [R4.64], R10 ;  /* 0x0000000a04007dbd */ /* 0x0003e8000c0008ff */
[----:B------:R1:W-:Y:S04]  /*3500*/  ATOMS.OR RZ, [UR5+0x14], R8 ;  /* 0x00001408ffff798c */ /* 0x0003e8000b000005 */
[----:B------:R1:W-:Y:S04]  /*3510*/  ATOMS.OR RZ, [UR5+0x18], R7 ;  /* 0x00001807ffff798c */ /* 0x0003e8000b000005 */
[----:B------:R1:W-:Y:S02]  /*3520*/  ATOMS.XOR RZ, [UR5+0x10], R3 ;  /* 0x00001003ffff798c */ /* 0x0003e4000b800005 */
.L_x_57:
[----:B------:R-:W-:Y:S05]  /*3530*/  BSYNC B0 ;  /* 0x0000000000007941 */ /* 0x000fea0003800000 */
.L_x_56:
[----:B------:R-:W-:Y:S05]  /*3540*/  BRA.U UP1, `(.L_x_62) ;  /* 0x00000001016c7547 */ /* 0x000fea000b800000 */
[----:B------:R-:W-:-:S03]  /*3550*/  UMOV UR4, 0xffffffff ;  /* 0xffffffff00047882 */ /* 0x000fc60000000000 */
[----:B------:R-:W-:Y:S05]  /*3560*/  BRA.DIV UR4, `(.L_x_63) ;  /* 0x0000009a04147947 */ /* 0x000fea000b800000 */
[----:B------:R-:W-:-:S13]  /*3570*/  ELECT P6, URZ, PT ;  /* 0x0000000000ff782f */ /* 0x000fda00038c0000 */
.L_x_140:
[----:B------:R-:W-:Y:S05]  /*3580*/  @!P6 BRA `(.L_x_62) ;  /* 0x00000000005ce947 */ /* 0x000fea0003800000 */
[----:B-1----:R-:W1:Y:S02]  /*3590*/  LDS R4, [UR5+0x10] ;  /* 0x00001005ff047984 */ /* 0x002e640008000800 */
[----:B-1----:R-:W-:-:S04]  /*35a0*/  SHF.L.U32 R4, R4, 0x1f, RZ ;  /* 0x0000001f04047819 */ /* 0x002fc800000006ff */
[----:B------:R-:W1:Y:S02]  /*35b0*/  SYNCS.PHASECHK.TRANS64.TRYWAIT P0, [UR5+0x8], R4 ;  /* 0x00000804ff0075a7 */ /* 0x000e640008001105 */
[----:B-1----:R-:W-:Y:S05]  /*35c0*/  @P0 BRA `(.L_x_64) ;  /* 0x0000000000080947 */ /* 0x002fea0003800000 */
[----:B------:R-:W1:Y:S02]  /*35d0*/  SYNCS.PHASECHK.TRANS64.TRYWAIT P0, [UR5+0x8], R4 ;  /* 0x00000804ff0075a7 */ /* 0x000e640008001105 */
[----:B-1----:R-:W-:Y:S05]  /*35e0*/  @!P0 BRA `(.L_x_65) ;  /* 0x0000009800148947 */ /* 0x002fea0003800000 */
.L_x_64:
[----:B--2---:R-:W2:Y:S01]  /*35f0*/  LDS R6, [UR6+0xd0] ;  /* 0x0000d006ff067984 */ /* 0x004ea20008000800 */
[----:B-1----:R-:W-:Y:S02]  /*3600*/  HFMA2 R3, -RZ, RZ, 0, 5.9604644775390625e-08 ;  /* 0x00000001ff037431 */ /* 0x002fe400000001ff */
[----:B------:R-:W-:Y:S01]  /*3610*/  IMAD.MOV.U32 R4, RZ, RZ, 0xffff ;  /* 0x0000ffffff047424 */ /* 0x000fe200078e00ff */
[----:B------:R-:W-:Y:S01]  /*3620*/  UPRMT UR4, UR8, 0x654, UR7 ;  /* 0x0000065408047896 */ /* 0x000fe20008000007 */
[----:B--2---:R-:W-:-:S03]  /*3630*/  IMAD.SHL.U32 R5, R6, 0x20, RZ ;  /* 0x0000002006057824 */ /* 0x004fc600078e00ff */
[-C--:B------:R-:W-:Y:S02]  /*3640*/  SHF.L.U32 R4, R4, R6.reuse, RZ ;  /* 0x0000000604047219 */ /* 0x080fe400000006ff */
[----:B------:R-:W-:Y:S01]  /*3650*/  SHF.L.U32 R6, R3, R6, RZ ;  /* 0x0000000603067219 */ /* 0x000fe200000006ff */
[----:B------:R3:W-:Y:S04]  /*3660*/  STS [UR6+0xd0], R5 ;  /* 0x0000d005ff007988 */ /* 0x0007e80008000806 */
[----:B------:R3:W-:Y:S04]  /*3670*/  ATOMS.OR RZ, [UR5+0x14], R4 ;  /* 0x00001404ffff798c */ /* 0x0007e8000b000005 */
[----:B------:R3:W-:Y:S01]  /*3680*/  ATOMS.OR RZ, [UR5+0x18], R6 ;  /* 0x00001806ffff798c */ /* 0x0007e2000b000005 */
[----:B------:R-:W-:Y:S03]  /*3690*/  SYNCS.ARRIVE.TRANS64.RED.A1T0 RZ, [UR4], RZ ;  /* 0x000000ffffff79a7 */ /* 0x000fe60008100404 */
[----:B------:R3:W-:Y:S01]  /*36a0*/  ATOMS.XOR RZ, [UR5+0x10], R3 ;  /* 0x00001003ffff798c */ /* 0x0007e2000b800005 */
[----:B------:R-:W-:Y:S05]  /*36b0*/  BRA `(.L_x_62) ;  /* 0x0000000000107947 */ /* 0x000fea0003800000 */
.L_x_55:
[----:B------:R-:W-:Y:S02]  /*36c0*/  MOV R3, 0xffffffff ;  /* 0xffffffff00037802 */ /* 0x000fe40000000f00 */
[----:B------:R-:W-:-:S03]  /*36d0*/  MOV R4, 0x3700 ;  /* 0x0000370000047802 */ /* 0x000fc60000000f00 */
[----:B------:R1:W-:Y:S04]  /*36e0*/  STS [UR6+0xd0], R3 ;  /* 0x0000d003ff007988 */ /* 0x0003e80008000806 */
[----:B-12--5:R-:W-:Y:S05]  /*36f0*/  CALL.REL.NOINC `($__internal_1_$__cuda_sm10x_tcgen05_guardrail_trap_phase_invalid_during_alloc) ;  /* 0x0000009c00487944 */ /* 0x026fea0003c00000 */
.L_x_62:
[----:B------:R-:W-:Y:S05]  /*3700*/  WARPSYNC.ALL ;  /* 0x0000000000007948 */ /* 0x000fea0003800000 */
[----:B------:R-:W4:Y:S01]  /*3710*/  S2UR UR4, SR_CgaCtaId ;  /* 0x00000000000479c3 */ /* 0x000f220000008800 */
[----:B------:R-:W-:Y:S01]  /*3720*/  UMOV UR12, 0x400 ;  /* 0x00000400000c7882 */ /* 0x000fe20000000000 */
[----:B------:R-:W-:-:S06]  /*3730*/  NOP ;  /* 0x0000000000007918 */ /* 0x000fcc0000000000 */
[----:B------:R-:W-:Y:S06]  /*3740*/  BAR.ARV 0x6, 0xa0 ;  /* 0x0182800000007b1d */ /* 0x000fec0000002000 */
[----:B------:R-:W2:Y:S01]  /*3750*/  LDCU UR7, c[0x0][0x38c] ;  /* 0x00007180ff0777ac */ /* 0x000ea20008000800 */
[----:B------:R-:W-:Y:S01]  /*3760*/  LOP3.LUT R2, R2, 0xffff, RZ, 0xc0, !PT ;  /* 0x0000ffff02027812 */ /* 0x000fe200078ec0ff */
[----:B------:R-:W-:Y:S01]  /*3770*/  IMAD.MOV.U32 R24, RZ, RZ, RZ ;  /* 0x000000ffff187224 */ /* 0x000fe200078e00ff */
[----:B------:R-:W-:Y:S01]  /*3780*/  UISETP.NE.AND UP1, UPT, UR29, URZ, UPT ;  /* 0x000000ff1d00728c */ /* 0x000fe2000bf25270 */
[----:B-1----:R-:W-:Y:S01]  /*3790*/  IMAD.MOV.U32 R9, RZ, RZ, 0x1 ;  /* 0x00000001ff097424 */ /* 0x002fe200078e00ff */
[----:B------:R-:W-:Y:S01]  /*37a0*/  UMOV UR66, URZ ;  /* 0x000000ff00427c82 */ /* 0x000fe20008000000 */
[----:B------:R-:W-:Y:S01]  /*37b0*/  UMOV UR64, URZ ;  /* 0x000000ff00407c82 */ /* 0x000fe20008000000 */
[----:B------:R-:W-:Y:S01]  /*37c0*/  UMOV UR62, URZ ;  /* 0x000000ff003e7c82 */ /* 0x000fe20008000000 */
[----:B------:R-:W-:Y:S01]  /*37d0*/  UMOV UR60, URZ ;  /* 0x000000ff003c7c82 */ /* 0x000fe20008000000 */
[----:B----4-:R-:W-:Y:S01]  /*37e0*/  ULEA UR12, UR4, UR12, 0x18 ;  /* 0x0000000c040c7291 */ /* 0x010fe2000f8ec0ff */
[----:B------:R-:W-:Y:S01]  /*37f0*/  IMAD.MOV.U32 R8, RZ, RZ, RZ ;  /* 0x000000ffff087224 */ /* 0x000fe200078e00ff */
[----:B------:R-:W-:Y:S01]  /*3800*/  UMOV UR58, URZ ;  /* 0x000000ff003a7c82 */ /* 0x000fe20008000000 */
[----:B------:R-:W-:Y:S01]  /*3810*/  IMAD.U32 R46, RZ, RZ, UR66 ;  /* 0x00000042ff2e7e24 */ /* 0x000fe2000f8e00ff */
[----:B------:R-:W-:Y:S01]  /*3820*/  UIADD3 UR10, UPT, UPT, UR12, 0x28c00, URZ ;  /* 0x00028c000c0a7890 */ /* 0x000fe2000fffe0ff */
[----:B------:R-:W-:Y:S01]  /*3830*/  IMAD.U32 R44, RZ, RZ, UR64 ;  /* 0x00000040ff2c7e24 */ /* 0x000fe2000f8e00ff */
[----:B------:R-:W-:Y:S01]  /*3840*/  UIADD3 UR8, UPT, UPT, UR12, 0x8, URZ ;  /* 0x000000080c087890 */ /* 0x000fe2000fffe0ff */
[----:B------:R-:W-:Y:S01]  /*3850*/  IMAD.U32 R42, RZ, RZ, UR62 ;  /* 0x0000003eff2a7e24 */ /* 0x000fe2000f8e00ff */
[----:B--2---:R-:W-:Y:S01]  /*3860*/  UIADD3 UR7, UPT, UPT, UR7, 0xff, URZ ;  /* 0x000000ff07077890 */ /* 0x004fe2000fffe0ff */
[----:B---3--:R-:W1:Y:S01]  /*3870*/  LDS R3, [UR12+0xd0] ;  /* 0x0000d00cff037984 */ /* 0x008e620008000800 */
[----:B------:R-:W-:Y:S01]  /*3880*/  UIADD3 UR13, UPT, UPT, UR12, 0x70, URZ ;  /* 0x000000700c0d7890 */ /* 0x000fe2000fffe0ff */
[----:B------:R-:W-:Y:S01]  /*3890*/  IMAD.U32 R40, RZ, RZ, UR60 ;  /* 0x0000003cff287e24 */ /* 0x000fe2000f8e00ff */
[----:B------:R-:W-:Y:S01]  /*38a0*/  USHF.R.S32.HI UR4, URZ, 0x1f, UR7 ;  /* 0x0000001fff047899 */ /* 0x000fe20008011407 */
[----:B------:R-:W-:Y:S01]  /*38b0*/  IMAD.U32 R38, RZ, RZ, UR58 ;  /* 0x0000003aff267e24 */ /* 0x000fe2000f8e00ff */
[----:B------:R-:W-:-:S02]  /*38c0*/  UIADD3 UR6, UPT, UPT, UR12, 0x18800, URZ ;  /* 0x000188000c067890 */ /* 0x000fc4000fffe0ff */
[----:B------:R-:W-:Y:S02]  /*38d0*/  ULEA.HI UR8, UR4, UR7, URZ, 0x8 ;  /* 0x0000000704087291 */ /* 0x000fe4000f8f40ff */
[----:B------:R-:W-:Y:S02]  /*38e0*/  USHF.R.U32.HI UR4, URZ, 0x4, UR10 ;  /* 0x00000004ff047899 */ /* 0x000fe4000801160a */
[----:B------:R-:W-:Y:S02]  /*38f0*/  UIADD3 UR5, UPT, UPT, UR12, 0x20800, URZ ;  /* 0x000208000c057890 */ /* 0x000fe4000fffe0ff */
[----:B------:R-:W-:Y:S02]  /*3900*/  ULOP3.LUT UR4, UR4, 0x3fff, URZ, 0xc0, !UPT ;  /* 0x00003fff04047892 */ /* 0x000fe4000f8ec0ff */
[----:B------:R-:W-:Y:S02]  /*3910*/  USHF.R.U32.HI UR7, URZ, 0x4, UR6 ;  /* 0x00000004ff077899 */ /* 0x000fe40008011606 */
[----:B------:R-:W-:-:S02]  /*3920*/  ULOP3.LUT UR18, UR4, 0x10000, URZ, 0xfc, !UPT ;  /* 0x0001000004127892 */ /* 0x000fc4000f8efcff */
[----:B------:R-:W-:Y:S02]  /*3930*/  USHF.R.U32.HI UR6, URZ, 0x4, UR5 ;  /* 0x00000004ff067899 */ /* 0x000fe40008011605 */
[----:B------:R-:W-:Y:S02]  /*3940*/  USHF.R.S32.HI UR27, URZ, 0x8, UR8 ;  /* 0x00000008ff1b7899 */ /* 0x000fe40008011408 */
[----:B------:R-:W-:Y:S02]  /*3950*/  ULOP3.LUT UR6, UR6, 0x3fff, URZ, 0xc0, !UPT ;  /* 0x00003fff06067892 */ /* 0x000fe4000f8ec0ff */
[----:B------:R-:W-:Y:S02]  /*3960*/  UIADD3 UR9, UPT, UPT, UR12, 0x28800, URZ ;  /* 0x000288000c097890 */ /* 0x000fe4000fffe0ff */
[----:B------:R-:W-:Y:S01]  /*3970*/  UIADD3 UR14, UPT, UPT, UR12, 0x8, URZ ;  /* 0x000000080c0e7890 */ /* 0x000fe2000fffe0ff */
[----:B------:R-:W-:Y:S01]  /*3980*/  IMAD.U32 R15, RZ, RZ, UR27 ;  /* 0x0000001bff0f7e24 */ /* 0x000fe2000f8e00ff */
[----:B------:R-:W-:-:S02]  /*3990*/  ULOP3.LUT UR14, UR6, 0x10000, URZ, 0xfc, !UPT ;  /* 0x00010000060e7892 */ /* 0x000fc4000f8efcff */
[----:B------:R-:W-:Y:S02]  /*39a0*/  USHF.R.U32.HI UR5, URZ, 0x4, UR9 ;  /* 0x00000004ff057899 */ /* 0x000fe40008011609 */
[----:B------:R-:W-:Y:S02]  /*39b0*/  UIADD3 UR6, UPT, UPT, UR27, -0x1, URZ ;  /* 0xffffffff1b067890 */ /* 0x000fe4000fffe0ff */
[----:B------:R-:W-:Y:S02]  /*39c0*/  ULOP3.LUT UR7, UR7, 0x3fff, URZ, 0xc0, !UPT ;  /* 0x00003fff07077892 */ /* 0x000fe4000f8ec0ff */
[----:B------:R-:W-:Y:S02]  /*39d0*/  ULOP3.LUT UR5, UR5, 0x3fff, URZ, 0xc0, !UPT ;  /* 0x00003fff05057892 */ /* 0x000fe4000f8ec0ff */
[----:B------:R-:W-:Y:S01]  /*39e0*/  ULOP3.LUT UR16, UR7, 0x10000, URZ, 0xfc, !UPT ;  /* 0x0001000007107892 */ /* 0x000fe2000f8efcff */
[----:B-1----:R-:W-:Y:S01]  /*39f0*/  R2UR UR11, R3 ;  /* 0x00000000030b72ca */ /* 0x002fe200000e0000 */
[----:B------:R-:W-:Y:S01]  /*3a00*/  IMAD.U32 R21, RZ, RZ, UR6 ;  /* 0x00000006ff157e24 */ /* 0x000fe2000f8e00ff */
[----:B------:R-:W-:-:S02]  /*3a10*/  ULOP3.LUT UR20, UR5, 0x10000, URZ, 0xfc, !UPT ;  /* 0x0001000005147892 */ /* 0x000fc4000f8efcff */
[----:B------:R-:W-:Y:S02]  /*3a20*/  UIADD3 UR56, UPT, UPT, UR16, 0x2, URZ ;  /* 0x0000000210387890 */ /* 0x000fe4000fffe0ff */
[----:B------:R-:W-:Y:S02]  /*3a30*/  UIADD3 UR54, UPT, UPT, UR16, 0x4, URZ ;  /* 0x0000000410367890 */ /* 0x000fe4000fffe0ff */
[----:B------:R-:W-:Y:S02]  /*3a40*/  UIADD3 UR52, UPT, UPT, UR16, 0x6, URZ ;  /* 0x0000000610347890 */ /* 0x000fe4000fffe0ff */
[----:B------:R-:W-:Y:S02]  /*3a50*/  UIADD3 UR50, UPT, UPT, UR16, 0x400, URZ ;  /* 0x0000040010327890 */ /* 0x000fe4000fffe0ff */
[----:B------:R-:W-:Y:S02]  /*3a60*/  UIADD3 UR48, UPT, UPT, UR16, 0x402, URZ ;  /* 0x0000040210307890 */ /* 0x000fe4000fffe0ff */
[----:B------:R-:W-:-:S02]  /*3a70*/  UIADD3 UR71, UPT, UPT, UR11, -0x7ffffe70, URZ ;  /* 0x800001900b477890 */ /* 0x000fc4000fffe0ff */
[----:B------:R-:W-:Y:S02]  /*3a80*/  UIADD3 UR70, UPT, UPT, UR11, -0x7ffffe7c, URZ ;  /* 0x800001840b467890 */ /* 0x000fe4000fffe0ff */
[----:B------:R-:W-:Y:S02]  /*3a90*/  UIADD3 UR72, UPT, UPT, UR11, 0x40000184, URZ ;  /* 0x400001840b487890 */ /* 0x000fe4000fffe0ff */
[----:B------:R-:W-:Y:S01]  /*3aa0*/  UIADD3 UR73, UPT, UPT, UR11, 0x40000190, URZ ;  /* 0x400001900b497890 */ /* 0x000fe2000fffe0ff */
[----:B------:R-:W-:Y:S01]  /*3ab0*/  IMAD.U32 R3, RZ, RZ, UR71 ;  /* 0x00000047ff037e24 */ /* 0x000fe2000f8e00ff */
[----:B------:R-:W-:Y:S01]  /*3ac0*/  MOV R6, UR70 ;  /* 0x0000004600067c02 */ /* 0x000fe20008000f00 */
[----:B------:R-:W-:Y:S01]  /*3ad0*/  UIADD3 UR13, UPT, UPT, UR11, 0x190, URZ ;  /* 0x000001900b0d7890 */ /* 0x000fe2000fffe0ff */
[----:B------:R-:W-:Y:S01]  /*3ae0*/  IMAD.U32 R7, RZ, RZ, UR72 ;  /* 0x00000048ff077e24 */ /* 0x000fe2000f8e00ff */
[----:B------:R-:W-:Y:S01]  /*3af0*/  UIADD3 UR68, UPT, UPT, UR11, -0x3ffffe7c, URZ ;  /* 0xc00001840b447890 */ /* 0x000fe2000fffe0ff */
[----:B------:R-:W-:Y:S01]  /*3b00*/  SHF.R.U32.HI R6, RZ, 0x11, R6 ;  /* 0x00000011ff067819 */ /* 0x000fe20000011606 */
[----:B------:R-:W-:Y:S01]  /*3b10*/  IMAD.U32 R4, RZ, RZ, UR73 ;  /* 0x00000049ff047e24 */ /* 0x000fe2000f8e00ff */
[----:B------:R-:W-:Y:S01]  /*3b20*/  SHF.R.U32.HI R3, RZ, 0x1a, R3 ;  /* 0x0000001aff037819 */ /* 0x000fe20000011603 */
[----:B------:R-:W-:Y:S01]  /*3b30*/  UIADD3 UR69, UPT, UPT, UR11, -0x3ffffe70, URZ ;  /* 0xc00001900b457890 */ /* 0x000fe2000fffe0ff */
[----:B------:R-:W-:Y:S01]  /*3b40*/  LOP3.LUT R6, R6, 0x6000, RZ, 0xc0, !PT ;  /* 0x0000600006067812 */ /* 0x000fe200078ec0ff */
[----:B------:R-:W-:Y:S01]  /*3b50*/  UIADD3 UR26, UPT, UPT, UR11, 0x180, URZ ;  /* 0x000001800b1a7890 */ /* 0x000fe2000fffe0ff */
[----:B------:R-:W-:Y:S01]  /*3b60*/  LOP3.LUT R3, R3, 0x30, RZ, 0xc0, !PT ;  /* 0x0000003003037812 */ /* 0x000fe200078ec0ff */
[----:B------:R-:W-:Y:S01]  /*3b70*/  IMAD.U32 R19, RZ, RZ, UR13 ;  /* 0x0000000dff137e24 */ /* 0x000fe2000f8e00ff */
[----:B------:R-:W-:Y:S01]  /*3b80*/  SHF.R.U32.HI R7, RZ, 0x11, R7 ;  /* 0x00000011ff077819 */ /* 0x000fe20000011607 */
[----:B------:R-:W-:Y:S01]  /*3b90*/  USHF.R.U32.HI UR33, URZ, 0x1a, UR13 ;  /* 0x0000001aff217899 */ /* 0x000fe2000801160d */
[----:B------:R-:W-:Y:S01]  /*3ba0*/  SHF.R.U32.HI R4, RZ, 0x1a, R4 ;  /* 0x0000001aff047819 */ /* 0x000fe20000011604 */
[----:B------:R-:W-:Y:S01]  /*3bb0*/  USHF.R.U32.HI UR4, URZ, 0x11, UR26 ;  /* 0x00000011ff047899 */ /* 0x000fe2000801161a */
[----:B------:R-:W-:Y:S01]  /*3bc0*/  R2UR UR13, R2 ;  /* 0x00000000020d72ca */ /* 0x000fe200000e0000 */
[----:B------:R-:W-:Y:S01]  /*3bd0*/  IMAD.U32 R5, RZ, RZ, UR68 ;  /* 0x00000044ff057e24 */ /* 0x000fe2000f8e00ff */
[----:B------:R-:W-:Y:S01]  /*3be0*/  LOP3.LUT R6, R6, 0x10c0, RZ, 0xfc, !PT ;  /* 0x000010c006067812 */ /* 0x000fe200078efcff */
[----:B------:R-:W-:Y:S01]  /*3bf0*/  IMAD.U32 R2, RZ, RZ, UR69 ;  /* 0x00000045ff027e24 */ /* 0x000fe2000f8e00ff */
[----:B------:R-:W-:Y:S01]  /*3c00*/  LOP3.LUT R3, R3, 0x1400, RZ, 0xfc, !PT ;  /* 0x0000140003037812 */ /* 0x000fe200078efcff */
[----:B------:R-:W-:Y:S01]  /*3c10*/  ULOP3.LUT UR31, UR4, 0x6000, URZ, 0xc0, !UPT ;  /* 0x00006000041f7892 */ /* 0x000fe2000f8ec0ff */
[----:B------:R-:W-:Y:S01]  /*3c20*/  LOP3.LUT R7, R7, 0x6000, RZ, 0xc0, !PT ;  /* 0x0000600007077812 */ /* 0x000fe200078ec0ff */
[----:B------:R-:W-:Y:S01]  /*3c30*/  UIADD3 UR23, UPT, UPT, UR11, 0x40000188, URZ ;  /* 0x400001880b177890 */ /* 0x000fe2000fffe0ff */
[----:B------:R-:W-:Y:S01]  /*3c40*/  LOP3.LUT R4, R4, 0x30, RZ, 0xc0, !PT ;  /* 0x0000003004047812 */ /* 0x000fe200078ec0ff */
[----:B------:R-:W-:Y:S01]  /*3c50*/  UIADD3 UR76, UPT, UPT, UR11, -0x7ffffe80, URZ ;  /* 0x800001800b4c7890 */ /* 0x000fe2000fffe0ff */
[----:B------:R-:W-:Y:S01]  /*3c60*/  PRMT R3, R3, 0x5410, R6 ;  /* 0x0000541003037816 */ /* 0x000fe20000000006 */
[----:B------:R-:W-:Y:S01]  /*3c70*/  USHF.R.U32.HI UR8, URZ, 0x1a, UR23 ;  /* 0x0000001aff087899 */ /* 0x000fe20008011617 */
[----:B------:R-:W-:Y:S01]  /*3c80*/  SHF.R.U32.HI R5, RZ, 0x11, R5 ;  /* 0x00000011ff057819 */ /* 0x000fe20000011605 */
[----:B------:R-:W-:Y:S01]  /*3c90*/  IMAD.U32 R16, RZ, RZ, UR13 ;  /* 0x0000000dff107e24 */ /* 0x000fe2000f8e00ff */
[----:B------:R-:W-:Y:S01]  /*3ca0*/  SHF.R.U32.HI R2, RZ, 0x1a, R2 ;  /* 0x0000001aff027819 */ /* 0x000fe20000011602 */
[----:B------:R-:W-:Y:S01]  /*3cb0*/  IMAD.U32 R17, RZ, RZ, UR23 ;  /* 0x00000017ff117e24 */ /* 0x000fe2000f8e00ff */
[----:B------:R-:W-:Y:S01]  /*3cc0*/  LOP3.LUT R7, R7, 0x10c0, RZ, 0xfc, !PT ;  /* 0x000010c007077812 */ /* 0x000fe200078efcff */
[----:B------:R-:W-:Y:S01]  /*3cd0*/  UIADD3 UR77, UPT, UPT, UR11, -0x7ffffe78, URZ ;  /* 0x800001880b4d7890 */ /* 0x000fe2000fffe0ff */
[----:B------:R-:W-:Y:S01]  /*3ce0*/  LOP3.LUT R4, R4, 0x1400, RZ, 0xfc, !PT ;  /* 0x0000140004047812 */ /* 0x000fe200078efcff */
[----:B------:R-:W-:Y:S01]  /*3cf0*/  UIADD3 UR74, UPT, UPT, UR11, -0x3ffffe80, URZ ;  /* 0xc00001800b4a7890 */ /* 0x000fe2000fffe0ff */
[----:B------:R-:W-:Y:S01]  /*3d00*/  R2UR UR4, R3 ;  /* 0x00000000030472ca */ /* 0x000fe200000e0000 */
[----:B------:R-:W-:Y:S01]  /*3d10*/  UIADD3 UR25, UPT, UPT, UR11, 0x188, URZ ;  /* 0x000001880b197890 */ /* 0x000fe2000fffe0ff */
[----:B------:R-:W-:Y:S01]  /*3d20*/  LOP3.LUT R5, R5, 0x6000, RZ, 0xc0, !PT ;  /* 0x0000600005057812 */ /* 0x000fe200078ec0ff */
[----:B------:R-:W-:Y:S01]  /*3d30*/  UIADD3 UR22, UPT, UPT, UR11, 0x184, URZ ;  /* 0x000001840b167890 */ /* 0x000fe2000fffe0ff */
[----:B------:R-:W-:Y:S01]  /*3d40*/  LOP3.LUT R2, R2, 0x30, RZ, 0xc0, !PT ;  /* 0x0000003002027812 */ /* 0x000fe200078ec0ff */
[----:B------:R-:W-:Y:S01]  /*3d50*/  UIADD3 UR24, UPT, UPT, UR11, 0x40000180, URZ ;  /* 0x400001800b187890 */ /* 0x000fe2000fffe0ff */
[----:B------:R-:W-:Y:S01]  /*3d60*/  PRMT R4, R4, 0x5410, R7 ;  /* 0x0000541004047816 */ /* 0x000fe20000000007 */
[----:B------:R-:W-:Y:S01]  /*3d70*/  UIADD3 UR75, UPT, UPT, UR11, -0x3ffffe78, URZ ;  /* 0xc00001880b4b7890 */ /* 0x000fe2000fffe0ff */
[----:B------:R-:W-:Y:S01]  /*3d80*/  LOP3.LUT R5, R5, 0x10c0, RZ, 0xfc, !PT ;  /* 0x000010c005057812 */ /* 0x000fe200078efcff */
[----:B------:R-:W-:Y:S01]  /*3d90*/  USHF.R.U32.HI UR7, URZ, 0x11, UR76 ;  /* 0x00000011ff077899 */ /* 0x000fe2000801164c */
[----:B------:R-:W-:Y:S01]  /*3da0*/  LOP3.LUT R2, R2, 0x1400, RZ, 0xfc, !PT ;  /* 0x0000140002027812 */ /* 0x000fe200078efcff */
[----:B------:R-:W-:Y:S01]  /*3db0*/  USHF.R.U32.HI UR6, URZ, 0x1a, UR77 ;  /* 0x0000001aff067899 */ /* 0x000fe2000801164d */
[----:B------:R-:W-:Y:S01]  /*3dc0*/  R2UR UR13, R4 ;  /* 0x00000000040d72ca */ /* 0x000fe200000e0000 */
[----:B------:R-:W-:Y:S01]  /*3dd0*/  IMAD.U32 R13, RZ, RZ, UR4 ;  /* 0x00000004ff0d7e24 */ /* 0x000fe2000f8e00ff */
[----:B------:R-:W-:Y:S01]  /*3de0*/  PRMT R2, R2, 0x5410, R5 ;  /* 0x0000541002027816 */ /* 0x000fe20000000005 */
[----:B------:R-:W-:Y:S01]  /*3df0*/  USHF.R.U32.HI UR10, URZ, 0x11, UR74 ;  /* 0x00000011ff0a7899 */ /* 0x000fe2000801164a */
[----:B------:R-:W-:Y:S01]  /*3e00*/  R2UR UR23, R4 ;  /* 0x00000000041772ca */ /* 0x000fe200000e0000 */
[----:B------:R-:W-:Y:S01]  /*3e10*/  USHF.R.U32.HI UR5, URZ, 0x1a, UR25 ;  /* 0x0000001aff057899 */ /* 0x000fe20008011619 */
[----:B------:R-:W-:Y:S01]  /*3e20*/  R2UR UR4, R2 ;  /* 0x00000000020472ca */ /* 0x000fe200000e0000 */
[----:B------:R-:W-:Y:S01]  /*3e30*/  USHF.R.U32.HI UR19, URZ, 0x11, UR22 ;  /* 0x00000011ff137899 */ /* 0x000fe20008011616 */
[----:B------:R-:W-:Y:S01]  /*3e40*/  IMAD.U32 R22, RZ, RZ, UR25 ;  /* 0x00000019ff167e24 */ /* 0x000fe2000f8e00ff */
[----:B------:R-:W-:Y:S01]  /*3e50*/  USHF.R.U32.HI UR9, URZ, 0x11, UR24 ;  /* 0x00000011ff097899 */ /* 0x000fe20008011618 */
[----:B------:R-:W-:Y:S01]  /*3e60*/  IMAD.U32 R23, RZ, RZ, UR26 ;  /* 0x0000001aff177e24 */ /* 0x000fe2000f8e00ff */
[----:B------:R-:W-:Y:S01]  /*3e70*/  USHF.R.U32.HI UR15, URZ, 0x1a, UR75 ;  /* 0x0000001aff0f7899 */ /* 0x000fe2000801164b */
[----:B------:R-:W-:Y:S01]  /*3e80*/  IMAD.U32 R18, RZ, RZ, UR24 ;  /* 0x00000018ff127e24 */ /* 0x000fe2000f8e00ff */
[----:B------:R-:W-:Y:S01]  /*3e90*/  ULOP3.LUT UR29, UR5, 0x30, URZ, 0xc0, !UPT ;  /* 0x00000030051d7892 */ /* 0x000fe2000f8ec0ff */
[----:B------:R-:W-:Y:S01]  /*3ea0*/  IMAD.U32 R11, RZ, RZ, UR13 ;  /* 0x0000000dff0b7e24 */ /* 0x000fe2000f8e00ff */
[----:B------:R-:W-:Y:S01]  /*3eb0*/  R2UR UR13, R3 ;  /* 0x00000000030d72ca */ /* 0x000fe200000e0000 */
[----:B------:R-:W-:Y:S01]  /*3ec0*/  ULOP3.LUT UR27, UR9, 0x6000, URZ, 0xc0, !UPT ;  /* 0x00006000091b7892 */ /* 0x000fe2000f8ec0ff */
[----:B------:R-:W-:Y:S01]  /*3ed0*/  IMAD.U32 R14, RZ, RZ, UR23 ;  /* 0x00000017ff0e7e24 */ /* 0x000fe2000f8e00ff */
[----:B------:R-:W-:Y:S01]  /*3ee0*/  ULOP3.LUT UR23, UR7, 0x6000, URZ, 0xc0, !UPT ;  /* 0x0000600007177892 */ /* 0x000fe2000f8ec0ff */
[----:B------:R-:W-:Y:S01]  /*3ef0*/  MOV R12, UR4 ;  /* 0x00000004000c7c02 */ /* 0x000fe20008000f00 */
[----:B------:R-:W-:Y:S01]  /*3f00*/  ULOP3.LUT UR7, UR6, 0x30, URZ, 0xc0, !UPT ;  /* 0x0000003006077892 */ /* 0x000fe2000f8ec0ff */
[----:B------:R-:W-:Y:S01]  /*3f10*/  IMAD.MOV.U32 R3, RZ, RZ, RZ ;  /* 0x000000ffff037224 */ /* 0x000fe200078e00ff */
[----:B------:R-:W-:Y:S01]  /*3f20*/  ULOP3.LUT UR6, UR10, 0x6000, URZ, 0xc0, !UPT ;  /* 0x000060000a067892 */ /* 0x000fe2000f8ec0ff */
[----:B------:R-:W-:Y:S01]  /*3f30*/  IMAD.U32 R20, RZ, RZ, UR22 ;  /* 0x00000016ff147e24 */ /* 0x000fe2000f8e00ff */
[----:B------:R-:W-:-:S02]  /*3f40*/  ULOP3.LUT UR4, UR19, 0x6000, URZ, 0xc0, !UPT ;  /* 0x0000600013047892 */ /* 0x000fc4000f8ec0ff */
[----:B------:R-:W-:Y:S02]  /*3f50*/  ULOP3.LUT UR25, UR8, 0x30, URZ, 0xc0, !UPT ;  /* 0x0000003008197892 */ /* 0x000fe4000f8ec0ff */
[----:B------:R-:W-:Y:S01]  /*3f60*/  ULOP3.LUT UR5, UR15, 0x30, URZ, 0xc0, !UPT ;  /* 0x000000300f057892 */ /* 0x000fe2000f8ec0ff */
[----:B------:R-:W-:Y:S01]  /*3f70*/  IMAD.U32 R10, RZ, RZ, UR13 ;  /* 0x0000000dff0a7e24 */ /* 0x000fe2000f8e00ff */
[----:B------:R-:W-:Y:S01]  /*3f80*/  ULOP3.LUT UR33, UR33, 0x30, URZ, 0xc0, !UPT ;  /* 0x0000003021217892 */ /* 0x000fe2000f8ec0ff */
[----:B------:R-:W-:Y:S01]  /*3f90*/  R2UR UR13, R2 ;  /* 0x00000000020d72ca */ /* 0x000fe200000e0000 */
[----:B------:R-:W-:Y:S02]  /*3fa0*/  ULOP3.LUT UR10, UR6, 0x10c0, URZ, 0xfc, !UPT ;  /* 0x000010c0060a7892 */ /* 0x000fe4000f8efcff */
[----:B------:R-:W-:Y:S02]  /*3fb0*/  ULOP3.LUT UR6, UR4, 0x10c0, URZ, 0xfc, !UPT ;  /* 0x000010c004067892 */ /* 0x000fe4000f8efcff */
[----:B------:R-:W-:-:S02]  /*3fc0*/  ULOP3.LUT UR9, UR31, 0x10c0, URZ, 0xfc, !UPT ;  /* 0x000010c01f097892 */ /* 0x000fc4000f8efcff */
[----:B------:R-:W-:Y:S02]  /*3fd0*/  ULOP3.LUT UR8, UR29, 0x1400, URZ, 0xfc, !UPT ;  /* 0x000014001d087892 */ /* 0x000fe4000f8efcff */
[----:B------:R-:W-:Y:S02]  /*3fe0*/  ULOP3.LUT UR27, UR27, 0x10c0, URZ, 0xfc, !UPT ;  /* 0x000010c01b1b7892 */ /* 0x000fe4000f8efcff */
[----:B------:R-:W-:Y:S02]  /*3ff0*/  ULOP3.LUT UR25, UR25, 0x1400, URZ, 0xfc, !UPT ;  /* 0x0000140019197892 */ /* 0x000fe4000f8efcff */
[----:B------:R-:W-:Y:S02]  /*4000*/  ULOP3.LUT UR23, UR23, 0x10c0, URZ, 0xfc, !UPT ;  /* 0x000010c017177892 */ /* 0x000fe4000f8efcff */
[----:B------:R-:W-:Y:S02]  /*4010*/  ULOP3.LUT UR7, UR7, 0x1400, URZ, 0xfc, !UPT ;  /* 0x0000140007077892 */ /* 0x000fe4000f8efcff */
[----:B------:R-:W-:-:S02]  /*4020*/  ULOP3.LUT UR5, UR5, 0x1400, URZ, 0xfc, !UPT ;  /* 0x0000140005057892 */ /* 0x000fc4000f8efcff */
[----:B------:R-:W-:Y:S02]  /*4030*/  ULOP3.LUT UR4, UR33, 0x1400, URZ, 0xfc, !UPT ;  /* 0x0000140021047892 */ /* 0x000fe4000f8efcff */
[----:B------:R-:W-:Y:S02]  /*4040*/  UPRMT UR67, UR8, 0x5410, UR9 ;  /* 0x0000541008437896 */ /* 0x000fe40008000009 */
[----:B------:R-:W-:Y:S02]  /*4050*/  UPRMT UR65, UR25, 0x5410, UR27 ;  /* 0x0000541019417896 */ /* 0x000fe4000800001b */
[----:B------:R-:W-:Y:S02]  /*4060*/  UPRMT UR63, UR7, 0x5410, UR23 ;  /* 0x00005410073f7896 */ /* 0x000fe40008000017 */
[----:B------:R-:W-:Y:S01]  /*4070*/  UPRMT UR61, UR5, 0x5410, UR10 ;  /* 0x00005410053d7896 */ /* 0x000fe2000800000a */
[----:B------:R-:W-:Y:S01]  /*4080*/  IMAD.U32 R47, RZ, RZ, UR67 ;  /* 0x00000043ff2f7e24 */ /* 0x000fe2000f8e00ff */
[----:B------:R-:W-:Y:S01]  /*4090*/  UPRMT UR59, UR4, 0x5410, UR6 ;  /* 0x00005410043b7896 */ /* 0x000fe20008000006 */
[----:B------:R-:W-:Y:S01]  /*40a0*/  MOV R45, UR65 ;  /* 0x00000041002d7c02 */ /* 0x000fe20008000f00 */
[----:B------:R-:W-:Y:S01]  /*40b0*/  IMAD.U32 R43, RZ, RZ, UR63 ;  /* 0x0000003fff2b7e24 */ /* 0x000fe2000f8e00ff */
[----:B------:R-:W-:Y:S01]  /*40c0*/  UIADD3 UR46, UPT, UPT, UR16, 0x404, URZ ;  /* 0x00000404102e7890 */ /* 0x000fe2000fffe0ff */
[----:B------:R-:W-:Y:S01]  /*40d0*/  IMAD.U32 R41, RZ, RZ, UR61 ;  /* 0x0000003dff297e24 */ /* 0x000fe2000f8e00ff */
[----:B------:R-:W-:Y:S01]  /*40e0*/  UIADD3 UR44, UPT, UPT, UR16, 0x406, URZ ;  /* 0x00000406102c7890 */ /* 0x000fe2000fffe0ff */
[----:B------:R-:W-:Y:S01]  /*40f0*/  IMAD.U32 R39, RZ, RZ, UR59 ;  /* 0x0000003bff277e24 */ /* 0x000fe2000f8e00ff */
[----:B------:R-:W-:-:S02]  /*4100*/  UIADD3 UR42, UPT, UPT, UR14, 0x2, URZ ;  /* 0x000000020e2a7890 */ /* 0x000fc4000fffe0ff */
[----:B------:R-:W-:Y:S02]  /*4110*/  UIADD3 UR40, UPT, UPT, UR14, 0x4, URZ ;  /* 0x000000040e287890 */ /* 0x000fe4000fffe0ff */
[----:B------:R-:W-:Y:S02]  /*4120*/  UIADD3 UR38, UPT, UPT, UR14, 0x6, URZ ;  /* 0x000000060e267890 */ /* 0x000fe4000fffe0ff */
[----:B------:R-:W-:Y:S02]  /*4130*/  UIADD3 UR36, UPT, UPT, UR14, 0x400, URZ ;  /* 0x000004000e247890 */ /* 0x000fe4000fffe0ff */
[----:B------:R-:W-:Y:S02]  /*4140*/  UIADD3 UR34, UPT, UPT, UR14, 0x402, URZ ;  /* 0x000004020e227890 */ /* 0x000fe4000fffe0ff */
[----:B------:R-:W-:Y:S02]  /*4150*/  UIADD3 UR32, UPT, UPT, UR14, 0x404, URZ ;  /* 0x000004040e207890 */ /* 0x000fe4000fffe0ff */
[----:B------:R-:W-:-:S02]  /*4160*/  UIADD3 UR30, UPT, UPT, UR14, 0x406, URZ ;  /* 0x000004060e1e7890 */ /* 0x000fc4000fffe0ff */
[----:B------:R-:W-:Y:S02]  /*4170*/  UIADD3 UR28, UPT, UPT, UR20, 0x20, URZ ;  /* 0x00000020141c7890 */ /* 0x000fe4000fffe0ff */
[----:B------:R-:W-:Y:S02]  /*4180*/  UIADD3 UR26, UPT, UPT, UR18, 0x20, URZ ;  /* 0x00000020121a7890 */ /* 0x000fe4000fffe0ff */
[----:B------:R-:W-:Y:S02]  /*4190*/  UIADD3 UR24, UPT, UPT, UR18, 0x40, URZ ;  /* 0x0000004012187890 */ /* 0x000fe4000fffe0ff */
[----:B------:R-:W-:Y:S01]  /*41a0*/  UIADD3 UR22, UPT, UPT, UR18, 0x60, URZ ;  /* 0x0000006012167890 */ /* 0x000fe2000fffe0ff */
[----:B------:R-:W-:Y:S01]  /*41b0*/  UMOV UR17, 0x40004040 ;  /* 0x4000404000117882 */ /* 0x000fe20000000000 */
        /* <DEDUP_REMOVED lines=20> */
[----:B------:R-:W-:-:S05]  /*4300*/  UMOV UR23, 0x4008 ;  /* 0x0000400800177882 */ /* 0x000fca0000000000 */
.L_x_76:
[----:B------:R-:W-:Y:S02]  /*4310*/  LEA R2, R24, UR12, 0x3 ;  /* 0x0000000c18027c11 */ /* 0x000fe4000f8e18ff */
[----:B------:R-:W-:Y:S02]  /*4320*/  SHF.L.U32 R5, R8, 0x1f, RZ ;  /* 0x0000001f08057819 */ /* 0x000fe400000006ff */
[----:B------:R-:W-:Y:S02]  /*4330*/  LEA R4, R24, UR12, 0x4 ;  /* 0x0000000c18047c11 */ /* 0x000fe4000f8e20ff */
[----:B------:R-:W1:Y:S02]  /*4340*/  SYNCS.PHASECHK.TRANS64.TRYWAIT P0, [R2+URZ+0x50], R5 ;  /* 0x00005005020075a7 */ /* 0x000e6400080011ff */
[----:B-12---:R-:W-:Y:S05]  /*4350*/  @!P0 BRA `(.L_x_66) ;  /* 0x0000008800d08947 */ /* 0x006fea0003800000 */
.L_x_141:
[----:B-1----:R-:W1:Y:S01]  /*4360*/  LDS.128 R4, [R4+0xb0] ;  /* 0x0000b00004047984 */ /* 0x002e620000000c00 */
[----:B------:R-:W-:Y:S01]  /*4370*/  VIADD R2, R2, 0x60 ;  /* 0x0000006002027836 */ /* 0x000fe20000000000 */
[----:B------:R-:W-:Y:S01]  /*4380*/  @!PT LDS RZ, [RZ] ;  /* 0x00000000fffff984 */ /* 0x000fe20000000800 */
[----:B------:R-:W-:Y:S01]  /*4390*/  @!PT LDS RZ, [RZ] ;  /* 0x00000000fffff984 */ /* 0x000fe20000000800 */
[----:B------:R-:W-:Y:S01]  /*43a0*/  @!PT LDS RZ, [RZ] ;  /* 0x00000000fffff984 */ /* 0x000fe20000000800 */
[----:B------:R-:W-:Y:S01]  /*43b0*/  @!PT LDS RZ, [RZ] ;  /* 0x00000000fffff984 */ /* 0x000fe20000000800 */
[----:B------:R2:W-:Y:S06]  /*43c0*/  MEMBAR.ALL.CTA ;  /* 0x0000000000007992 */ /* 0x0005ec0000008000 */
[----:B--2---:R-:W2:Y:S01]  /*43d0*/  FENCE.VIEW.ASYNC.S ;  /* 0x00000000000073c6 */ /* 0x004ea20000000000 */
[----:B------:R-:W-:-:S04]  /*43e0*/  PRMT R2, RZ, 0x654, R2 ;  /* 0x00000654ff027816 */ /* 0x000fc80000000002 */
[----:B--2---:R2:W-:Y:S02]  /*43f0*/  SYNCS.ARRIVE.TRANS64.RED.A1T0 RZ, [R2+URZ], RZ ;  /* 0x000000ff02ff79a7 */ /* 0x0045e400081004ff */
[----:B--2---:R-:W-:Y:S01]  /*4400*/  IADD3 R2, PT, PT, R24, 0x1, RZ ;  /* 0x0000000118027810 */ /* 0x004fe20007ffe0ff */
[----:B------:R-:W-:Y:S06]  /*4410*/  BRA.U UP1, `(.L_x_67) ;  /* 0x0000000901cc7547 */ /* 0x000fec000b800000 */
[----:B------:R-:W2:Y:S01]  /*4420*/  LDC R24, c[0x0][0x38c] ;  /* 0x0000e300ff187b82 */ /* 0x000ea20000000800 */
[----:B------:R-:W-:Y:S01]  /*4430*/  IMAD.SHL.U32 R25, R9, 0x80, RZ ;  /* 0x0000008009197824 */ /* 0x000fe200078e00ff */
[----:B------:R-:W-:Y:S01]  /*4440*/  R2UR UR4, R15 ;  /* 0x000000000f0472ca */ /* 0x000fe200000e0000 */
[----:B------:R-:W-:Y:S02]  /*4450*/  IMAD.MOV.U32 R28, RZ, RZ, RZ ;  /* 0x000000ffff1c7224 */ /* 0x000fe400078e00ff */
[----:B------:R-:W-:Y:S01]  /*4460*/  IMAD.MOV.U32 R26, RZ, RZ, 0x1 ;  /* 0x00000001ff1a7424 */ /* 0x000fe200078e00ff */
[----:B------:R-:W-:-:S04]  /*4470*/  LOP3.LUT R25, R25, 0x80, RZ, 0x3c, !PT ;  /* 0x0000008019197812 */ /* 0x000fc800078e3cff */
[----:B------:R-:W-:-:S05]  /*4480*/  R2UR UR10, R25 ;  /* 0x00000000190a72ca */ /* 0x000fca00000e0000 */
[----:B------:R-:W-:-:S08]  /*4490*/  IMAD.U32 R25, RZ, RZ, UR4 ;  /* 0x00000004ff197e24 */ /* 0x000fd0000f8e00ff */
[----:B------:R-:W-:Y:S01]  /*44a0*/  UIADD3 UR10, UPT, UPT, UR11, UR10, URZ ;  /* 0x0000000a0b0a7290 */ /* 0x000fe2000fffe0ff */
[----:B--2---:R-:W-:-:S13]  /*44b0*/  ISETP.GE.AND P0, PT, R24, 0x1, PT ;  /* 0x000000011800780c */ /* 0x004fda0003f06270 */
[----:B------:R-:W-:Y:S05]  /*44c0*/  @!P0 BRA `(.L_x_68) ;  /* 0x0000000400848947 */ /* 0x000fea0003800000 */
[C---:B------:R-:W-:Y:S02]  /*44d0*/  SHF.L.U32 R25, R3.reuse, 0x1f, RZ ;  /* 0x0000001f03197819 */ /* 0x040fe400000006ff */
[----:B------:R-:W-:Y:S02]  /*44e0*/  ISETP.GE.U32.AND P0, PT, R24, 0x101, PT ;  /* 0x000001011800780c */ /* 0x000fe40003f06070 */
[----:B------:R-:W2:Y:S01]  /*44f0*/  SYNCS.PHASECHK.TRANS64.TRYWAIT P1, [UR12], R25 ;  /* 0x00000019ff0075a7 */ /* 0x000ea2000802110c */
[----:B------:R-:W-:Y:S02]  /*4500*/  LOP3.LUT R3, R3, 0x1, RZ, 0x3c, !PT ;  /* 0x0000000103037812 */ /* 0x000fe400078e3cff */
[----:B------:R-:W-:-:S08]  /*4510*/  SHF.L.U32 R27, R9, 0x1f, RZ ;  /* 0x0000001f091b7819 */ /* 0x000fd000000006ff */
[----:B------:R-:W-:Y:S01]  /*4520*/  @P0 SHF.L.U32 R26, R3, 0x1f, RZ ;  /* 0x0000001f031a0819 */ /* 0x000fe200000006ff */
[----:B--2---:R-:W-:Y:S06]  /*4530*/  @P1 BRA `(.L_x_69) ;  /* 0x0000000000081947 */ /* 0x004fec0003800000 */
[----:B------:R-:W2:Y:S02]  /*4540*/  SYNCS.PHASECHK.TRANS64.TRYWAIT P1, [UR12], R25 ;  /* 0x00000019ff0075a7 */ /* 0x000ea4000802110c */
[----:B--2---:R-:W-:Y:S05]  /*4550*/  @!P1 BRA `(.L_x_70) ;  /* 0x0000008800649947 */ /* 0x004fea0003800000 */
.L_x_69:
[----:B------:R3:W4:Y:S01]  /*4560*/  @P0 SYNCS.PHASECHK.TRANS64.TRYWAIT P2, [UR12], R26 ;  /* 0x0000001aff0005a7 */ /* 0x000722000804110c */
[----:B------:R3:W-:Y:S01]  /*4570*/  UTCCP.T.S.2CTA.4x32dp128bit tmem[UR11+0x180], gdesc[UR20] ;  /* 0x000180140b0079e7 */ /* 0x0007e20009300000 */
[----:B------:R3:W-:Y:S01]  /*4580*/  UTCCP.T.S.2CTA.4x32dp128bit tmem[UR11+0x184], gdesc[UR28] ;  /* 0x0001841c0b0079e7 */ /* 0x0007e20009300000 */
[----:B------:R3:W-:Y:S01]  /*4590*/  UTCCP.T.S.2CTA.4x32dp128bit tmem[UR11+0x188], gdesc[UR18] ;  /* 0x000188120b0079e7 */ /* 0x0007e20009300000 */
[----:B------:R3:W-:Y:S01]  /*45a0*/  UTCCP.T.S.2CTA.4x32dp128bit tmem[UR11+0x18c], gdesc[UR26] ;  /* 0x00018c1a0b0079e7 */ /* 0x0007e20009300000 */
[----:B------:R3:W-:Y:S01]  /*45b0*/  UTCCP.T.S.2CTA.4x32dp128bit tmem[UR11+0x190], gdesc[UR24] ;  /* 0x000190180b0079e7 */ /* 0x0007e20009300000 */
[----:B------:R3:W-:Y:S01]  /*45c0*/  UTCCP.T.S.2CTA.4x32dp128bit tmem[UR11+0x194], gdesc[UR22] ;  /* 0x000194160b0079e7 */ /* 0x0007e20009300000 */
[----:B------:R-:W1:Y:S02]  /*45d0*/  SYNCS.PHASECHK.TRANS64.TRYWAIT P1, [UR12+0x78], R27 ;  /* 0x0000781bff0075a7 */ /* 0x000e64000802110c */
[----:B-1-34-:R-:W-:Y:S05]  /*45e0*/  @!P1 BRA `(.L_x_71) ;  /* 0x0000008800589947 */ /* 0x01afea0003800000 */
.L_x_144:
[----:B------:R-:W-:Y:S02]  /*45f0*/  MOV.SPILL R36, UR11 ;  /* 0x0000000b00247c02 */ /* 0x000fe40009000f00 */
[----:B------:R-:W-:Y:S02]  /*4600*/  ELECT P1, URZ, PT ;  /* 0x0000000000ff782f */ /* 0x000fe40003820000 */
[----:B------:R-:W-:Y:S02]  /*4610*/  R2UR UR11, R14 ;  /* 0x000000000e0b72ca */ /* 0x000fe400000e0000 */
[----:B------:R-:W-:Y:S02]  /*4620*/  MOV.SPILL R35, UR29 ;  /* 0x0000001d00237c02 */ /* 0x000fe40009000f00 */
[----:B------:R-:W-:Y:S02]  /*4630*/  MOV.SPILL R34, UR28 ;  /* 0x0000001c00227c02 */ /* 0x000fe40009000f00 */
[----:B------:R-:W-:-:S02]  /*4640*/  MOV.SPILL R33, UR27 ;  /* 0x0000001b00217c02 */ /* 0x000fc40009000f00 */
[----:B------:R-:W-:Y:S02]  /*4650*/  MOV.SPILL R32, UR26 ;  /* 0x0000001a00207c02 */ /* 0x000fe40009000f00 */
[----:B------:R-:W-:Y:S02]  /*4660*/  R2UR UR28, R23 ;  /* 0x00000000171c72ca */ /* 0x000fe400000e0000 */
[----:B------:R-:W-:Y:S01]  /*4670*/  R2UR UR29, R22 ;  /* 0x00000000161d72ca */ /* 0x000fe200000e0000 */
[----:B------:R-:W-:Y:S01]  /*4680*/  IMAD.U32 R37, RZ, RZ, UR11 ;  /* 0x0000000bff257e24 */ /* 0x000fe2000f8e00ff */
[----:B------:R-:W-:Y:S02]  /*4690*/  R2UR UR26, R46 ;  /* 0x000000002e1a72ca */ /* 0x000fe400000e0000 */
[----:B------:R-:W-:Y:S02]  /*46a0*/  R2UR UR27, R47 ;  /* 0x000000002f1b72ca */ /* 0x000fe400000e0000 */
[----:B------:R-:W-:-:S02]  /*46b0*/  MOV.SPILL R31, UR25 ;  /* 0x00000019001f7c02 */ /* 0x000fc40009000f00 */
[----:B------:R-:W-:Y:S02]  /*46c0*/  MOV.SPILL R30, UR24 ;  /* 0x00000018001e7c02 */ /* 0x000fe40009000f00 */
[----:B------:R-:W-:Y:S02]  /*46d0*/  MOV.SPILL R29, UR23 ;  /* 0x00000017001d7c02 */ /* 0x000fe40009000f00 */
[----:B------:R-:W-:Y:S02]  /*46e0*/  MOV.SPILL R28, UR22 ;  /* 0x00000016001c7c02 */ /* 0x000fe40009000f00 */
[----:B------:R-:W-:Y:S02]  /*46f0*/  R2UR UR24, R18 ;  /* 0x00000000121872ca */ /* 0x000fe400000e0000 */
[----:B------:R-:W-:Y:S01]  /*4700*/  R2UR UR25, R17 ;  /* 0x00000000111972ca */ /* 0x000fe200000e0000 */
[----:B------:R3:W-:Y:S01]  /*4710*/  UTCQMMA.2CTA gdesc[UR16], gdesc[UR14], tmem[UR10], tmem[UR26], idesc[UR27], tmem[UR28], !UPT ;  /* 0x001c1a0e10007dea */ /* 0x0007e2000fa0030a */
[----:B------:R-:W-:-:S02]  /*4720*/  R2UR UR22, R44 ;  /* 0x000000002c1672ca */ /* 0x000fc400000e0000 */
[----:B------:R-:W-:Y:S02]  /*4730*/  R2UR UR23, R45 ;  /* 0x000000002d1772ca */ /* 0x000fe400000e0000 */
[----:B-1----:R-:W-:Y:S02]  /*4740*/  MOV.SPILL R27, UR21 ;  /* 0x00000015001b7c02 */ /* 0x002fe40009000f00 */
[----:B------:R-:W-:Y:S02]  /*4750*/  MOV.SPILL R26, UR20 ;  /* 0x00000014001a7c02 */ /* 0x000fe40009000f00 */
[----:B------:R-:W-:Y:S02]  /*4760*/  R2UR UR20, R42 ;  /* 0x000000002a1472ca */ /* 0x000fe400000e0000 */
[----:B------:R-:W-:Y:S02]  /*4770*/  R2UR UR21, R43 ;  /* 0x000000002b1572ca */ /* 0x000fe400000e0000 */
[----:B--2---:R-:W-:-:S02]  /*4780*/  MOV.SPILL R25, UR19 ;  /* 0x0000001300197c02 */ /* 0x004fc40009000f00 */
[----:B------:R-:W-:Y:S01]  /*4790*/  MOV.SPILL R24, UR18 ;  /* 0x0000001200187c02 */ /* 0x000fe20009000f00 */
[----:B------:R1:W-:Y:S01]  /*47a0*/  UTCQMMA.2CTA gdesc[UR56], gdesc[UR42], tmem[UR10], tmem[UR22], idesc[UR23], tmem[UR24], UPT ;  /* 0x0018162a38007dea */ /* 0x0003e2000ba0030a */
[----:B------:R-:W-:Y:S02]  /*47b0*/  R2UR UR18, R40 ;  /* 0x00000000281272ca */ /* 0x000fe400000e0000 */
[----:B------:R-:W-:Y:S02]  /*47c0*/  R2UR UR19, R41 ;  /* 0x00000000291372ca */ /* 0x000fe400000e0000 */
[----:B------:R-:W-:Y:S02]  /*47d0*/  R2UR UR8, R20 ;  /* 0x00000000140872ca */ /* 0x000fe400000e0000 */
[----:B------:R-:W-:Y:S01]  /*47e0*/  R2UR UR9, R19 ;  /* 0x00000000130972ca */ /* 0x000fe200000e0000 */
[----:B------:R2:W-:Y:S01]  /*47f0*/  UTCQMMA.2CTA gdesc[UR54], gdesc[UR40], tmem[UR10], tmem[UR20], idesc[UR21], tmem[UR76], UPT ;  /* 0x004c142836007dea */ /* 0x0005e2000ba0030a */
[----:B------:R-:W-:-:S02]  /*4800*/  R2UR UR6, R38 ;  /* 0x00000000260672ca */ /* 0x000fc400000e0000 */
[----:B------:R-:W-:Y:S02]  /*4810*/  R2UR UR7, R39 ;  /* 0x00000000270772ca */ /* 0x000fe400000e0000 */
[----:B------:R-:W-:Y:S01]  /*4820*/  R2UR.FILL UR11, R36 ;  /* 0x00000000240b72ca */ /* 0x000fe200004e0000 */
[----:B------:R-:W-:Y:S01]  /*4830*/  @P1 IMAD.MOV.U32 R36, RZ, RZ, RZ ;  /* 0x000000ffff241224 */ /* 0x000fe200078e00ff */
[----:B------:R-:W-:Y:S01]  /*4840*/  R2UR UR5, R13 ;  /* 0x000000000d0572ca */ /* 0x000fe200000e0000 */
[----:B------:R4:W-:Y:S01]  /*4850*/  UTCQMMA.2CTA gdesc[UR52], gdesc[UR38], tmem[UR10], tmem[UR18], idesc[UR19], tmem[UR74], UPT ;  /* 0x004a122634007dea */ /* 0x0009e2000ba0030a */
[----:B------:R-:W-:Y:S02]  /*4860*/  R2UR UR4, R12 ;  /* 0x000000000c0472ca */ /* 0x000fe400000e0000 */
[----:B---3--:R-:W-:Y:S02]  /*4870*/  R2UR.FILL UR29, R35 ;  /* 0x00000000231d72ca */ /* 0x008fe400004e0000 */
[----:B------:R-:W-:-:S02]  /*4880*/  R2UR.FILL UR28, R34 ;  /* 0x00000000221c72ca */ /* 0x000fc400004e0000 */
[----:B------:R-:W-:Y:S01]  /*4890*/  R2UR.FILL UR27, R33 ;  /* 0x00000000211b72ca */ /* 0x000fe200004e0000 */
[----:B------:R3:W-:Y:S01]  /*48a0*/  UTCQMMA.2CTA gdesc[UR50], gdesc[UR36], tmem[UR10], tmem[UR6], idesc[UR7], tmem[UR8], UPT ;  /* 0x0008062432007dea */ /* 0x0007e2000ba0030a */
[----:B------:R-:W-:Y:S02]  /*48b0*/  R2UR.FILL UR26, R32 ;  /* 0x00000000201a72ca */ /* 0x000fe400004e0000 */
[----:B-1----:R-:W-:Y:S02]  /*48c0*/  R2UR.FILL UR25, R31 ;  /* 0x000000001f1972ca */ /* 0x002fe400004e0000 */
[----:B------:R-:W-:Y:S02]  /*48d0*/  R2UR.FILL UR24, R30 ;  /* 0x000000001e1872ca */ /* 0x000fe400004e0000 */
[----:B------:R-:W-:Y:S02]  /*48e0*/  R2UR.FILL UR23, R29 ;  /* 0x000000001d1772ca */ /* 0x000fe400004e0000 */
[----:B------:R-:W-:Y:S01]  /*48f0*/  R2UR.FILL UR22, R28 ;  /* 0x000000001c1672ca */ /* 0x000fe200004e0000 */
[----:B------:R-:W-:Y:S01]  /*4900*/  IMAD.MOV.U32 R28, RZ, RZ, 0x1 ;  /* 0x00000001ff1c7424 */ /* 0x000fe200078e00ff */
[----:B--2---:R-:W-:-:S02]  /*4910*/  R2UR.FILL UR21, R27 ;  /* 0x000000001b1572ca */ /* 0x004fc400004e0000 */
[----:B------:R-:W-:Y:S01]  /*4920*/  R2UR.FILL UR20, R26 ;  /* 0x000000001a1472ca */ /* 0x000fe200004e0000 */
[----:B------:R-:W-:Y:S01]  /*4930*/  IMAD.MOV.U32 R26, RZ, RZ, 0x1 ;  /* 0x00000001ff1a7424 */ /* 0x000fe200078e00ff */
[----:B------:R-:W-:Y:S02]  /*4940*/  @P0 SEL R26, RZ, 0x1, !P2 ;  /* 0x00000001ff1a0807 */ /* 0x000fe40005000000 */
[----:B----4-:R-:W-:Y:S01]  /*4950*/  R2UR.FILL UR19, R25 ;  /* 0x00000000191372ca */ /* 0x010fe200004e0000 */
[----:B------:R-:W-:Y:S01]  /*4960*/  IMAD.U32 R25, RZ, RZ, UR5 ;  /* 0x00000005ff197e24 */ /* 0x000fe2000f8e00ff */
[----:B------:R-:W-:Y:S02]  /*4970*/  R2UR.FILL UR18, R24 ;  /* 0x00000000181272ca */ /* 0x000fe400004e0000 */
[----:B---3--:R-:W-:Y:S02]  /*4980*/  @P1 R2UR UR8, R36 ;  /* 0x00000000240812ca */ /* 0x008fe400000e0000 */
[----:B------:R-:W-:-:S02]  /*4990*/  @P1 R2UR UR9, R37 ;  /* 0x00000000250912ca */ /* 0x000fc400000e0000 */
[----:B------:R-:W-:-:S11]  /*49a0*/  ELECT P1, URZ, PT ;  /* 0x0000000000ff782f */ /* 0x000fd60003820000 */
[----:B------:R1:W-:Y:S02]  /*49b0*/  UTCQMMA.2CTA gdesc[UR48], gdesc[UR34], tmem[UR10], tmem[UR8], idesc[UR9], tmem[UR72], UPT ;  /* 0x0048082230007dea */ /* 0x0003e4000ba0030a */
[----:B------:R-:W-:Y:S01]  /*49c0*/  @P1 IMAD.MOV.U32 R24, RZ, RZ, RZ ;  /* 0x000000ffff181224 */ /* 0x000fe200078e00ff */
[----:B------:R-:W-:Y:S01]  /*49d0*/  @P1 R2UR UR7, R25 ;  /* 0x00000000190712ca */ /* 0x000fe200000e0000 */
[----:B------:R-:W-:-:S03]  /*49e0*/  IMAD.U32 R25, RZ, RZ, UR4 ;  /* 0x00000004ff197e24 */ /* 0x000fc6000f8e00ff */
[----:B------:R-:W-:Y:S02]  /*49f0*/  @P1 R2UR UR6, R24 ;  /* 0x00000000180612ca */ /* 0x000fe400000e0000 */
[----:B------:R-:W-:-:S11]  /*4a00*/  ELECT P1, URZ, PT ;  /* 0x0000000000ff782f */ /* 0x000fd60003820000 */
[----:B------:R2:W-:Y:S02]  /*4a10*/  UTCQMMA.2CTA gdesc[UR46], gdesc[UR32], tmem[UR10], tmem[UR6], idesc[UR7], tmem[UR70], UPT ;  /* 0x004606202e007dea */ /* 0x0005e4000ba0030a */
[----:B------:R-:W-:Y:S01]  /*4a20*/  @P1 IMAD.MOV.U32 R24, RZ, RZ, RZ ;  /* 0x000000ffff181224 */ /* 0x000fe200078e00ff */
[----:B------:R-:W-:-:S04]  /*4a30*/  @P1 R2UR UR5, R25 ;  /* 0x00000000190512ca */ /* 0x000fc800000e0000 */
[----:B------:R-:W-:Y:S02]  /*4a40*/  @P1 R2UR UR4, R24 ;  /* 0x00000000180412ca */ /* 0x000fe400000e0000 */
[----:B------:R-:W-:Y:S02]  /*4a50*/  ELECT P1, URZ, PT ;  /* 0x0000000000ff782f */ /* 0x000fe40003820000 */
[----:B-1----:R-:W-:-:S09]  /*4a60*/  R2UR UR9, R21 ;  /* 0x00000000150972ca */ /* 0x002fd200000e0000 */
[----:B------:R3:W-:Y:S02]  /*4a70*/  UTCQMMA.2CTA gdesc[UR44], gdesc[UR30], tmem[UR10], tmem[UR4], idesc[UR5], tmem[UR68], UPT ;  /* 0x0044041e2c007dea */ /* 0x0007e4000ba0030a */
[----:B------:R-:W-:Y:S02]  /*4a80*/  @P1 LOP3.LUT R24, R0, 0xffff, RZ, 0xc0, !PT ;  /* 0x0000ffff00181812 */ /* 0x000fe400078ec0ff */
[----:B------:R-:W-:Y:S02]  /*4a90*/  IMAD.U32 R25, RZ, RZ, UR9 ;  /* 0x00000009ff197e24 */ /* 0x000fe4000f8e00ff */
[----:B------:R-:W-:Y:S01]  /*4aa0*/  @P1 R2UR UR8, R24 ;  /* 0x00000000180812ca */ /* 0x000fe200000e0000 */
[----:B--2---:R-:W-:-:S12]  /*4ab0*/  UIADD3 UR7, UPT, UPT, UR12, 0x8, URZ ;  /* 0x000000080c077890 */ /* 0x004fd8000fffe0ff */
[----:B------:R3:W-:Y:S01]  /*4ac0*/  UTCBAR.2CTA.MULTICAST [UR7], URZ, UR8 ;  /* 0x000000ff070073e9 */ /* 0x0007e20008200808 */
[----:B------:R-:W-:Y:S01]  /*4ad0*/  NOP ;  /* 0x0000000000007918 */ /* 0x000fe20000000000 */
.L_x_68:
[----:B------:R-:W-:-:S13]  /*4ae0*/  ISETP.GE.AND P0, PT, R25, 0x1, PT ;  /* 0x000000011900780c */ /* 0x000fda0003f06270 */
[----:B------:R-:W-:Y:S05]  /*4af0*/  @!P0 BRA `(.L_x_72) ;  /* 0x0000000400048947 */ /* 0x000fea0003800000 */
.L_x_75:
[----:B------:R-:W-:Y:S11]  /*4b00*/  ISETP.NE.AND P0, PT, R26, RZ, PT ;  /* 0x000000ff1a00720c */ /* 0x000ff60003f05270 */
[----:B------:R-:W-:Y:S02]  /*4b10*/  @!UPT UIADD3 URZ, UPT, UPT, URZ, URZ, URZ ;  /* 0x000000fffffff290 */ /* 0x000fe4000fffe0ff */
[----:B----4-:R-:W-:Y:S05]  /*4b20*/  @P0 BRA `(.L_x_73) ;  /* 0x00000000000c0947 */ /* 0x010fea0003800000 */
[----:B------:R-:W-:Y:S04]  /*4b30*/  SHF.L.U32 R27, R3, 0x1f, RZ ;  /* 0x0000001f031b7819 */ /* 0x000fe800000006ff */
[----:B------:R-:W2:Y:S02]  /*4b40*/  SYNCS.PHASECHK.TRANS64.TRYWAIT P0, [UR12], R27 ;  /* 0x0000001bff0075a7 */ /* 0x000ea4000800110c */
[----:B--2---:R-:W-:Y:S05]  /*4b50*/  @!P0 BRA `(.L_x_74) ;  /* 0x0000008400148947 */ /* 0x004fea0003800000 */
.L_x_73:
[----:B------:R-:W-:Y:S02]  /*4b60*/  ISETP.NE.AND P1, PT, R25, 0x1, PT ;  /* 0x000000011900780c */ /* 0x000fe40003f25270 */
[----:B------:R-:W-:Y:S02]  /*4b70*/  ELECT P3, URZ, PT ;  /* 0x0000000000ff782f */ /* 0x000fe40003860000 */
[----:B------:R-:W-:Y:S02]  /*4b80*/  LOP3.LUT R3, R3, 0x1, RZ, 0x3c, !PT ;  /* 0x0000000103037812 */ /* 0x000fe400078e3cff */
[----:B------:R-:W-:Y:S02]  /*4b90*/  ELECT P2, URZ, PT ;  /* 0x0000000000ff782f */ /* 0x000fe40003840000 */
[----:B--2---:R-:W-:Y:S02]  /*4ba0*/  MOV.SPILL R27, UR69 ;  /* 0x00000045001b7c02 */ /* 0x004fe40009000f00 */
[----:B------:R-:W-:Y:S02]  /*4bb0*/  MOV.SPILL R26, UR68 ;  /* 0x00000044001a7c02 */ /* 0x000fe40009000f00 */
[----:B---3--:R-:W-:Y:S02]  /*4bc0*/  R2UR UR68, R23 ;  /* 0x00000000174472ca */ /* 0x008fe400000e0000 */
[----:B------:R-:W-:Y:S02]  /*4bd0*/  R2UR UR69, R22 ;  /* 0x00000000164572ca */ /* 0x000fe400000e0000 */
[----:B------:R-:W-:Y:S02]  /*4be0*/  R2UR UR8, R18 ;  /* 0x00000000120872ca */ /* 0x000fe400000e0000 */
[----:B------:R-:W-:Y:S02]  /*4bf0*/  @P1 SHF.L.U32 R24, R3, 0x1f, RZ ;  /* 0x0000001f03181819 */ /* 0x000fe400000006ff */
[----:B------:R-:W-:Y:S01]  /*4c00*/  @P3 ISETP.NE.U32.AND P0, PT, R28, RZ, PT ;  /* 0x000000ff1c00320c */ /* 0x000fe20003f05070 */
[----:B------:R-:W-:Y:S01]  /*4c10*/  @P2 IMAD.MOV.U32 R28, RZ, RZ, RZ ;  /* 0x000000ffff1c2224 */ /* 0x000fe200078e00ff */
[----:B------:R-:W-:Y:S01]  /*4c20*/  R2UR UR9, R17 ;  /* 0x00000000110972ca */ /* 0x000fe200000e0000 */
[----:B------:R-:W2:Y:S01]  /*4c30*/  @P1 SYNCS.PHASECHK.TRANS64.TRYWAIT P4, [UR12], R24 ;  /* 0x00000018ff0015a7 */ /* 0x000ea2000808110c */
[----:B------:R-:W-:Y:S01]  /*4c40*/  R2UR UR4, R20 ;  /* 0x00000000140472ca */ /* 0x000fe200000e0000 */
[----:B------:R-:W-:Y:S01]  /*4c50*/  UTCCP.T.S.2CTA.4x32dp128bit tmem[UR11+0x180], gdesc[UR20] ;  /* 0x000180140b0079e7 */ /* 0x000fe20009300000 */
[----:B------:R-:W-:Y:S01]  /*4c60*/  R2UR UR5, R19 ;  /* 0x00000000130572ca */ /* 0x000fe200000e0000 */
[----:B------:R-:W-:Y:S01]  /*4c70*/  UTCCP.T.S.2CTA.4x32dp128bit tmem[UR11+0x184], gdesc[UR28] ;  /* 0x0001841c0b0079e7 */ /* 0x000fe20009300000 */
[----:B------:R-:W-:Y:S01]  /*4c80*/  R2UR UR6, R11 ;  /* 0x000000000b0672ca */ /* 0x000fe200000e0000 */
[----:B------:R-:W-:Y:S01]  /*4c90*/  UTCCP.T.S.2CTA.4x32dp128bit tmem[UR11+0x188], gdesc[UR18] ;  /* 0x000188120b0079e7 */ /* 0x000fe20009300000 */
[----:B------:R-:W-:Y:S01]  /*4ca0*/  UTCCP.T.S.2CTA.4x32dp128bit tmem[UR11+0x18c], gdesc[UR26] ;  /* 0x00018c1a0b0079e7 */ /* 0x000fe20009300000 */
[----:B------:R-:W-:Y:S01]  /*4cb0*/  UTCCP.T.S.2CTA.4x32dp128bit tmem[UR11+0x190], gdesc[UR24] ;  /* 0x000190180b0079e7 */ /* 0x000fe20009300000 */
[----:B------:R-:W-:Y:S01]  /*4cc0*/  UTCCP.T.S.2CTA.4x32dp128bit tmem[UR11+0x194], gdesc[UR22] ;  /* 0x000194160b0079e7 */ /* 0x000fe20009300000 */
[----:B------:R-:W-:Y:S01]  /*4cd0*/  @P3 VOTEU.ANY UP0, P0 ;  /* 0x0000000000ff3886 */ /* 0x000fe20000000100 */
[----:B------:R-:W-:Y:S04]  /*4ce0*/  ELECT P0, URZ, PT ;  /* 0x0000000000ff782f */ /* 0x000fe80003800000 */
[----:B------:R3:W-:Y:S01]  /*4cf0*/  UTCQMMA.2CTA gdesc[UR16], gdesc[UR14], tmem[UR10], tmem[UR66], idesc[UR67], tmem[UR68], UP0 ;  /* 0x0044420e10007dea */ /* 0x0007e2000820030a */
[----:B------:R-:W-:Y:S01]  /*4d00*/  UTCQMMA.2CTA gdesc[UR56], gdesc[UR42], tmem[UR10], tmem[UR64], idesc[UR65], tmem[UR8], UPT ;  /* 0x0008402a38007dea */ /* 0x000fe2000ba0030a */
[----:B------:R-:W-:Y:S01]  /*4d10*/  UTCQMMA.2CTA gdesc[UR54], gdesc[UR40], tmem[UR10], tmem[UR62], idesc[UR63], tmem[UR76], UPT ;  /* 0x004c3e2836007dea */ /* 0x000fe2000ba0030a */
[----:B------:R-:W-:Y:S01]  /*4d20*/  UTCQMMA.2CTA gdesc[UR52], gdesc[UR38], tmem[UR10], tmem[UR60], idesc[UR61], tmem[UR74], UPT ;  /* 0x004a3c2634007dea */ /* 0x000fe2000ba0030a */
[----:B------:R4:W-:Y:S01]  /*4d30*/  UTCQMMA.2CTA gdesc[UR50], gdesc[UR36], tmem[UR10], tmem[UR58], idesc[UR59], tmem[UR4], UPT ;  /* 0x00043a2432007dea */ /* 0x0009e2000ba0030a */
[----:B------:R-:W-:Y:S01]  /*4d40*/  IMAD.U32 R29, RZ, RZ, UR6 ;  /* 0x00000006ff1d7e24 */ /* 0x000fe2000f8e00ff */
[----:B------:R-:W-:Y:S02]  /*4d50*/  R2UR UR6, R10 ;  /* 0x000000000a0672ca */ /* 0x000fe400000e0000 */
[----:B---3--:R-:W-:Y:S11]  /*4d60*/  R2UR.FILL UR69, R27 ;  /* 0x000000001b4572ca */ /* 0x008ff600004e0000 */
[----:B------:R-:W-:Y:S01]  /*4d70*/  IMAD.U32 R27, RZ, RZ, UR6 ;  /* 0x00000006ff1b7e24 */ /* 0x000fe2000f8e00ff */
[----:B------:R-:W-:Y:S01]  /*4d80*/  R2UR.FILL UR68, R26 ;  /* 0x000000001a4472ca */ /* 0x000fe200004e0000 */
[----:B------:R-:W-:Y:S01]  /*4d90*/  @P0 IMAD.MOV.U32 R26, RZ, RZ, RZ ;  /* 0x000000ffff1a0224 */ /* 0x000fe200078e00ff */
[----:B----4-:R-:W-:Y:S01]  /*4da0*/  @P2 R2UR UR4, R28 ;  /* 0x000000001c0422ca */ /* 0x010fe200000e0000 */
[----:B------:R-:W-:Y:S01]  /*4db0*/  IMAD.MOV.U32 R28, RZ, RZ, 0x1 ;  /* 0x00000001ff1c7424 */ /* 0x000fe200078e00ff */
[----:B------:R-:W-:Y:S02]  /*4dc0*/  @P2 R2UR UR5, R29 ;  /* 0x000000001d0522ca */ /* 0x000fe400000e0000 */
[----:B------:R-:W-:Y:S02]  /*4dd0*/  @P0 R2UR UR8, R26 ;  /* 0x000000001a0802ca */ /* 0x000fe400000e0000 */
[----:B------:R-:W-:Y:S02]  /*4de0*/  @P0 R2UR UR9, R27 ;  /* 0x000000001b0902ca */ /* 0x000fe400000e0000 */
[----:B------:R-:W-:Y:S01]  /*4df0*/  ELECT P0, URZ, PT ;  /* 0x0000000000ff782f */ /* 0x000fe20003800000 */
[----:B------:R-:W-:Y:S06]  /*4e00*/  IMAD.U32 R27, RZ, RZ, UR13 ;  /* 0x0000000dff1b7e24 */ /* 0x000fec000f8e00ff */
[----:B------:R3:W-:Y:S04]  /*4e10*/  UTCQMMA.2CTA gdesc[UR48], gdesc[UR34], tmem[UR10], tmem[UR4], idesc[UR5], tmem[UR72], UPT ;  /* 0x0048042230007dea */ /* 0x0007e8000ba0030a */
[----:B------:R4:W-:Y:S02]  /*4e20*/  UTCQMMA.2CTA gdesc[UR46], gdesc[UR32], tmem[UR10], tmem[UR8], idesc[UR9], tmem[UR70], UPT ;  /* 0x004608202e007dea */ /* 0x0009e4000ba0030a */
[----:B------:R-:W-:Y:S01]  /*4e30*/  @P0 R2UR UR7, R27 ;  /* 0x000000001b0702ca */ /* 0x000fe200000e0000 */
[----:B------:R-:W-:Y:S05]  /*4e40*/  @P0 IMAD.MOV.U32 R26, RZ, RZ, RZ ;  /* 0x000000ffff1a0224 */ /* 0x000fea00078e00ff */
[----:B------:R-:W-:Y:S02]  /*4e50*/  @P0 R2UR UR6, R26 ;  /* 0x000000001a0602ca */ /* 0x000fe400000e0000 */
[----:B------:R-:W-:Y:S11]  /*4e60*/  ELECT P0, URZ, PT ;  /* 0x0000000000ff782f */ /* 0x000ff60003800000 */
[----:B------:R4:W-:Y:S02]  /*4e70*/  UTCQMMA.2CTA gdesc[UR44], gdesc[UR30], tmem[UR10], tmem[UR6], idesc[UR7], tmem[UR68], UPT ;  /* 0x0044061e2c007dea */ /* 0x0009e4000ba0030a */
[----:B------:R-:W-:Y:S01]  /*4e80*/  @P0 LOP3.LUT R26, R0, 0xffff, RZ, 0xc0, !PT ;  /* 0x0000ffff001a0812 */ /* 0x000fe200078ec0ff */
[----:B---3--:R-:W-:Y:S03]  /*4e90*/  UIADD3 UR5, UPT, UPT, UR12, 0x8, URZ ;  /* 0x000000080c057890 */ /* 0x008fe6000fffe0ff */
[----:B------:R-:W-:Y:S01]  /*4ea0*/  @P0 R2UR UR4, R26 ;  /* 0x000000001a0402ca */ /* 0x000fe200000e0000 */
[----:B------:R-:W-:Y:S01]  /*4eb0*/  IMAD.MOV.U32 R26, RZ, RZ, 0x1 ;  /* 0x00000001ff1a7424 */ /* 0x000fe200078e00ff */
[C---:B------:R-:W-:Y:S01]  /*4ec0*/  ISETP.GT.U32.AND P0, PT, R25.reuse, 0x1, PT ;  /* 0x000000011900780c */ /* 0x040fe20003f04070 */
[----:B------:R-:W-:Y:S01]  /*4ed0*/  VIADD R25, R25, 0xffffffff ;  /* 0xffffffff19197836 */ /* 0x000fe20000000000 */
[----:B--2---:R-:W-:Y:S09]  /*4ee0*/  @P1 SEL R26, RZ, 0x1, !P4 ;  /* 0x00000001ff1a1807 */ /* 0x004ff20006000000 */
[----:B------:R4:W-:Y:S02]  /*4ef0*/  UTCBAR.2CTA.MULTICAST [UR5], URZ, UR4 ;  /* 0x000000ff050073e9 */ /* 0x0009e40008200804 */
[----:B------:R-:W-:Y:S05]  /*4f00*/  @P0 BRA `(.L_x_75) ;  /* 0xfffffff800fc0947 */ /* 0x000fea000383ffff */
.L_x_72:
[----:B---34-:R-:W-:Y:S01]  /*4f10*/  R2UR UR5, R16 ;  /* 0x00000000100572ca */ /* 0x018fe200000e0000 */
[----:B------:R-:W-:-:S12]  /*4f20*/  UIADD3 UR4, UPT, UPT, UR12, 0x70, URZ ;  /* 0x000000700c047890 */ /* 0x000fd8000fffe0ff */
[----:B------:R2:W-:Y:S01]  /*4f30*/  UTCBAR.2CTA.MULTICAST [UR4], URZ, UR5 ;  /* 0x000000ff040073e9 */ /* 0x0005e20008200805 */
[----:B------:R-:W-:Y:S01]  /*4f40*/  NOP ;  /* 0x0000000000007918 */ /* 0x000fe20000000000 */
.L_x_67:
[----:B-1----:R-:W-:Y:S02]  /*4f50*/  LOP3.LUT P0, RZ, R6, 0x1, RZ, 0xc0, !PT ;  /* 0x0000000106ff7812 */ /* 0x002fe4000780c0ff */
[C---:B------:R-:W-:Y:S02]  /*4f60*/  ISETP.NE.AND P1, PT, R2.reuse, 0x2, PT ;  /* 0x000000020200780c */ /* 0x040fe40003f25270 */
[----:B------:R-:W-:Y:S02]  /*4f70*/  LOP3.LUT R9, R9, 0x1, RZ, 0x3c, !PT ;  /* 0x0000000109097812 */ /* 0x000fe400078e3cff */
[----:B------:R-:W-:Y:S02]  /*4f80*/  SEL R5, RZ, 0x1, P1 ;  /* 0x00000001ff057807 */ /* 0x000fe40000800000 */
[----:B------:R-:W-:Y:S02]  /*4f90*/  SEL R24, R2, RZ, P1 ;  /* 0x000000ff02187207 */ /* 0x000fe40000800000 */
[----:B------:R-:W-:-:S03]  /*4fa0*/  LOP3.LUT R8, R8, R5, RZ, 0x3c, !PT ;  /* 0x0000000508087212 */ /* 0x000fc600078e3cff */
[----:B------:R-:W-:Y:S05]  /*4fb0*/  @P0 BRA `(.L_x_76) ;  /* 0xfffffff000d40947 */ /* 0x000fea000383ffff */
[----:B------:R-:W1:Y:S01]  /*4fc0*/  S2UR UR6, SR_CgaCtaId ;  /* 0x00000000000679c3 */ /* 0x000e620000008800 */
[----:B------:R-:W-:Y:S01]  /*4fd0*/  ELECT P0, URZ, PT ;  /* 0x0000000000ff782f */ /* 0x000fe20003800000 */
[----:B------:R-:W-:Y:S01]  /*4fe0*/  IMAD.MOV.U32 R0, RZ, RZ, 0x1 ;  /* 0x00000001ff007424 */ /* 0x000fe200078e00ff */
[----:B--2---:R-:W-:Y:S01]  /*4ff0*/  UMOV UR4, 0x40 ;  /* 0x0000004000047882 */ /* 0x004fe20000000000 */
[----:B------:R-:W-:-:S04]  /*5000*/  SHF.L.U32 R3, RZ, 0x1f, RZ ;  /* 0x0000001fff037819 */ /* 0x000fc800000006ff */
[----:B------:R-:W-:Y:S01]  /*5010*/  UVIRTCOUNT.DEALLOC.SMPOOL 0x80 ;  /* 0x000000800000784c */ /* 0x000fe20000000000 */
[----:B-1----:R-:W-:-:S09]  /*5020*/  ULEA UR6, UR6, UR4, 0x18 ;  /* 0x0000000406067291 */ /* 0x002fd2000f8ec0ff */
[----:B------:R1:W-:Y:S01]  /*5030*/  @P0 STS.U8 [UR6+0x1c], R0 ;  /* 0x00001c00ff000988 */ /* 0x0003e20008000006 */
[----:B------:R-:W2:Y:S02]  /*5040*/  SYNCS.PHASECHK.TRANS64.TRYWAIT P0, [UR12+0xa0], R3 ;  /* 0x0000a003ff0075a7 */ /* 0x000ea4000800110c */
[----:B-12---:R-:W-:Y:S05]  /*5050*/  @!P0 BRA `(.L_x_77) ;  /* 0x0000007c00ec8947 */ /* 0x006fea0003800000 */
.L_x_147:
[----:B------:R-:W-:Y:S01]  /*5060*/  NOP ;  /* 0x0000000000007918 */ /* 0x000fe20000000000 */
[----:B-1----:R-:W1:Y:S01]  /*5070*/  LDS R0, [UR6+0x14] ;  /* 0x00001406ff007984 */ /* 0x002e620008000800 */
[----:B------:R-:W-:Y:S01]  /*5080*/  ULOP3.LUT UR4, UR11, 0xffff, URZ, 0xc0, !UPT ;  /* 0x0000ffff0b047892 */ /* 0x000fe2000f8ec0ff */
[----:B------:R-:W-:Y:S01]  /*5090*/  UMOV UR5, 0xffff ;  /* 0x0000ffff00057882 */ /* 0x000fe20000000000 */
[----:B------:R-:W-:Y:S02]  /*50a0*/  UMOV UR7, 0x1 ;  /* 0x0000000100077882 */ /* 0x000fe40000000000 */
[----:B------:R-:W-:-:S04]  /*50b0*/  USHF.R.U32.HI UR4, URZ, 0x5, UR4 ;  /* 0x00000005ff047899 */ /* 0x000fc80008011604 */
[----:B------:R-:W-:Y:S02]  /*50c0*/  USHF.L.U32 UR5, UR5, UR4, URZ ;  /* 0x0000000405057299 */ /* 0x000fe400080006ff */
[----:B------:R-:W-:-:S04]  /*50d0*/  USHF.L.U32 UR4, UR7, UR4, URZ ;  /* 0x0000000407047299 */ /* 0x000fc800080006ff */
[----:B-1----:R-:W-:-:S04]  /*50e0*/  LOP3.LUT R0, R0, UR5, RZ, 0xc0, !PT ;  /* 0x0000000500007c12 */ /* 0x002fc8000f8ec0ff */
[----:B------:R-:W-:-:S13]  /*50f0*/  ISETP.NE.AND P0, PT, R0, UR5, PT ;  /* 0x0000000500007c0c */ /* 0x000fda000bf05270 */
[----:B------:R-:W-:Y:S05]  /*5100*/  @P0 BRA `(.L_x_78) ;  /* 0x0000000000580947 */ /* 0x000fea0003800000 */
[----:B------:R-:W1:Y:S02]  /*5110*/  LDS R0, [UR6+0x18] ;  /* 0x00001806ff007984 */ /* 0x000e640008000800 */
[----:B-1----:R-:W-:-:S04]  /*5120*/  LOP3.LUT R0, R0, UR4, RZ, 0xc0, !PT ;  /* 0x0000000400007c12 */ /* 0x002fc8000f8ec0ff */
[----:B------:R-:W-:-:S13]  /*5130*/  ISETP.NE.AND P0, PT, R0, UR4, PT ;  /* 0x0000000400007c0c */ /* 0x000fda000bf05270 */
[----:B------:R-:W-:Y:S05]  /*5140*/  @P0 BRA `(.L_x_79) ;  /* 0x00000000003c0947 */ /* 0x000fea0003800000 */
[----:B------:R-:W1:Y:S01]  /*5150*/  S2R R2, SR_LANEID ;  /* 0x0000000000027919 */ /* 0x000e620000000000 */
[----:B------:R-:W-:Y:S01]  /*5160*/  ULOP3.LUT UR5, URZ, UR5, URZ, 0x33, !UPT ;  /* 0x00000005ff057292 */ /* 0x000fe2000f8e33ff */
[----:B------:R-:W-:Y:S01]  /*5170*/  LOP3.LUT R4, RZ, UR4, RZ, 0x33, !PT ;  /* 0x00000004ff047c12 */ /* 0x000fe2000f8e33ff */
[----:B------:R-:W-:Y:S02]  /*5180*/  VOTEU.ANY UR4, UPT, PT ;  /* 0x0000000000047886 */ /* 0x000fe400038e0100 */
[----:B------:R-:W-:Y:S01]  /*5190*/  UFLO.U32 UR4, UR4 ;  /* 0x00000004000472bd */ /* 0x000fe200080e0000 */
[----:B------:R-:W2:Y:S01]  /*51a0*/  REDUX UR7, R4 ;  /* 0x00000000040773c4 */ /* 0x000ea20000000000 */
[----:B------:R-:W-:-:S06]  /*51b0*/  IMAD.U32 R0, RZ, RZ, UR5 ;  /* 0x00000005ff007e24 */ /* 0x000fcc000f8e00ff */
[----:B------:R3:W-:Y:S01]  /*51c0*/  UTCATOMSWS.AND URZ, UR5 ;  /* 0x0000000500ff79e3 */ /* 0x0007e20008000000 */
[----:B------:R-:W4:Y:S01]  /*51d0*/  REDUX UR8, R0 ;  /* 0x00000000000873c4 */ /* 0x000f220000000000 */
[----:B-1----:R-:W-:Y:S01]  /*51e0*/  ISETP.EQ.U32.AND P0, PT, R2, UR4, PT ;  /* 0x0000000402007c0c */ /* 0x002fe2000bf02070 */
[----:B--2---:R-:W-:Y:S01]  /*51f0*/  IMAD.U32 R2, RZ, RZ, UR7 ;  /* 0x00000007ff027e24 */ /* 0x004fe2000f8e00ff */
[----:B----4-:R-:W-:-:S11]  /*5200*/  MOV R3, UR8 ;  /* 0x0000000800037c02 */ /* 0x010fd60008000f00 */
[----:B------:R3:W-:Y:S04]  /*5210*/  @P0 ATOMS.AND RZ, [UR6+0x14], R3 ;  /* 0x00001403ffff098c */ /* 0x0007e8000a800006 */
[----:B------:R3:W-:Y:S01]  /*5220*/  @P0 ATOMS.AND RZ, [UR6+0x18], R2 ;  /* 0x00001802ffff098c */ /* 0x0007e2000a800006 */
[----:B------:R-:W-:Y:S05]  /*5230*/  BRA `(.L_x_80) ;  /* 0x0000000000147947 */ /* 0x000fea0003800000 */
.L_x_79:
[----:B------:R-:W-:Y:S02]  /*5240*/  MOV R2, 0x5260 ;  /* 0x0000526000027802 */ /* 0x000fe40000000f00 */
[----:B-----5:R-:W-:Y:S05]  /*5250*/  CALL.REL.NOINC `($__internal_0_$__cuda_sm10x_tcgen05_guardrail_trap_col_being_dealloced_not_returned_by_alloc) ;  /* 0x0000008000647944 */ /* 0x020fea0003c00000 */
[----:B------:R-:W-:Y:S05]  /*5260*/  BRA `(.L_x_80) ;  /* 0x0000000000087947 */ /* 0x000fea0003800000 */
.L_x_78:
[----:B------:R-:W-:Y:S02]  /*5270*/  MOV R2, 0x5290 ;  /* 0x0000529000027802 */ /* 0x000fe40000000f00 */
[----:B-----5:R-:W-:Y:S05]  /*5280*/  CALL.REL.NOINC `($__internal_2_$__cuda_sm10x_tcgen05_guardrail_trap_unallocated_columns_being_dealloced) ;  /* 0x0000008000707944 */ /* 0x020fea0003c00000 */
.L_x_80:
[----:B------:R-:W-:Y:S01]  /*5290*/  NOP ;  /* 0x0000000000007918 */ /* 0x000fe20000000000 */
[----:B---3--:R-:W-:Y:S05]  /*52a0*/  EXIT ;  /* 0x000000000000794d */ /* 0x008fea0003800000 */
.L_x_54:
[----:B------:R-:W-:-:S09]  /*52b0*/  UISETP.NE.OR UP0, UPT, UR14, 0x3, !UP4 ;  /* 0x000000030e00788c */ /* 0x000fd2000e705670 */
[----:B------:R-:W-:Y:S05]  /*52c0*/  BRA.U UP0, `(.L_x_81) ;  /* 0x0000001100587547 */ /* 0x000fea000b800000 */
[----:B------:R-:W1:Y:S01]  /*52d0*/  LDCU UR39, c[0x0][0x370] ;  /* 0x00006e00ff2777ac */ /* 0x000e620008000800 */
[----:B------:R-:W3:Y:S01]  /*52e0*/  LDC.64 R16, c[0x0][0x348] ;  /* 0x0000d200ff107b82 */ /* 0x000ee20000000a00 */
[----:B------:R-:W-:Y:S02]  /*52f0*/  HFMA2 R13, -RZ, RZ, 0, 0 ;  /* 0x00000000ff0d7431 */ /* 0x000fe400000001ff */
[----:B------:R-:W-:Y:S01]  /*5300*/  IMAD.MOV.U32 R15, RZ, RZ, 0x1 ;  /* 0x00000001ff0f7424 */ /* 0x000fe200078e00ff */
[----:B------:R-:W1:Y:S01]  /*5310*/  LDCU.128 UR32, c[0x0][0xf10] ;  /* 0x0001e200ff2077ac */ /* 0x000e620008000c00 */
[----:B------:R-:W-:Y:S01]  /*5320*/  IMAD.MOV.U32 R14, RZ, RZ, RZ ;  /* 0x000000ffff0e7224 */ /* 0x000fe200078e00ff */
[----:B------:R-:W-:Y:S01]  /*5330*/  MOV R7, 0x8000 ;  /* 0x0000800000077802 */ /* 0x000fe20000000f00 */
[----:B------:R-:W4:Y:S01]  /*5340*/  LDCU UR38, c[0x0][0x374] ;  /* 0x00006e80ff2677ac */ /* 0x000f220008000800 */
[----:B------:R-:W3:Y:S01]  /*5350*/  LDC.64 R2, c[0x0][0xc88] ;  /* 0x00032200ff027b82 */ /* 0x000ee20000000a00 */
[----:B------:R-:W4:Y:S01]  /*5360*/  LDCU UR21, c[0x0][0xf0c] ;  /* 0x0001e180ff1577ac */ /* 0x000f220008000800 */
[----:B------:R-:W4:Y:S06]  /*5370*/  LDCU UR43, c[0x0][0xf20] ;  /* 0x0001e400ff2b77ac */ /* 0x000f2c0008000800 */
[----:B--2---:R-:W2:Y:S01]  /*5380*/  LDC.64 R4, c[0x0][0xc90] ;  /* 0x00032400ff047b82 */ /* 0x004ea20000000a00 */
[----:B------:R-:W4:Y:S01]  /*5390*/  LDCU UR4, c[0x0][0xf30] ;  /* 0x0001e600ff0477ac */ /* 0x000f220008000800 */
[----:B-1----:R-:W-:-:S02]  /*53a0*/  UIMAD.WIDE.U32 UR6, UR39, UR32, URZ ;  /* 0x00000020270672a5 */ /* 0x002fc4000f8e00ff */
[----:B----4-:R-:W-:Y:S01]  /*53b0*/  UIMAD.WIDE.U32 UR8, UR38, UR35, URZ ;  /* 0x00000023260872a5 */ /* 0x010fe2000f8e00ff */
[----:B------:R-:W-:Y:S01]  /*53c0*/  UMOV UR28, 0x400 ;  /* 0x00000400001c7882 */ /* 0x000fe20000000000 */
[----:B------:R-:W-:-:S03]  /*53d0*/  UPLOP3.LUT UP3, UPT, UPT, UPT, UPT, 0x40, 0x4 ;  /* 0x000000000004789c */ /* 0x000fc60003f6e870 */
[----:B------:R-:W-:Y:S01]  /*53e0*/  UMOV UR6, UR7 ;  /* 0x0000000700067c82 */ /* 0x000fe20008000000 */
[----:B------:R-:W-:Y:S01]  /*53f0*/  UISETP.GE.AND UP0, UPT, UR15, 0x1, UPT ;  /* 0x000000010f00788c */ /* 0x000fe2000bf06270 */
[----:B------:R-:W-:Y:S01]  /*5400*/  UMOV UR40, UR9 ;  /* 0x0000000900287c82 */ /* 0x000fe20008000000 */
[----:B------:R-:W-:Y:S01]  /*5410*/  UISETP.NE.AND UP4, UPT, UR15, 0x1, UPT ;  /* 0x000000010f00788c */ /* 0x000fe2000bf85270 */
[----:B------:R-:W1:Y:S01]  /*5420*/  LDCU.64 UR22, c[0x0][0xf28] ;  /* 0x0001e500ff1677ac */ /* 0x000e620008000a00 */
[----:B------:R-:W-:Y:S02]  /*5430*/  ULEA UR28, UR75, UR28, 0x18 ;  /* 0x0000001c4b1c7291 */ /* 0x000fe4000f8ec0ff */
[----:B------:R-:W-:Y:S02]  /*5440*/  UISETP.NE.AND UP6, UPT, UR21, 0x1, UPT ;  /* 0x000000011500788c */ /* 0x000fe4000bfc5270 */
[----:B------:R-:W-:Y:S02]  /*5450*/  UISETP.NE.AND UP5, UPT, UR34, 0x1, UPT ;  /* 0x000000012200788c */ /* 0x000fe4000bfa5270 */
[----:B------:R-:W-:-:S02]  /*5460*/  USHF.R.U32.HI UR41, URZ, UR33, UR6 ;  /* 0x00000021ff297299 */ /* 0x000fc40008011606 */
[----:B------:R-:W-:Y:S02]  /*5470*/  USHF.R.U32.HI UR40, URZ, UR43, UR40 ;  /* 0x0000002bff287299 */ /* 0x000fe40008011628 */
[----:B------:R-:W-:Y:S01]  /*5480*/  UISETP.NE.AND UP2, UPT, UR4, 0x1, UPT ;  /* 0x000000010400788c */ /* 0x000fe2000bf45270 */
[----:B------:R-:W-:Y:S01]  /*5490*/  UMOV UR12, URZ ;  /* 0x000000ff000c7c82 */ /* 0x000fe20008000000 */
[----:B------:R-:W-:-:S09]  /*54a0*/  UMOV UR30, URZ ;  /* 0x000000ff001e7c82 */ /* 0x000fd20008000000 */
.L_x_90:
[C---:B------:R-:W-:Y:S02]  /*54b0*/  LEA R12, R14.reuse, UR28, 0x3 ;  /* 0x0000001c0e0c7c11 */ /* 0x040fe4000f8e18ff */
[----:B------:R-:W-:Y:S02]  /*54c0*/  SHF.L.U32 R9, R13, 0x1f, RZ ;  /* 0x0000001f0d097819 */ /* 0x000fe400000006ff */
[----:B------:R-:W-:Y:S02]  /*54d0*/  LEA R10, R14, UR28, 0x4 ;  /* 0x0000001c0e0a7c11 */ /* 0x000fe4000f8e20ff */
[----:B----4-:R-:W4:Y:S02]  /*54e0*/  SYNCS.PHASECHK.TRANS64.TRYWAIT P0, [R12+URZ+0x50], R9 ;  /* 0x000050090c0075a7 */ /* 0x010f2400080011ff */
[----:B----4-:R-:W-:Y:S05]  /*54f0*/  @!P0 BRA `(.L_x_82) ;  /* 0x0000007800dc8947 */ /* 0x010fea0003800000 */
.L_x_148:
[----:B----4-:R-:W4:Y:S01]  /*5500*/  LDS.128 R8, [R10+0xb0] ;  /* 0x0000b0000a087984 */ /* 0x010f220000000c00 */
[----:B------:R-:W-:Y:S01]  /*5510*/  UISETP.GE.AND UP0, UPT, UR15, 0x1, UPT ;  /* 0x000000010f00788c */ /* 0x000fe2000bf06270 */
[----:B------:R-:W-:Y:S01]  /*5520*/  @!PT LDS RZ, [RZ] ;  /* 0x00000000fffff984 */ /* 0x000fe20000000800 */
[----:B------:R-:W-:Y:S01]  /*5530*/  @!PT LDS RZ, [RZ] ;  /* 0x00000000fffff984 */ /* 0x000fe20000000800 */
[----:B------:R-:W-:Y:S01]  /*5540*/  @!PT LDS RZ, [RZ] ;  /* 0x00000000fffff984 */ /* 0x000fe20000000800 */
[----:B------:R-:W-:Y:S01]  /*5550*/  @!PT LDS RZ, [RZ] ;  /* 0x00000000fffff984 */ /* 0x000fe20000000800 */
[----:B------:R1:W-:Y:S06]  /*5560*/  MEMBAR.ALL.CTA ;  /* 0x0000000000007992 */ /* 0x0003ec0000008000 */
[----:B-1----:R-:W1:Y:S01]  /*5570*/  FENCE.VIEW.ASYNC.S ;  /* 0x00000000000073c6 */ /* 0x002e620000000000 */
[----:B----4-:R-:W-:Y:S11]  /*5580*/  LOP3.LUT P0, RZ, R10, 0x1, RZ, 0xc0, !PT ;  /* 0x000000010aff7812 */ /* 0x010ff6000780c0ff */
[----:B------:R-:W-:Y:S02]  /*5590*/  @!UPT UIADD3 URZ, UPT, UPT, URZ, URZ, URZ ;  /* 0x000000fffffff290 */ /* 0x000fe4000fffe0ff */
[----:B-1----:R-:W-:Y:S01]  /*55a0*/  VOTEU.ANY UP1, P0 ;  /* 0x0000000000ff7886 */ /* 0x002fe20000020100 */
[----:B------:R-:W-:Y:S11]  /*55b0*/  PLOP3.LUT P0, PT, PT, PT, UP1, 0x80, 0x8 ;  /* 0x000000000008781c */ /* 0x000ff60003f0f018 */
[----:B------:R-:W-:Y:S02]  /*55c0*/  @!UPT UIADD3 URZ, UPT, UPT, URZ, URZ, URZ ;  /* 0x000000fffffff290 */ /* 0x000fe4000fffe0ff */
[----:B------:R-:W-:Y:S02]  /*55d0*/  @P0 SHF.R.U32.HI R0, RZ, 0x10, R9 ;  /* 0x00000010ff000819 */ /* 0x000fe40000011609 */
[----:B------:R-:W-:Y:S02]  /*55e0*/  @P0 MOV R6, R8 ;  /* 0x0000000800060202 */ /* 0x000fe40000000f00 */
[----:B------:R-:W-:Y:S01]  /*55f0*/  @P0 R2UR UR4, R0 ;  /* 0x00000000000402ca */ /* 0x000fe200000e0000 */
[----:B------:R-:W-:Y:S01]  /*5600*/  VIADD R0, R12, 0x60 ;  /* 0x000000600c007836 */ /* 0x000fe20000000000 */
[----:B------:R-:W-:Y:S02]  /*5610*/  @P0 LOP3.LUT R8, R9, 0xffff, RZ, 0xc0, !PT ;  /* 0x0000ffff09080812 */ /* 0x000fe400078ec0ff */
[----:B------:R-:W-:Y:S02]  /*5620*/  @P0 R2UR UR6, R6 ;  /* 0x00000000060602ca */ /* 0x000fe400000e0000 */
[----:B------:R-:W-:Y:S02]  /*5630*/  PRMT R0, RZ, 0x654, R0 ;  /* 0x00000654ff007816 */ /* 0x000fe40000000000 */
[----:B------:R-:W-:Y:S02]  /*5640*/  @P0 R2UR UR5, R8 ;  /* 0x00000000080502ca */ /* 0x000fe400000e0000 */
[----:B------:R1:W-:Y:S03]  /*5650*/  SYNCS.ARRIVE.TRANS64.RED.A1T0 RZ, [R0+URZ], RZ ;  /* 0x000000ff00ff79a7 */ /* 0x0003e600081004ff */
[----:B------:R-:W-:Y:S04]  /*5660*/  @UP1 UMOV UR31, UR4 ;  /* 0x00000004001f1c82 */ /* 0x000fe80008000000 */
[----:B------:R-:W-:Y:S04]  /*5670*/  @UP1 UMOV UR14, UR6 ;  /* 0x00000006000e1c82 */ /* 0x000fe80008000000 */
[----:B------:R-:W-:Y:S01]  /*5680*/  @UP1 UMOV UR13, UR5 ;  /* 0x00000005000d1c82 */ /* 0x000fe20008000000 */
[----:B------:R-:W-:Y:S05]  /*5690*/  BRA.U !UP0, `(.L_x_83) ;  /* 0x0000000108a47547 */ /* 0x000fea000b800000 */
[----:B------:R-:W-:Y:S02]  /*56a0*/  UIMAD.WIDE.U32 UR8, UR13, UR35, URZ ;  /* 0x000000230d0872a5 */ /* 0x000fe4000f8e00ff */
[----:B------:R-:W-:Y:S02]  /*56b0*/  UIMAD.WIDE.U32 UR10, UR14, UR32, URZ ;  /* 0x000000200e0a72a5 */ /* 0x000fe4000f8e00ff */
[----:B------:R-:W-:Y:S02]  /*56c0*/  USEL UR4, UR38, UR40, !UP5 ;  /* 0x0000002826047287 */ /* 0x000fe4000e800000 */
[----:B------:R-:W-:Y:S02]  /*56d0*/  USEL UR7, UR39, UR41, !UP6 ;  /* 0x0000002927077287 */ /* 0x000fe4000f000000 */
[----:B------:R-:W-:Y:S02]  /*56e0*/  UIMAD.WIDE.U32 UR16, UR4, UR22, URZ ;  /* 0x00000016041072a5 */ /* 0x000fe4000f8e00ff */
[----:B------:R-:W-:Y:S01]  /*56f0*/  UIMAD.WIDE.U32 UR18, UR7, UR22, URZ ;  /* 0x00000016071272a5 */ /* 0x000fe2000f8e00ff */
[----:B------:R-:W-:Y:S02]  /*5700*/  UMOV UR5, UR9 ;  /* 0x0000000900057c82 */ /* 0x000fe40008000000 */
[----:B------:R-:W-:Y:S03]  /*5710*/  USHF.R.U32.HI UR6, URZ, UR43, UR5 ;  /* 0x0000002bff067299 */ /* 0x000fe60008011605 */
[----:B------:R-:W-:Y:S01]  /*5720*/  UMOV UR5, UR11 ;  /* 0x0000000b00057c82 */ /* 0x000fe20008000000 */
[----:B------:R-:W-:Y:S02]  /*5730*/  USEL UR6, UR13, UR6, !UP5 ;  /* 0x000000060d067287 */ /* 0x000fe4000e800000 */
[----:B------:R-:W-:Y:S02]  /*5740*/  USHF.R.U32.HI UR8, URZ, UR33, UR5 ;  /* 0x00000021ff087299 */ /* 0x000fe40008011605 */
[----:B------:R-:W-:Y:S01]  /*5750*/  UIMAD.WIDE.U32 UR10, UR6, UR22, URZ ;  /* 0x00000016060a72a5 */ /* 0x000fe2000f8e00ff */
[----:B------:R-:W-:Y:S02]  /*5760*/  UMOV UR5, UR17 ;  /* 0x0000001100057c82 */ /* 0x000fe40008000000 */
[----:B------:R-:W-:Y:S03]  /*5770*/  @UP4 USHF.R.U32.HI UR4, URZ, UR23, UR5 ;  /* 0x00000017ff044299 */ /* 0x000fe60008011605 */
[----:B------:R-:W-:Y:S01]  /*5780*/  UMOV UR5, UR19 ;  /* 0x0000001300057c82 */ /* 0x000fe20008000000 */
[----:B------:R-:W-:Y:S02]  /*5790*/  UIMAD UR4, UR15, UR4, URZ ;  /* 0x000000040f0472a4 */ /* 0x000fe4000f8e02ff */
[----:B------:R-:W-:Y:S02]  /*57a0*/  @UP4 USHF.R.U32.HI UR7, URZ, UR23, UR5 ;  /* 0x00000017ff074299 */ /* 0x000fe40008011605 */
[----:B------:R-:W-:Y:S02]  /*57b0*/  USEL UR5, UR14, UR8, !UP6 ;  /* 0x000000080e057287 */ /* 0x000fe4000f000000 */
[----:B------:R-:W-:Y:S02]  /*57c0*/  UIMAD UR8, UR15, UR7, URZ ;  /* 0x000000070f0872a4 */ /* 0x000fe4000f8e02ff */
[----:B------:R-:W-:Y:S03]  /*57d0*/  UISETP.GE.AND UP0, UPT, UR6, UR4, UPT ;  /* 0x000000040600728c */ /* 0x000fe6000bf06270 */
[----:B------:R-:W-:Y:S01]  /*57e0*/  UMOV UR4, UR11 ;  /* 0x0000000b00047c82 */ /* 0x000fe20008000000 */
[----:B------:R-:W-:Y:S02]  /*57f0*/  UISETP.GE.OR UP0, UPT, UR5, UR8, UP0 ;  /* 0x000000080500728c */ /* 0x000fe40008706670 */
[----:B------:R-:W-:Y:S02]  /*5800*/  USHF.R.U32.HI UR4, URZ, UR23, UR4 ;  /* 0x00000017ff047299 */ /* 0x000fe40008011604 */
[----:B------:R-:W-:Y:S02]  /*5810*/  UIMAD.WIDE.U32 UR8, UR5, UR22, URZ ;  /* 0x00000016050872a5 */ /* 0x000fe4000f8e00ff */
[----:B------:R-:W-:Y:S04]  /*5820*/  USEL UR10, UR6, UR4, !UP4 ;  /* 0x00000004060a7287 */ /* 0x000fe8000e000000 */
[----:B------:R-:W-:Y:S01]  /*5830*/  UIADD3 UR11, UPT, UPT, -UR10, URZ, URZ ;  /* 0x000000ff0a0b7290 */ /* 0x000fe2000fffe1ff */
[----:B------:R-:W-:Y:S02]  /*5840*/  @!UP0 UMOV UR4, UR9 ;  /* 0x0000000900048c82 */ /* 0x000fe40008000000 */
[----:B------:R-:W-:Y:S02]  /*5850*/  @!UP0 USHF.R.U32.HI UR4, URZ, UR23, UR4 ;  /* 0x00000017ff048299 */ /* 0x000fe40008011604 */
[----:B------:R-:W-:Y:S02]  /*5860*/  UIMAD UR8, UR15, UR11, UR6 ;  /* 0x0000000b0f0872a4 */ /* 0x000fe4000f8e0206 */
[----:B------:R-:W-:Y:S04]  /*5870*/  @!UP0 USEL UR4, UR5, UR4, !UP4 ;  /* 0x0000000405048287 */ /* 0x000fe8000e000000 */
[----:B------:R-:W-:Y:S02]  /*5880*/  @!UP0 UIMAD UR7, UR7, UR8, UR4 ;  /* 0x00000008070782a4 */ /* 0x000fe4000f8e0204 */
[----:B------:R-:W-:Y:S02]  /*5890*/  @!UP0 UIADD3 UR9, UPT, UPT, UR10, -UR4, URZ ;  /* 0x800000040a098290 */ /* 0x000fe4000fffe0ff */
[----:B------:R-:W-:Y:S02]  /*58a0*/  UIADD3 UR8, UPT, UPT, -UR6, URZ, URZ ;  /* 0x000000ff06087290 */ /* 0x000fe4000fffe1ff */
[----:B------:R-:W-:Y:S02]  /*58b0*/  UIADD3 UR4, UPT, UPT, -UR5, URZ, URZ ;  /* 0x000000ff05047290 */ /* 0x000fe4000fffe1ff */
[----:B------:R-:W-:Y:S03]  /*58c0*/  @!UP0 UIMAD UR6, UR9, UR15, UR5 ;  /* 0x0000000f090682a4 */ /* 0x000fe6000f8e0205 */
[----:B------:R-:W-:Y:S01]  /*58d0*/  @!UP0 UMOV UR5, UR7 ;  /* 0x0000000700058c82 */ /* 0x000fe20008000000 */
[----:B------:R-:W-:Y:S02]  /*58e0*/  UIMAD UR7, UR21, UR4, UR14 ;  /* 0x00000004150772a4 */ /* 0x000fe4000f8e020e */
[----:B------:R-:W-:Y:S02]  /*58f0*/  UIMAD UR4, UR34, UR8, UR13 ;  /* 0x00000008220472a4 */ /* 0x000fe4000f8e020d */
[----:B------:R-:W-:Y:S02]  /*5900*/  UIMAD UR14, UR5, UR21, UR7 ;  /* 0x00000015050e72a4 */ /* 0x000fe4000f8e0207 */
[----:B------:R-:W-:Y:S11]  /*5910*/  UIMAD UR13, UR6, UR34, UR4 ;  /* 0x00000022060d72a4 */ /* 0x000ff6000f8e0204 */
[----:B------:R-:W-:Y:S01]  /*5920*/  @!UPT UIADD3 URZ, UPT, UPT, URZ, URZ, URZ ;  /* 0x000000fffffff290 */ /* 0x000fe2000fffe0ff */
.L_x_83:
[----:B------:R-:W4:Y:S01]  /*5930*/  @!UP2 LDCU.128 UR8, c[0x0][0xf10] ;  /* 0x0001e200ff08a7ac */ /* 0x000f220008000c00 */
[C---:B--2---:R-:W-:Y:S02]  /*5940*/  ISETP.NE.U32.AND P1, PT, R4.reuse, RZ, PT ;  /* 0x000000ff0400720c */ /* 0x044fe40003f25070 */
[----:B------:R-:W-:Y:S02]  /*5950*/  ISETP.NE.U32.AND P0, PT, R4, RZ, PT ;  /* 0x000000ff0400720c */ /* 0x000fe40003f05070 */
[C---:B------:R-:W-:Y:S02]  /*5960*/  ISETP.NE.AND.EX P1, PT, R5.reuse, RZ, PT, P1 ;  /* 0x000000ff0500720c */ /* 0x040fe40003f25310 */
[----:B------:R-:W-:Y:S01]  /*5970*/  ISETP.NE.AND.EX P0, PT, R5, RZ, PT, P0 ;  /* 0x000000ff0500720c */ /* 0x000fe20003f05300 */
[----:B------:R-:W2:Y:S01]  /*5980*/  @!UP2 LDCU UR5, c[0x0][0xf0c] ;  /* 0x0001e180ff05a7ac */ /* 0x000ea20008000800 */
[----:B------:R-:W-:Y:S02]  /*5990*/  USHF.L.U32 UR29, UR20, 0x8, URZ ;  /* 0x00000008141d7899 */ /* 0x000fe400080006ff */
[----:B------:R-:W-:Y:S02]  /*59a0*/  USHF.L.U32 UR19, UR24, 0x7, URZ ;  /* 0x0000000718137899 */ /* 0x000fe400080006ff */
[----:B----4-:R-:W-:Y:S07]  /*59b0*/  UIMAD.WIDE.U32 UR6, UR14, UR8, URZ ;  /* 0x000000080e0672a5 */ /* 0x010fee000f8e00ff */
[----:B------:R-:W-:Y:S01]  /*59c0*/  @!UP2 UMOV UR4, UR7 ;  /* 0x000000070004ac82 */ /* 0x000fe20008000000 */
[----:B--2---:R-:W-:Y:S02]  /*59d0*/  @!UP2 UISETP.NE.AND UP0, UPT, UR5, 0x1, UPT ;  /* 0x000000010500a88c */ /* 0x004fe4000bf05270 */
[----:B------:R-:W-:Y:S02]  /*59e0*/  @!UP2 USHF.R.U32.HI UR4, URZ, UR9, UR4 ;  /* 0x00000009ff04a299 */ /* 0x000fe40008011604 */
[----:B------:R-:W-:Y:S02]  /*59f0*/  UIMAD.WIDE.U32 UR6, UR13, UR11, URZ ;  /* 0x0000000b0d0672a5 */ /* 0x000fe4000f8e00ff */
[----:B------:R-:W-:Y:S02]  /*5a00*/  @!UP2 USEL UR8, UR14, UR4, !UP0 ;  /* 0x000000040e08a287 */ /* 0x000fe4000c000000 */
[----:B------:R-:W-:Y:S03]  /*5a10*/  @!UP2 UISETP.NE.AND UP0, UPT, UR10, 0x1, UPT ;  /* 0x000000010a00a88c */ /* 0x000fe6000bf05270 */
[----:B------:R-:W-:Y:S02]  /*5a20*/  @!UP2 UMOV UR6, UR7 ;  /* 0x000000070006ac82 */ /* 0x000fe40008000000 */
[----:B------:R-:W2:Y:S02]  /*5a30*/  @!UP2 LDCU UR4, c[0x0][0xf20] ;  /* 0x0001e400ff04a7ac */ /* 0x000ea40008000800 */
[----:B--2---:R-:W-:Y:S04]  /*5a40*/  @!UP2 USHF.R.U32.HI UR6, URZ, UR4, UR6 ;  /* 0x00000004ff06a299 */ /* 0x004fe80008011606 */
[----:B------:R-:W-:Y:S04]  /*5a50*/  @!UP2 USEL UR6, UR13, UR6, !UP0 ;  /* 0x000000060d06a287 */ /* 0x000fe8000c000000 */
[----:B------:R-:W-:Y:S02]  /*5a60*/  @!UP2 UIADD3 UR4, UPT, UPT, -UR8, UR6, URZ ;  /* 0x000000060804a290 */ /* 0x000fe4000fffe1ff */
[----:B------:R-:W-:Y:S02]  /*5a70*/  @!UP2 UIADD3 UR6, UPT, UPT, UR8, -UR6, URZ ;  /* 0x800000060806a290 */ /* 0x000fe4000fffe0ff */
[----:B------:R-:W-:Y:S02]  /*5a80*/  @!UP2 UIMAD UR14, UR4, UR5, UR14 ;  /* 0x00000005040ea2a4 */ /* 0x000fe4000f8e020e */
[----:B------:R-:W-:Y:S01]  /*5a90*/  @!UP2 UIMAD UR13, UR6, UR10, UR13 ;  /* 0x0000000a060da2a4 */ /* 0x000fe2000f8e020d */
[----:B------:R-:W-:Y:S11]  /*5aa0*/  BRA.U UP3, `(.L_x_84) ;  /* 0x0000000103107547 */ /* 0x000ff6000b800000 */
[----:B-1----:R-:W-:Y:S04]  /*5ab0*/  MOV R0, UR42 ;  /* 0x0000002a00007c02 */ /* 0x002fe80008000f00 */
[----:B------:R-:W-:Y:S04]  /*5ac0*/  SHF.L.U32 R9, R0, 0x1f, RZ ;  /* 0x0000001f00097819 */ /* 0x000fe800000006ff */
[----:B------:R-:W1:Y:S02]  /*5ad0*/  SYNCS.PHASECHK.TRANS64.TRYWAIT P2, [UR28+0x48], R9 ;  /* 0x00004809ff0075a7 */ /* 0x000e64000804111c */
[----:B-1----:R-:W-:Y:S05]  /*5ae0*/  @!P2 BRA `(.L_x_85) ;  /* 0x000000740074a947 */ /* 0x002fea0003800000 */
.L_x_84:
[----:B------:R-:W-:Y:S05]  /*5af0*/  @!P1 BRA `(.L_x_86) ;  /* 0x0000000000389947 */ /* 0x000fea0003800000 */
[----:B---3--:R-:W-:Y:S01]  /*5b00*/  ISETP.NE.U32.AND P1, PT, R2, RZ, PT ;  /* 0x000000ff0200720c */ /* 0x008fe20003f25070 */
[----:B------:R-:W2:Y:S01]  /*5b10*/  LDCU.64 UR4, c[0x0][0x358] ;  /* 0x00006b00ff0477ac */ /* 0x000ea20008000a00 */
[----:B------:R-:W-:Y:S02]  /*5b20*/  IMAD.MOV.U32 R6, RZ, RZ, 0x1 ;  /* 0x00000001ff067424 */ /* 0x000fe400078e00ff */
[----:B------:R-:W-:Y:S11]  /*5b30*/  ISETP.NE.AND.EX P1, PT, R3, RZ, PT, P1 ;  /* 0x000000ff0300720c */ /* 0x000ff60003f25310 */
[----:B------:R-:W-:Y:S02]  /*5b40*/  @!UPT UIADD3 URZ, UPT, UPT, URZ, URZ, URZ ;  /* 0x000000fffffff290 */ /* 0x000fe4000fffe0ff */
[----:B-1----:R-:W1:Y:S01]  /*5b50*/  @P1 LDC.64 R8, c[0x0][0xc88] ;  /* 0x00032200ff081b82 */ /* 0x002e620000000a00 */
[----:B------:R-:W-:Y:S01]  /*5b60*/  @P1 IMAD R0, R4, UR60, RZ ;  /* 0x0000003c04001c24 */ /* 0x000fe2000f8e02ff */
[----:B------:R-:W-:Y:S03]  /*5b70*/  @P1 PRMT R10, R6, 0x7610, R10 ;  /* 0x00007610060a1816 */ /* 0x000fe6000000000a */
[----:B-1----:R-:W-:Y:S04]  /*5b80*/  @P1 IMAD.WIDE R8, R0, 0x4, R8 ;  /* 0x0000000400081825 */ /* 0x002fe800078e0208 */
[----:B------:R-:W-:Y:S01]  /*5b90*/  IMAD.MOV.U32 R0, RZ, RZ, 0x1 ;  /* 0x00000001ff007424 */ /* 0x000fe200078e00ff */
[----:B--2--5:R2:W5:Y:S04]  /*5ba0*/  @P1 LDG.E R136, desc[UR4][R8.64] ;  /* 0x0000000408881981 */ /* 0x024568000c1e1900 */
[----:B------:R-:W-:Y:S05]  /*5bb0*/  @!P1 PRMT R10, R0, 0x7610, R10 ;  /* 0x00007610000a9816 */ /* 0x000fea000000000a */
[----:B------:R2:W-:Y:S02]  /*5bc0*/  STL.S16 [R1+0x28], R10 ;  /* 0x0000280a01007387 */ /* 0x0005e40000100600 */
[----:B--2---:R-:W4:Y:S02]  /*5bd0*/  @!P1 LDC R136, c[0x0][0xc80] ;  /* 0x00032000ff889b82 */ /* 0x004f240000000800 */
.L_x_86:
[----:B----45:R-:W-:Y:S01]  /*5be0*/  @!P0 FSETP.EQ.AND P1, PT, R136, RZ, PT ;  /* 0x000000ff8800820b */ /* 0x030fe20003f22000 */
[----:B------:R-:W-:Y:S01]  /*5bf0*/  @!UPT UIADD3 URZ, UPT, UPT, URZ, URZ, URZ ;  /* 0x000000fffffff290 */ /* 0x000fe2000fffe0ff */
[----:B------:R-:W-:Y:S11]  /*5c00*/  @!P0 BRA `(.L_x_87) ;  /* 0x0000000000208947 */ /* 0x000ff60003800000 */
[----:B---3--:R-:W-:Y:S01]  /*5c10*/  ISETP.NE.U32.AND P1, PT, R2, RZ, PT ;  /* 0x000000ff0200720c */ /* 0x008fe20003f25070 */
[----:B-1----:R-:W2:Y:S03]  /*5c20*/  LDL R0, [R1+0x28] ;  /* 0x0000280001007983 */ /* 0x002ea60000100800 */
[----:B------:R-:W-:Y:S04]  /*5c30*/  ISETP.NE.AND.EX P1, PT, R3, RZ, PT, P1 ;  /* 0x000000ff0300720c */ /* 0x000fe80003f25310 */
[----:B------:R-:W-:Y:S02]  /*5c40*/  PLOP3.LUT P1, PT, P1, PT, PT, 0x8, 0x80 ;  /* 0x000000000080781c */ /* 0x000fe40000f2e170 */
[----:B--2---:R-:W-:Y:S11]  /*5c50*/  LOP3.LUT P0, RZ, R0, 0xff, RZ, 0xc0, !PT ;  /* 0x000000ff00ff7812 */ /* 0x004ff6000780c0ff */
[----:B------:R-:W-:Y:S02]  /*5c60*/  @!UPT UIADD3 URZ, UPT, UPT, URZ, URZ, URZ ;  /* 0x000000fffffff290 */ /* 0x000fe4000fffe0ff */
[----:B------:R-:W-:Y:S11]  /*5c70*/  @P0 FSETP.EQ.AND P1, PT, R136, RZ, PT ;  /* 0x000000ff8800020b */ /* 0x000ff60003f22000 */
[----:B------:R-:W-:Y:S02]  /*5c80*/  @!UPT UIADD3 URZ, UPT, UPT, URZ, URZ, URZ ;  /* 0x000000fffffff290 */ /* 0x000fe4000fffe0ff */
.L_x_87:
[----:B------:R-:W-:Y:S01]  /*5c90*/  ULEA UR5, UR12, UR28, 0x3 ;  /* 0x0000001c0c057291 */ /* 0x000fe2000f8e18ff */
[----:B-1----:R-:W-:Y:S02]  /*5ca0*/  SHF.L.U32 R9, R15, 0x1f, RZ ;  /* 0x0000001f0f097819 */ /* 0x002fe400000006ff */
[----:B------:R-:W-:Y:S04]  /*5cb0*/  ELECT P0, URZ, PT ;  /* 0x0000000000ff782f */ /* 0x000fe80003800000 */
[----:B------:R-:W-:Y:S02]  /*5cc0*/  PLOP3.LUT P1, PT, P1, P0, PT, 0xf2, 0x2f ;  /* 0x00000000002f781c */ /* 0x000fe40000f21e72 */
[----:B------:R-:W1:Y:S11]  /*5cd0*/  SYNCS.PHASECHK.TRANS64.TRYWAIT P2, [UR5+0x28], R9 ;  /* 0x00002809ff0075a7 */ /* 0x000e760008041105 */
[----:B---3--:R-:W-:Y:S05]  /*5ce0*/  @!P1 IADD3 R8, P0, PT, R16, 0x980, RZ ;  /* 0x0000098010089810 */ /* 0x008fea0007f1e0ff */
[----:B------:R-:W-:Y:S01]  /*5cf0*/  @!P1 IMAD.X R6, RZ, RZ, R17, P0 ;  /* 0x000000ffff069224 */ /* 0x000fe200000e0611 */
[----:B-1----:R-:W-:Y:S07]  /*5d00*/  @!P2 BRA `(.L_x_88) ;  /* 0x000000740004a947 */ /* 0x002fee0003800000 */
.L_x_151:
[----:B------:R-:W-:Y:S01]  /*5d10*/  UIADD3 UR4, UPT, UPT, UR12, 0x1, URZ ;  /* 0x000000010c047890 */ /* 0x000fe2000fffe0ff */
[----:B------:R-:W-:Y:S01]  /*5d20*/  @!P1 R2UR UR6, R6 ;  /* 0x00000000060692ca */ /* 0x000fe200000e0000 */
[----:B------:R-:W-:Y:S01]  /*5d30*/  ULOP3.LUT UR27, UR30, 0x1, URZ, 0xc0, !UPT ;  /* 0x000000011e1b7892 */ /* 0x000fe2000f8ec0ff */
[----:B------:R-:W-:Y:S01]  /*5d40*/  @!P1 R2UR UR7, R8 ;  /* 0x00000000080792ca */ /* 0x000fe200000e0000 */
[----:B------:R-:W-:Y:S01]  /*5d50*/  UISETP.NE.AND UP0, UPT, UR4, 0x3, UPT ;  /* 0x000000030400788c */ /* 0x000fe2000bf05270 */
[----:B-1----:R-:W-:Y:S01]  /*5d60*/  @!P1 IMAD.MOV.U32 R0, RZ, RZ, 0x8000 ;  /* 0x00008000ff009424 */ /* 0x002fe200078e00ff */
[----:B------:R-:W-:Y:S01]  /*5d70*/  UIADD3 UR17, UPT, UPT, UR5, 0x10, URZ ;  /* 0x0000001005117890 */ /* 0x000fe2000fffe0ff */
[----:B------:R-:W-:Y:S01]  /*5d80*/  VIADD R14, R14, 0x1 ;  /* 0x000000010e0e7836 */ /* 0x000fe20000000000 */
[----:B------:R-:W-:Y:S02]  /*5d90*/  USEL UR26, UR4, URZ, UP0 ;  /* 0x000000ff041a7287 */ /* 0x000fe40008000000 */
[----:B------:R-:W-:Y:S02]  /*5da0*/  USEL UR9, URZ, 0x1, UP0 ;  /* 0x00000001ff097887 */ /* 0x000fe40008000000 */
[----:B------:R-:W-:Y:S01]  /*5db0*/  VOTEU.ALL UP0, P1 ;  /* 0x0000000000ff7886 */ /* 0x000fe20000800000 */
[----:B------:R-:W-:Y:S01]  /*5dc0*/  UMOV UR36, 0x0 ;  /* 0x0000000000247882 */ /* 0x000fe20000000000 */
[----:B------:R-:W-:Y:S01]  /*5dd0*/  IMAD.U32 R9, RZ, RZ, UR6 ;  /* 0x00000006ff097e24 */ /* 0x000fe2000f8e00ff */
[----:B------:R-:W-:Y:S01]  /*5de0*/  UMOV UR37, 0x10000000 ;  /* 0x1000000000257882 */ /* 0x000fe20000000000 */
[----:B------:R-:W-:Y:S01]  /*5df0*/  IMAD.U32 R8, RZ, RZ, UR7 ;  /* 0x00000007ff087e24 */ /* 0x000fe2000f8e00ff */
[----:B------:R-:W-:Y:S01]  /*5e00*/  @!UP0 USHF.L.U32 UR4, UR27, 0x7, URZ ;  /* 0x000000071b048899 */ /* 0x000fe200080006ff */
[----:B------:R-:W-:Y:S01]  /*5e10*/  LOP3.LUT R15, R15, UR9, RZ, 0x3c, !PT ;  /* 0x000000090f0f7c12 */ /* 0x000fe2000f8e3cff */
[----:B------:R-:W-:Y:S01]  /*5e20*/  UMOV UR20, UR60 ;  /* 0x0000003c00147c82 */ /* 0x000fe20008000000 */
[----:B------:R-:W-:Y:S01]  /*5e30*/  @!P1 R2UR UR25, R9 ;  /* 0x00000000091992ca */ /* 0x000fe200000e0000 */
[----:B------:R-:W-:Y:S01]  /*5e40*/  @!UP0 ULOP3.LUT UR6, UR4, 0x80, URZ, 0x3c, !UPT ;  /* 0x0000008004068892 */ /* 0x000fe2000f8e3cff */
[----:B------:R-:W-:Y:S01]  /*5e50*/  @!P1 R2UR UR24, R8 ;  /* 0x00000000081892ca */ /* 0x000fe200000e0000 */
[----:B------:R-:W-:Y:S01]  /*5e60*/  @!UP0 ULEA UR4, UR12, UR28, 0xf ;  /* 0x0000001c0c048291 */ /* 0x000fe2000f8e78ff */
[----:B------:R-:W-:Y:S01]  /*5e70*/  SHF.L.U32 R6, R15, 0x1f, RZ ;  /* 0x0000001f0f067819 */ /* 0x000fe200000006ff */
[----:B------:R-:W-:Y:S02]  /*5e80*/  @!UP0 UIADD3 UR18, UPT, UPT, UR29, UR6, URZ ;  /* 0x000000061d128290 */ /* 0x000fe4000fffe0ff */
[----:B------:R-:W-:Y:S02]  /*5e90*/  @!UP0 UIADD3 UR16, UPT, UPT, UR4, 0x400, URZ ;  /* 0x0000040004108890 */ /* 0x000fe4000fffe0ff */
[----:B------:R-:W-:Y:S02]  /*5ea0*/  @!UP0 UIADD3 UR8, UPT, UPT, UR4, 0x4400, URZ ;  /* 0x0000440004088890 */ /* 0x000fe4000fffe0ff */
[----:B------:R-:W-:Y:S01]  /*5eb0*/  @!UP0 UIADD3 UR10, UPT, UPT, UR18, 0x40, URZ ;  /* 0x00000040120a8890 */ /* 0x000fe2000fffe0ff */
[----:B------:R-:W-:Y:S01]  /*5ec0*/  VOTEU.ALL UP0, P1 ;  /* 0x0000000000ff7886 */ /* 0x000fe20000800000 */
[----:B------:R-:W-:Y:S01]  /*5ed0*/  UMOV UR11, UR19 ;  /* 0x00000013000b7c82 */ /* 0x000fe20008000000 */
[----:B------:R-:W-:Y:S01]  /*5ee0*/  UMOV UR12, UR60 ;  /* 0x0000003c000c7c82 */ /* 0x000fe20008000000 */
[----:B------:R-:W-:Y:S01]  /*5ef0*/  UMOV UR9, UR17 ;  /* 0x0000001100097c82 */ /* 0x000fe20008000000 */
[----:B------:R-:W-:Y:S01]  /*5f00*/  UPRMT UR4, UR75, 0x654, UR17 ;  /* 0x000006544b047896 */ /* 0x000fe20008000011 */
[----:B------:R1:W-:Y:S01]  /*5f10*/  @!UP0 UTMALDG.3D [UR16], [UR24], desc[UR36] ;  /* 0x00002410180085b4 */ /* 0x0003e20008011000 */
[----:B------:R-:W-:Y:S01]  /*5f20*/  VOTEU.ALL UP0, P1 ;  /* 0x0000000000ff7886 */ /* 0x000fe20000800000 */
[----:B------:R-:W-:Y:S04]  /*5f30*/  ULEA UR6, UR26, UR28, 0x3 ;  /* 0x0000001c1a067291 */ /* 0x000fe8000f8e18ff */
[----:B------:R1:W-:Y:S01]  /*5f40*/  @!UP0 UTMALDG.3D [UR8], [UR24], desc[UR36] ;  /* 0x00002408180085b4 */ /* 0x0003e20008011000 */
[----:B------:R1:W-:Y:S01]  /*5f50*/  @!P1 SYNCS.ARRIVE.TRANS64.RED.A0TR RZ, [UR5+0x10], R0 ;  /* 0x00001000ffff99a7 */ /* 0x0003e20008300405 */
[----:B------:R-:W-:Y:S03]  /*5f60*/  SYNCS.ARRIVE.TRANS64.RED.A1T0 RZ, [UR4], RZ ;  /* 0x000000ffffff79a7 */ /* 0x000fe60008100404 */
[----:B------:R-:W2:Y:S02]  /*5f70*/  SYNCS.PHASECHK.TRANS64.TRYWAIT P0, [UR6+0x28], R6 ;  /* 0x00002806ff0075a7 */ /* 0x000ea40008001106 */
[----:B-12---:R-:W-:Y:S05]  /*5f80*/  @!P0 BRA `(.L_x_89) ;  /* 0x00000070007c8947 */ /* 0x006fea0003800000 */
.L_x_153:
[----:B------:R-:W-:Y:S01]  /*5f90*/  UIADD3 UR17, UPT, UPT, UR6, 0x10, URZ ;  /* 0x0000001006117890 */ /* 0x000fe2000fffe0ff */
[----:B------:R-:W2:Y:S01]  /*5fa0*/  LDL R0, [R1+0x30] ;  /* 0x0000300001007983 */ /* 0x000ea20000100800 */
[----:B------:R-:W-:Y:S01]  /*5fb0*/  UIADD3 UR30, UPT, UPT, UR30, 0x1, URZ ;  /* 0x000000011e1e7890 */ /* 0x000fe2000fffe0ff */
[----:B-1----:R-:W-:Y:S01]  /*5fc0*/  @!P1 IADD3 R6, P0, PT, R16, 0x980, RZ ;  /* 0x0000098010069810 */ /* 0x002fe20007f1e0ff */
[----:B------:R-:W-:Y:S01]  /*5fd0*/  UPLOP3.LUT UP3, UPT, UPT, UPT, UPT, 0x80, 0x8 ;  /* 0x000000000008789c */ /* 0x000fe20003f6f070 */
[----:B------:R-:W3:Y:S01]  /*5fe0*/  LDL R8, [R1+0x2c] ;  /* 0x00002c0001087983 */ /* 0x000ee20000100800 */
[----:B------:R-:W-:Y:S01]  /*5ff0*/  UMOV UR36, 0x0 ;  /* 0x0000000000247882 */ /* 0x000fe20000000000 */
[----:B------:R-:W-:Y:S01]  /*6000*/  @!P1 R2UR UR5, R6 ;  /* 0x00000000060592ca */ /* 0x000fe200000e0000 */
[----:B------:R-:W-:Y:S01]  /*6010*/  UMOV UR37, 0x10000000 ;  /* 0x1000000000257882 */ /* 0x000fe20000000000 */
[----:B------:R-:W-:Y:S01]  /*6020*/  UMOV UR20, UR60 ;  /* 0x0000003c00147c82 */ /* 0x000fe20008000000 */
[----:B------:R-:W-:Y:S01]  /*6030*/  UMOV UR11, UR19 ;  /* 0x00000013000b7c82 */ /* 0x000fe20008000000 */
[----:B------:R-:W-:Y:S01]  /*6040*/  UMOV UR12, UR60 ;  /* 0x0000003c000c7c82 */ /* 0x000fe20008000000 */
[----:B------:R-:W-:Y:S01]  /*6050*/  UMOV UR9, UR17 ;  /* 0x0000001100097c82 */ /* 0x000fe20008000000 */
[----:B------:R-:W-:Y:S01]  /*6060*/  VOTEU.ALL UP0, P1 ;  /* 0x0000000000ff7886 */ /* 0x000fe20000800000 */
[----:B------:R-:W-:Y:S04]  /*6070*/  UMOV UR60, UR31 ;  /* 0x0000001f003c7c82 */ /* 0x000fe80008000000 */
[----:B------:R-:W-:Y:S04]  /*6080*/  @!UP0 ULEA UR18, UR27, UR29, 0x7 ;  /* 0x0000001d1b128291 */ /* 0x000fe8000f8e38ff */
[----:B------:R-:W-:Y:S01]  /*6090*/  @!UP0 UIADD3 UR10, UPT, UPT, UR18, 0x40, URZ ;  /* 0x00000040120a8890 */ /* 0x000fe2000fffe0ff */
[----:B---3--:R-:W-:Y:S01]  /*60a0*/  R2UR UR44, R8 ;  /* 0x00000000082c72ca */ /* 0x008fe200000e0000 */
[----:B------:R-:W-:Y:S01]  /*60b0*/  IMAD.U32 R8, RZ, RZ, UR5 ;  /* 0x00000005ff087e24 */ /* 0x000fe2000f8e00ff */
[----:B--2---:R-:W-:Y:S01]  /*60c0*/  R2UR UR7, R0 ;  /* 0x00000000000772ca */ /* 0x004fe200000e0000 */
[----:B------:R-:W-:Y:S01]  /*60d0*/  @!P1 IMAD.X R0, RZ, RZ, R17, P0 ;  /* 0x000000ffff009224 */ /* 0x000fe200000e0611 */
[----:B------:R-:W-:Y:S02]  /*60e0*/  ISETP.NE.AND P0, PT, R14, 0x2, PT ;  /* 0x000000020e00780c */ /* 0x000fe40003f05270 */
[----:B------:R-:W-:Y:S02]  /*60f0*/  @!P1 R2UR UR24, R8 ;  /* 0x00000000081892ca */ /* 0x000fe400000e0000 */
[----:B------:R-:W-:Y:S02]  /*6100*/  @!P1 R2UR UR4, R0 ;  /* 0x00000000000492ca */ /* 0x000fe400000e0000 */
[----:B------:R-:W-:Y:S02]  /*6110*/  SEL R0, RZ, 0x1, P0 ;  /* 0x00000001ff007807 */ /* 0x000fe40000000000 */
[----:B------:R-:W-:Y:S02]  /*6120*/  SEL R14, R14, RZ, P0 ;  /* 0x000000ff0e0e7207 */ /* 0x000fe40000000000 */
[----:B------:R-:W-:Y:S07]  /*6130*/  LOP3.LUT R13, R13, R0, RZ, 0x3c, !PT ;  /* 0x000000000d0d7212 */ /* 0x000fee00078e3cff */
[----:B------:R-:W-:Y:S01]  /*6140*/  IMAD.U32 R9, RZ, RZ, UR4 ;  /* 0x00000004ff097e24 */ /* 0x000fe2000f8e00ff */
[----:B------:R-:W-:Y:S04]  /*6150*/  @!UP0 ULEA UR4, UR26, UR28, 0xf ;  /* 0x0000001c1a048291 */ /* 0x000fe8000f8e78ff */
[----:B------:R-:W-:Y:S01]  /*6160*/  @!P1 R2UR UR25, R9 ;  /* 0x00000000091992ca */ /* 0x000fe200000e0000 */
[----:B------:R-:W-:Y:S02]  /*6170*/  @!UP0 UIADD3 UR16, UPT, UPT, UR4, 0x400, URZ ;  /* 0x0000040004108890 */ /* 0x000fe4000fffe0ff */
[----:B------:R-:W-:Y:S01]  /*6180*/  @!UP0 UIADD3 UR8, UPT, UPT, UR4, 0x4400, URZ ;  /* 0x0000440004088890 */ /* 0x000fe2000fffe0ff */
[----:B------:R-:W-:Y:S01]  /*6190*/  VOTEU.ALL UP0, P1 ;  /* 0x0000000000ff7886 */ /* 0x000fe20000800000 */
[----:B------:R-:W-:Y:S08]  /*61a0*/  UPRMT UR4, UR75, 0x654, UR17 ;  /* 0x000006544b047896 */ /* 0x000ff00008000011 */
[----:B------:R1:W-:Y:S01]  /*61b0*/  @!UP0 UTMALDG.3D [UR16], [UR24], desc[UR36] ;  /* 0x00002410180085b4 */ /* 0x0003e20008011000 */
[----:B------:R-:W-:Y:S05]  /*61c0*/  VOTEU.ALL UP0, P1 ;  /* 0x0000000000ff7886 */ /* 0x000fea0000800000 */
[----:B------:R2:W-:Y:S01]  /*61d0*/  @!UP0 UTMALDG.3D [UR8], [UR24], desc[UR36] ;  /* 0x00002408180085b4 */ /* 0x0005e20008011000 */
[----:B------:R4:W-:Y:S01]  /*61e0*/  @!P1 SYNCS.ARRIVE.TRANS64.RED.A0TR RZ, [UR6+0x10], R7 ;  /* 0x00001007ffff99a7 */ /* 0x0009e20008300406 */
[----:B------:R-:W-:Y:S01]  /*61f0*/  SYNCS.ARRIVE.TRANS64.RED.A1T0 RZ, [UR4], RZ ;  /* 0x000000ffffff79a7 */ /* 0x000fe20008100404 */
[----:B------:R-:W-:Y:S04]  /*6200*/  UIADD3 UR4, UPT, UPT, UR26, 0x1, URZ ;  /* 0x000000011a047890 */ /* 0x000fe8000fffe0ff */
[----:B------:R-:W-:Y:S04]  /*6210*/  UISETP.NE.AND UP0, UPT, UR4, 0x3, UPT ;  /* 0x000000030400788c */ /* 0x000fe8000bf05270 */
[----:B------:R-:W-:Y:S02]  /*6220*/  USEL UR5, URZ, 0x1, UP0 ;  /* 0x00000001ff057887 */ /* 0x000fe40008000000 */
[----:B-1----:R-:W-:Y:S04]  /*6230*/  UIADD3 UR20, UPT, UPT, UR13, UR44, URZ ;  /* 0x0000002c0d147290 */ /* 0x002fe8000fffe0ff */
[----:B------:R-:W-:Y:S01]  /*6240*/  LOP3.LUT R15, R15, UR5, RZ, 0x3c, !PT ;  /* 0x000000050f0f7c12 */ /* 0x000fe2000f8e3cff */
[----:B--2---:R-:W-:Y:S02]  /*6250*/  UIADD3 UR24, UPT, UPT, UR14, UR7, URZ ;  /* 0x000000070e187290 */ /* 0x004fe4000fffe0ff */
[----:B------:R-:W-:Y:S01]  /*6260*/  USEL UR12, UR4, URZ, UP0 ;  /* 0x000000ff040c7287 */ /* 0x000fe20008000000 */
[----:B------:R-:W-:Y:S11]  /*6270*/  BRA.U UP1, `(.L_x_90) ;  /* 0xfffffff1018c7547 */ /* 0x000ff6000b83ffff */
[----:B------:R-:W-:Y:S01]  /*6280*/  UIADD3 UR28, UPT, UPT, UR28, 0x28, URZ ;  /* 0x000000281c1c7890 */ /* 0x000fe2000fffe0ff */
[----:B------:R-:W-:-:S03]  /*6290*/  SHF.L.U32 R3, R15, 0x1f, RZ ;  /* 0x0000001f0f037819 */ /* 0x000fc600000006ff */
[----:B------:R-:W-:-:S09]  /*62a0*/  ULEA UR4, UR12, UR28, 0x3 ;  /* 0x0000001c0c047291 */ /* 0x000fd2000f8e18ff */
[----:B------:R-:W1:Y:S02]  /*62b0*/  SYNCS.PHASECHK.TRANS64.TRYWAIT P0, [UR4], R3 ;  /* 0x00000003ff0075a7 */ /* 0x000e640008001104 */
[----:B-1----:R-:W-:Y:S05]  /*62c0*/  @!P0 BRA `(.L_x_91) ;  /* 0x0000006c00c48947 */ /* 0x002fea0003800000 */
.L_x_155:
[----:B------:R-:W-:-:S04]  /*62d0*/  UIADD3 UR4, UPT, UPT, UR12, 0x1, URZ ;  /* 0x000000010c047890 */ /* 0x000fc8000fffe0ff */
[----:B------:R-:W-:-:S04]  /*62e0*/  UISETP.NE.AND UP0, UPT, UR4, 0x3, UPT ;  /* 0x000000030400788c */ /* 0x000fc8000bf05270 */
[----:B------:R-:W-:Y:S02]  /*62f0*/  USEL UR6, URZ, 0x1, UP0 ;  /* 0x00000001ff067887 */ /* 0x000fe40008000000 */
[----:B------:R-:W-:-:S04]  /*6300*/  USEL UR4, UR4, URZ, UP0 ;  /* 0x000000ff04047287 */ /* 0x000fc80008000000 */
[----:B------:R-:W-:Y:S01]  /*6310*/  ULEA UR5, UR4, UR28, 0x3 ;  /* 0x0000001c04057291 */ /* 0x000fe2000f8e18ff */
[----:B------:R-:W-:-:S04]  /*6320*/  LOP3.LUT R15, R15, UR6, RZ, 0x3c, !PT ;  /* 0x000000060f0f7c12 */ /* 0x000fc8000f8e3cff */
[----:B-1----:R-:W-:-:S04]  /*6330*/  SHF.L.U32 R3, R15, 0x1f, RZ ;  /* 0x0000001f0f037819 */ /* 0x002fc800000006ff */
[----:B------:R-:W1:Y:S02]  /*6340*/  SYNCS.PHASECHK.TRANS64.TRYWAIT P0, [UR5], R3 ;  /* 0x00000003ff0075a7 */ /* 0x000e640008001105 */
[----:B-1----:R-:W-:Y:S05]  /*6350*/  @!P0 BRA `(.L_x_92) ;  /* 0x0000006c00b88947 */ /* 0x002fea0003800000 */
.L_x_157:
[----:B------:R-:W-:-:S04]  /*6360*/  UIADD3 UR4, UPT, UPT, UR4, 0x1, URZ ;  /* 0x0000000104047890 */ /* 0x000fc8000fffe0ff */
[----:B------:R-:W-:-:S04]  /*6370*/  UISETP.NE.AND UP0, UPT, UR4, 0x3, UPT ;  /* 0x000000030400788c */ /* 0x000fc8000bf05270 */
[----:B------:R-:W-:Y:S02]  /*6380*/  USEL UR5, URZ, 0x1, UP0 ;  /* 0x00000001ff057887 */ /* 0x000fe40008000000 */
[----:B------:R-:W-:-:S04]  /*6390*/  USEL UR4, UR4, URZ, UP0 ;  /* 0x000000ff04047287 */ /* 0x000fc80008000000 */
[----:B------:R-:W-:Y:S01]  /*63a0*/  ULEA UR4, UR4, UR28, 0x3 ;  /* 0x0000001c04047291 */ /* 0x000fe2000f8e18ff */
[----:B-1----:R-:W-:-:S04]  /*63b0*/  LOP3.LUT R3, R15, UR5, RZ, 0x3c, !PT ;  /* 0x000000050f037c12 */ /* 0x002fc8000f8e3cff */
[----:B------:R-:W-:Y:S01]  /*63c0*/  SHF.L.U32 R3, R3, 0x1f, RZ ;  /* 0x0000001f03037819 */ /* 0x000fe200000006ff */
[----:B------:R-:W-:-:S07]  /*63d0*/  IMAD.U32 R0, RZ, RZ, UR4 ;  /* 0x00000004ff007e24 */ /* 0x000fce000f8e00ff */
.L_x_93:
[----:B-1----:R1:W2:Y:S02]  /*63e0*/  SYNCS.PHASECHK.TRANS64.TRYWAIT P0, [R0+URZ], R3 ;  /* 0x00000003000075a7 */ /* 0x0022a400080011ff */
[----:B--2---:R-:W-:Y:S05]  /*63f0*/  @!P0 NANOSLEEP.SYNCS 0x989680 ;  /* 0x009896800000895d */ /* 0x004fea0003900000 */
[----:B------:R-:W2:Y:S02]  /*6400*/  @!P0 SYNCS.PHASECHK.TRANS64 P0, [R0+URZ], R3 ;  /* 0x00000003000085a7 */ /* 0x000ea400080010ff */
[----:B--2---:R-:W-:Y:S05]  /*6410*/  @P0 EXIT ;  /* 0x000000000000094d */ /* 0x004fea0003800000 */
[----:B------:R-:W-:Y:S05]  /*6420*/  BRA `(.L_x_93) ;  /* 0xfffffffc00ec7947 */ /* 0x000fea000383ffff */
.L_x_81:
[----:B------:R-:W-:-:S06]  /*6430*/  UISETP.GE.AND UP0, UPT, UR14, 0x4, UPT ;  /* 0x000000040e00788c */ /* 0x000fcc000bf06270 */
[----:B------:R-:W-:-:S13]  /*6440*/  PLOP3.LUT P0, PT, PT, PT, UP0, 0x80, 0x8 ;  /* 0x000000000008781c */ /* 0x000fda0003f0f008 */
[----:B------:R-:W-:Y:S05]  /*6450*/  @!P0 EXIT ;  /* 0x000000000000894d */ /* 0x000fea0003800000 */
[----:B------:R-:W-:Y:S01]  /*6460*/  BAR.SYNC.DEFER_BLOCKING 0x6, 0xa0 ;  /* 0x0182800000007b1d */ /* 0x000fe20000010000 */
[----:B------:R-:W-:Y:S02]  /*6470*/  IMAD.U32 R133, R4, 0x10000, RZ ;  /* 0x0001000004857824 */ /* 0x000fe400078e00ff */
[----:B------:R-:W-:-:S03]  /*6480*/  HFMA2 R132, -RZ, RZ, 0, 0 ;  /* 0x00000000ff847431 */ /* 0x000fc600000001ff */
[----:B------:R-:W-:Y:S01]  /*6490*/  UMOV UR4, 0x400 ;  /* 0x0000040000047882 */ /* 0x000fe20000000000 */
[----:B------:R-:W-:Y:S01]  /*64a0*/  LOP3.LUT R133, R133, 0x600000, RZ, 0xc0, !PT ;  /* 0x0060000085857812 */ /* 0x000fe200078ec0ff */
[----:B------:R-:W-:Y:S01]  /*64b0*/  ULEA UR4, UR75, UR4, 0x18 ;  /* 0x000000044b047291 */ /* 0x000fe2000f8ec0ff */
[----:B------:R-:W-:Y:S01]  /*64c0*/  STL [R1+0x3c], RZ ;  /* 0x00003cff01007387 */ /* 0x000fe20000100800 */
[----:B------:R-:W1:Y:S01]  /*64d0*/  LDCU UR39, c[0x0][0xf0c] ;  /* 0x0001e180ff2777ac */ /* 0x000e620008000800 */
[----:B------:R-:W3:Y:S01]  /*64e0*/  LDCU UR62, c[0x0][0xf20] ;  /* 0x0001e400ff3e77ac */ /* 0x000ee20008000800 */
[----:B------:R-:W4:Y:S01]  /*64f0*/  LDCU UR38, c[0x0][0xf30] ;  /* 0x0001e600ff2677ac */ /* 0x000f220008000800 */
[----:B------:R-:W1:Y:S04]  /*6500*/  LDCU.64 UR54, c[0x0][0xc88] ;  /* 0x00019100ff3677ac */ /* 0x000e680008000a00 */
[----:B------:R-:W2:Y:S01]  /*6510*/  LDS R0, [UR4+0xd0] ;  /* 0x0000d004ff007984 */ /* 0x000ea20008000800 */
[----:B------:R-:W1:Y:S01]  /*6520*/  LDCU.64 UR40, c[0x0][0xf28] ;  /* 0x0001e500ff2877ac */ /* 0x000e620008000a00 */
[----:B------:R-:W1:Y:S01]  /*6530*/  LDCU.128 UR56, c[0x0][0xf10] ;  /* 0x0001e200ff3877ac */ /* 0x000e620008000c00 */
[----:B------:R-:W-:Y:S01]  /*6540*/  UMOV UR52, 0x1 ;  /* 0x0000000100347882 */ /* 0x000fe20000000000 */
[----:B------:R-:W-:Y:S01]  /*6550*/  UMOV UR43, URZ ;  /* 0x000000ff002b7c82 */ /* 0x000fe20008000000 */
[----:B------:R-:W-:Y:S01]  /*6560*/  UMOV UR51, URZ ;  /* 0x000000ff00337c82 */ /* 0x000fe20008000000 */
[----:B------:R-:W-:Y:S01]  /*6570*/  UMOV UR49, URZ ;  /* 0x000000ff00317c82 */ /* 0x000fe20008000000 */
[----:B--2---:R-:W-:Y:S01]  /*6580*/  IMAD.IADD R133, R0, 0x1, R133 ;  /* 0x0000000100857824 */ /* 0x004fe200078e0285 */
[----:B-1-34-:R-:W-:-:S07]  /*6590*/  MOV R0, RZ ;  /* 0x000000ff00007202 */ /* 0x01afce0000000f00 */
.L_x_124:
[----:B-1----:R-:W1:Y:S01]  /*65a0*/  S2UR UR63, SR_CgaCtaId ;  /* 0x00000000003f79c3 */ /* 0x002e620000008800 */
[----:B------:R-:W2:Y:S01]  /*65b0*/  LDL R2, [R1+0x3c] ;  /* 0x00003c0001027983 */ /* 0x000ea20000100800 */
[----:B------:R-:W-:Y:S01]  /*65c0*/  UMOV UR42, 0x400 ;  /* 0x00000400002a7882 */ /* 0x000fe20000000000 */
[----:B--2---:R-:W-:Y:S01]  /*65d0*/  SHF.L.U32 R3, R2, 0x1f, RZ ;  /* 0x0000001f02037819 */ /* 0x004fe200000006ff */
[----:B-1----:R-:W-:Y:S06]  /*65e0*/  ULEA UR42, UR63, UR42, 0x18 ;  /* 0x0000002a3f2a7291 */ /* 0x002fec000f8ec0ff */
[C---:B------:R-:W-:Y:S02]  /*65f0*/  LEA R8, R0.reuse, UR42, 0x3 ;  /* 0x0000002a00087c11 */ /* 0x040fe4000f8e18ff */
[----:B------:R-:W-:Y:S02]  /*6600*/  LEA R5, R0, UR42, 0x4 ;  /* 0x0000002a00057c11 */ /* 0x000fe4000f8e20ff */
[----:B------:R-:W1:Y:S02]  /*6610*/  SYNCS.PHASECHK.TRANS64.TRYWAIT P0, [R8+URZ+0x50], R3 ;  /* 0x00005003080075a7 */ /* 0x000e6400080011ff */
[----:B-1----:R-:W-:Y:S05]  /*6620*/  @!P0 BRA `(.L_x_94) ;  /* 0x0000006c001c8947 */ /* 0x002fea0003800000 */
.L_x_158:
[----:B------:R-:W2:Y:S01]  /*6630*/  LDS.128 R4, [R5+0xb0] ;  /* 0x0000b00005047984 */ /* 0x000ea20000000c00 */
[----:B------:R-:W3:Y:S01]  /*6640*/  LDCU UR10, c[0x0][0xf24] ;  /* 0x0001e480ff0a77ac */ /* 0x000ee20008000800 */
[----:B------:R-:W-:Y:S01]  /*6650*/  @!PT LDS RZ, [RZ] ;  /* 0x00000000fffff984 */ /* 0x000fe20000000800 */
[----:B------:R-:W-:Y:S01]  /*6660*/  @!PT LDS RZ, [RZ] ;  /* 0x00000000fffff984 */ /* 0x000fe20000000800 */
[----:B------:R-:W-:Y:S01]  /*6670*/  @!PT LDS RZ, [RZ] ;  /* 0x00000000fffff984 */ /* 0x000fe20000000800 */
[----:B------:R-:W-:Y:S01]  /*6680*/  @!PT LDS RZ, [RZ] ;  /* 0x00000000fffff984 */ /* 0x000fe20000000800 */
[----:B------:R4:W-:Y:S06]  /*6690*/  MEMBAR.ALL.CTA ;  /* 0x0000000000007992 */ /* 0x0009ec0000008000 */
[----:B----4-:R-:W4:Y:S01]  /*66a0*/  FENCE.VIEW.ASYNC.S ;  /* 0x00000000000073c6 */ /* 0x010f220000000000 */
[----:B--2---:R-:W-:Y:S01]  /*66b0*/  LOP3.LUT P0, RZ, R6, 0x1, RZ, 0xc0, !PT ;  /* 0x0000000106ff7812 */ /* 0x004fe2000780c0ff */
[----:B---3--:R-:W-:Y:S11]  /*66c0*/  UISETP.GE.AND UP0, UPT, UR10, 0x1, UPT ;  /* 0x000000010a00788c */ /* 0x008ff6000bf06270 */
[----:B------:R-:W-:Y:S01]  /*66d0*/  @!UPT UIADD3 URZ, UPT, UPT, URZ, URZ, URZ ;  /* 0x000000fffffff290 */ /* 0x000fe2000fffe0ff */
[----:B----4-:R-:W-:Y:S01]  /*66e0*/  VOTEU.ANY UP1, P0 ;  /* 0x0000000000ff7886 */ /* 0x010fe20000020100 */
[----:B------:R-:W-:Y:S01]  /*66f0*/  PLOP3.LUT P0, PT, PT, PT, UP1, 0x80, 0x8 ;  /* 0x000000000008781c */ /* 0x000fe20003f0f018 */
[----:B------:R-:W-:Y:S11]  /*6700*/  UP2UR UR61, UPR, URZ, 0x2 ;  /* 0x00000002ff3d7883 */ /* 0x000ff60008000000 */
[----:B------:R-:W-:Y:S01]  /*6710*/  @!UPT UIADD3 URZ, UPT, UPT, URZ, URZ, URZ ;  /* 0x000000fffffff290 */ /* 0x000fe2000fffe0ff */
[----:B------:R-:W-:Y:S02]  /*6720*/  @P0 SHF.R.U32.HI R2, RZ, 0x10, R5 ;  /* 0x00000010ff020819 */ /* 0x000fe40000011605 */
[----:B-1----:R-:W-:Y:S02]  /*6730*/  @P0 MOV R3, R4 ;  /* 0x0000000400030202 */ /* 0x002fe40000000f00 */
        /* <DEDUP_REMOVED lines=11> */
[----:B------:R-:W2:Y:S01]  /*67f0*/  LDCU UR7, c[0x0][0x370] ;  /* 0x00006e00ff0777ac */ /* 0x000ea20008000800 */
[----:B------:R-:W3:Y:S01]  /*6800*/  LDCU UR4, c[0x0][0x374] ;  /* 0x00006e80ff0477ac */ /* 0x000ee20008000800 */
[----:B------:R-:W-:Y:S02]  /*6810*/  UISETP.NE.AND UP0, UPT, UR58, 0x1, UPT ;  /* 0x000000013a00788c */ /* 0x000fe4000bf05270 */
[----:B------:R-:W-:Y:S02]  /*6820*/  UIMAD.WIDE.U32 UR12, UR36, UR59, URZ ;  /* 0x0000003b240c72a5 */ /* 0x000fe4000f8e00ff */
[----:B------:R-:W-:Y:S02]  /*6830*/  UISETP.NE.AND UP1, UPT, UR39, 0x1, UPT ;  /* 0x000000012700788c */ /* 0x000fe4000bf25270 */
[----:B------:R-:W-:Y:S02]  /*6840*/  UISETP.NE.AND UP2, UPT, UR10, 0x1, UPT ;  /* 0x000000010a00788c */ /* 0x000fe4000bf45270 */
[----:B------:R-:W-:Y:S02]  /*6850*/  UIMAD.WIDE.U32 UR16, UR37, UR56, URZ ;  /* 0x00000038251072a5 */ /* 0x000fe4000f8e00ff */
[----:B--2---:R-:W-:Y:S02]  /*6860*/  UIMAD.WIDE.U32 UR14, UR7, UR56, URZ ;  /* 0x00000038070e72a5 */ /* 0x004fe4000f8e00ff */
[----:B---3--:R-:W-:Y:S07]  /*6870*/  UIMAD.WIDE.U32 UR8, UR4, UR59, URZ ;  /* 0x0000003b040872a5 */ /* 0x008fee000f8e00ff */
[----:B------:R-:W-:Y:S02]  /*6880*/  UMOV UR5, UR9 ;  /* 0x0000000900057c82 */ /* 0x000fe40008000000 */
[----:B------:R-:W-:Y:S03]  /*6890*/  @UP0 USHF.R.U32.HI UR4, URZ, UR62, UR5 ;  /* 0x0000003eff040299 */ /* 0x000fe60008011605 */
[----:B------:R-:W-:Y:S01]  /*68a0*/  UMOV UR5, UR13 ;  /* 0x0000000d00057c82 */ /* 0x000fe20008000000 */
[----:B------:R-:W-:Y:S02]  /*68b0*/  UIMAD.WIDE.U32 UR8, UR4, UR40, URZ ;  /* 0x00000028040872a5 */ /* 0x000fe4000f8e00ff */
[----:B------:R-:W-:Y:S03]  /*68c0*/  USHF.R.U32.HI UR6, URZ, UR62, UR5 ;  /* 0x0000003eff067299 */ /* 0x000fe60008011605 */
[----:B------:R-:W-:Y:S01]  /*68d0*/  UMOV UR5, UR15 ;  /* 0x0000000f00057c82 */ /* 0x000fe20008000000 */
[----:B------:R-:W-:Y:S02]  /*68e0*/  USEL UR6, UR36, UR6, !UP0 ;  /* 0x0000000624067287 */ /* 0x000fe4000c000000 */
[----:B------:R-:W-:Y:S01]  /*68f0*/  @UP1 USHF.R.U32.HI UR7, URZ, UR57, UR5 ;  /* 0x00000039ff071299 */ /* 0x000fe20008011605 */
[----:B------:R-:W-:Y:S02]  /*6900*/  UMOV UR8, UR9 ;  /* 0x0000000900087c82 */ /* 0x000fe40008000000 */
[----:B------:R-:W-:Y:S01]  /*6910*/  UMOV UR5, UR17 ;  /* 0x0000001100057c82 */ /* 0x000fe20008000000 */
[----:B------:R-:W-:Y:S02]  /*6920*/  UIMAD.WIDE.U32 UR12, UR7, UR40, URZ ;  /* 0x00000028070c72a5 */ /* 0x000fe4000f8e00ff */
[----:B------:R-:W-:Y:S02]  /*6930*/  @UP2 USHF.R.U32.HI UR4, URZ, UR41, UR8 ;  /* 0x00000029ff042299 */ /* 0x000fe40008011608 */
[----:B------:R-:W-:Y:S02]  /*6940*/  USHF.R.U32.HI UR5, URZ, UR57, UR5 ;  /* 0x00000039ff057299 */ /* 0x000fe40008011605 */
[----:B------:R-:W-:Y:S02]  /*6950*/  UIMAD UR4, UR10, UR4, URZ ;  /* 0x000000040a0472a4 */ /* 0x000fe4000f8e02ff */
[----:B------:R-:W-:Y:S02]  /*6960*/  USEL UR5, UR37, UR5, !UP1 ;  /* 0x0000000525057287 */ /* 0x000fe4000c800000 */
[----:B------:R-:W-:Y:S01]  /*6970*/  UISETP.GE.AND UP0, UPT, UR6, UR4, UPT ;  /* 0x000000040600728c */ /* 0x000fe2000bf06270 */
[----:B------:R-:W-:Y:S01]  /*6980*/  UMOV UR8, UR13 ;  /* 0x0000000d00087c82 */ /* 0x000fe20008000000 */
[----:B------:R-:W-:Y:S02]  /*6990*/  UIMAD.WIDE.U32 UR12, UR6, UR40, URZ ;  /* 0x00000028060c72a5 */ /* 0x000fe4000f8e00ff */
[----:B------:R-:W-:Y:S04]  /*69a0*/  @UP2 USHF.R.U32.HI UR7, URZ, UR41, UR8 ;  /* 0x00000029ff072299 */ /* 0x000fe80008011608 */
[----:B------:R-:W-:Y:S01]  /*69b0*/  UIMAD UR8, UR10, UR7, URZ ;  /* 0x000000070a0872a4 */ /* 0x000fe2000f8e02ff */
[----:B------:R-:W-:Y:S03]  /*69c0*/  UMOV UR4, UR13 ;  /* 0x0000000d00047c82 */ /* 0x000fe60008000000 */
[----:B------:R-:W-:Y:S02]  /*69d0*/  UISETP.GE.OR UP0, UPT, UR5, UR8, UP0 ;  /* 0x000000080500728c */ /* 0x000fe40008706670 */
[----:B------:R-:W-:Y:S02]  /*69e0*/  USHF.R.U32.HI UR4, URZ, UR41, UR4 ;  /* 0x00000029ff047299 */ /* 0x000fe40008011604 */
[----:B------:R-:W-:Y:S02]  /*69f0*/  UIMAD.WIDE.U32 UR8, UR5, UR40, URZ ;  /* 0x00000028050872a5 */ /* 0x000fe4000f8e00ff */
[----:B------:R-:W-:Y:S02]  /*6a00*/  USEL UR12, UR6, UR4, !UP2 ;  /* 0x00000004060c7287 */ /* 0x000fe4000d000000 */
[----:B------:R-:W-:Y:S02]  /*6a10*/  UIADD3 UR8, UPT, UPT, -UR5, URZ, URZ ;  /* 0x000000ff05087290 */ /* 0x000fe4000fffe1ff */
[----:B------:R-:W-:Y:S01]  /*6a20*/  UIADD3 UR11, UPT, UPT, -UR12, URZ, URZ ;  /* 0x000000ff0c0b7290 */ /* 0x000fe2000fffe1ff */
[----:B------:R-:W-:Y:S01]  /*6a30*/  @!UP0 UMOV UR4, UR9 ;  /* 0x0000000900048c82 */ /* 0x000fe20008000000 */
[----:B------:R-:W-:Y:S02]  /*6a40*/  UIADD3 UR9, UPT, UPT, -UR6, URZ, URZ ;  /* 0x000000ff06097290 */ /* 0x000fe4000fffe1ff */
[----:B------:R-:W-:Y:S02]  /*6a50*/  @!UP0 USHF.R.U32.HI UR4, URZ, UR41, UR4 ;  /* 0x00000029ff048299 */ /* 0x000fe40008011604 */
[----:B------:R-:W-:Y:S02]  /*6a60*/  UIMAD UR11, UR10, UR11, UR6 ;  /* 0x0000000b0a0b72a4 */ /* 0x000fe4000f8e0206 */
[----:B------:R-:W-:Y:S04]  /*6a70*/  @!UP0 USEL UR4, UR5, UR4, !UP2 ;  /* 0x0000000405048287 */ /* 0x000fe8000d000000 */
[----:B------:R-:W-:Y:S02]  /*6a80*/  @!UP0 UIMAD UR11, UR7, UR11, UR4 ;  /* 0x0000000b070b82a4 */ /* 0x000fe4000f8e0204 */
[----:B------:R-:W-:Y:S02]  /*6a90*/  @!UP0 UIADD3 UR12, UPT, UPT, UR12, -UR4, URZ ;  /* 0x800000040c0c8290 */ /* 0x000fe4000fffe0ff */
[----:B------:R-:W-:Y:S02]  /*6aa0*/  UIMAD UR7, UR39, UR8, UR37 ;  /* 0x00000008270772a4 */ /* 0x000fe4000f8e0225 */
[----:B------:R-:W-:Y:S02]  /*6ab0*/  @!UP0 UIMAD UR6, UR12, UR10, UR5 ;  /* 0x0000000a0c0682a4 */ /* 0x000fe4000f8e0205 */
[----:B------:R-:W-:Y:S01]  /*6ac0*/  UIMAD UR4, UR58, UR9, UR36 ;  /* 0x000000093a0472a4 */ /* 0x000fe2000f8e0224 */
[----:B------:R-:W-:Y:S02]  /*6ad0*/  @!UP0 UMOV UR5, UR11 ;  /* 0x0000000b00058c82 */ /* 0x000fe40008000000 */
[----:B------:R-:W-:Y:S02]  /*6ae0*/  UIMAD UR37, UR5, UR39, UR7 ;  /* 0x00000027052572a4 */ /* 0x000fe4000f8e0207 */
[----:B------:R-:W-:Y:S11]  /*6af0*/  UIMAD UR36, UR6, UR58, UR4 ;  /* 0x0000003a062472a4 */ /* 0x000ff6000f8e0204 */
[----:B------:R-:W-:Y:S01]  /*6b00*/  @!UPT UIADD3 URZ, UPT, UPT, URZ, URZ, URZ ;  /* 0x000000fffffff290 */ /* 0x000fe2000fffe0ff */
.L_x_95:
[----:B------:R-:W-:Y:S01]  /*6b10*/  UISETP.NE.AND UP0, UPT, UR38, 0x1, UPT ;  /* 0x000000012600788c */ /* 0x000fe2000bf05270 */
[----:B------:R-:W-:Y:S01]  /*6b20*/  IADD3 R0, PT, PT, R0, 0x1, RZ ;  /* 0x0000000100007810 */ /* 0x000fe20007ffe0ff */
[----:B------:R-:W-:Y:S02]  /*6b30*/  USHF.L.U32 UR50, UR20, 0x8, URZ ;  /* 0x0000000814327899 */ /* 0x000fe400080006ff */
[----:B------:R-:W-:Y:S02]  /*6b40*/  USHF.L.U32 UR46, UR24, 0x7, URZ ;  /* 0x00000007182e7899 */ /* 0x000fe400080006ff */
[----:B------:R2:W-:Y:S05]  /*6b50*/  STL [R1+0x38], R0 ;  /* 0x0000380001007387 */ /* 0x0005ea0000100800 */
[----:B------:R-:W3:Y:S01]  /*6b60*/  @!UP0 LDCU.128 UR12, c[0x0][0xf10] ;  /* 0x0001e200ff0c87ac */ /* 0x000ee20008000c00 */
[----:B------:R-:W4:Y:S01]  /*6b70*/  @!UP0 LDCU UR5, c[0x0][0xf0c] ;  /* 0x0001e180ff0587ac */ /* 0x000f220008000800 */
[----:B------:R-:W1:Y:S01]  /*6b80*/  @!UP0 LDCU UR10, c[0x0][0xf20] ;  /* 0x0001e400ff0a87ac */ /* 0x000e620008000800 */
[----:B---3--:R-:W-:Y:S02]  /*6b90*/  UIMAD.WIDE.U32 UR8, UR37, UR12, URZ ;  /* 0x0000000c250872a5 */ /* 0x008fe4000f8e00ff */
[----:B------:R-:W-:Y:S02]  /*6ba0*/  UIMAD.WIDE.U32 UR6, UR36, UR15, URZ ;  /* 0x0000000f240672a5 */ /* 0x000fe4000f8e00ff */
[----:B------:R-:W-:Y:S03]  /*6bb0*/  @!UP0 UISETP.NE.AND UP1, UPT, UR14, 0x1, UPT ;  /* 0x000000010e00888c */ /* 0x000fe6000bf25270 */
[----:B------:R-:W-:Y:S01]  /*6bc0*/  @!UP0 UMOV UR4, UR9 ;  /* 0x0000000900048c82 */ /* 0x000fe20008000000 */
[----:B----4-:R-:W-:Y:S02]  /*6bd0*/  @!UP0 UISETP.NE.AND UP2, UPT, UR5, 0x1, UPT ;  /* 0x000000010500888c */ /* 0x010fe4000bf45270 */
[----:B------:R-:W-:Y:S01]  /*6be0*/  @!UP0 USHF.R.U32.HI UR4, URZ, UR13, UR4 ;  /* 0x0000000dff048299 */ /* 0x000fe20008011604 */
[----:B------:R-:W-:Y:S02]  /*6bf0*/  @!UP0 UMOV UR6, UR7 ;  /* 0x0000000700068c82 */ /* 0x000fe40008000000 */
[----:B-1----:R-:W-:Y:S02]  /*6c00*/  @!UP0 USHF.R.U32.HI UR6, URZ, UR10, UR6 ;  /* 0x0000000aff068299 */ /* 0x002fe40008011606 */
[----:B------:R-:W-:Y:S02]  /*6c10*/  @!UP0 USEL UR7, UR37, UR4, !UP2 ;  /* 0x0000000425078287 */ /* 0x000fe4000d000000 */
[----:B------:R-:W-:Y:S04]  /*6c20*/  @!UP0 USEL UR6, UR36, UR6, !UP1 ;  /* 0x0000000624068287 */ /* 0x000fe8000c800000 */
[----:B------:R-:W-:Y:S02]  /*6c30*/  @!UP0 UIADD3 UR4, UPT, UPT, -UR7, UR6, URZ ;  /* 0x0000000607048290 */ /* 0x000fe4000fffe1ff */
[----:B------:R-:W-:Y:S02]  /*6c40*/  @!UP0 UIADD3 UR6, UPT, UPT, UR7, -UR6, URZ ;  /* 0x8000000607068290 */ /* 0x000fe4000fffe0ff */
[----:B------:R-:W-:Y:S02]  /*6c50*/  UIADD3 UR7, UPT, UPT, UR42, 0x400, URZ ;  /* 0x000004002a077890 */ /* 0x000fe4000fffe0ff */
[----:B------:R-:W-:Y:S02]  /*6c60*/  @!UP0 UIMAD UR37, UR4, UR5, UR37 ;  /* 0x00000005042582a4 */ /* 0x000fe4000f8e0225 */
[----:B------:R-:W-:Y:S02]  /*6c70*/  @!UP0 UIMAD UR36, UR6, UR14, UR36 ;  /* 0x0000000e062482a4 */ /* 0x000fe4000f8e0224 */
[----:B------:R-:W-:Y:S09]  /*6c80*/  ULOP3.LUT UP0, URZ, UR7, 0x3f0, URZ, 0xc0, !UPT ;  /* 0x000003f007ff7892 */ /* 0x000ff2000f80c0ff */
[----:B--2---:R-:W-:Y:S05]  /*6c90*/  BRA.U !UP0, `(.L_x_96) ;  /* 0x00000001087c7547 */ /* 0x004fea000b800000 */
[----:B------:R-:W1:Y:S01]  /*6ca0*/  LDCU.64 UR8, c[0x4][0x80] ;  /* 0x01001000ff0877ac */ /* 0x000e620008000a00 */
[----:B------:R-:W-:Y:S01]  /*6cb0*/  MOV R2, 0x0 ;  /* 0x0000000000027802 */ /* 0x000fe20000000f00 */
[----:B------:R-:W-:Y:S02]  /*6cc0*/  HFMA2 R12, -RZ, RZ, 0, 5.9604644775390625e-08 ;  /* 0x00000001ff0c7431 */ /* 0x000fe400000001ff */
[----:B------:R-:W-:Y:S01]  /*6cd0*/  IMAD.MOV.U32 R8, RZ, RZ, 0x70 ;  /* 0x00000070ff087424 */ /* 0x000fe200078e00ff */
[----:B------:R2:W3:Y:S01]  /*6ce0*/  LDC.64 R14, c[0x4][R2] ;  /* 0x01000000020e7b82 */ /* 0x0004e20000000a00 */
[----:B------:R-:W4:Y:S01]  /*6cf0*/  LDCU.64 UR6, c[0x4][0x88] ;  /* 0x01001100ff0677ac */ /* 0x000f220008000a00 */
[----:B------:R-:W-:Y:S01]  /*6d00*/  IMAD.MOV.U32 R13, RZ, RZ, RZ ;  /* 0x000000ffff0d7224 */ /* 0x000fe200078e00ff */
[----:B------:R-:W2:Y:S01]  /*6d10*/  LDCU.64 UR4, c[0x4][0x8] ;  /* 0x01000100ff0477ac */ /* 0x000ea20008000a00 */
[----:B-1----:R-:W-:Y:S01]  /*6d20*/  MOV R5, UR9 ;  /* 0x0000000900057c02 */ /* 0x002fe20008000f00 */
[----:B------:R-:W-:Y:S01]  /*6d30*/  IMAD.U32 R4, RZ, RZ, UR8 ;  /* 0x00000008ff047e24 */ /* 0x000fe2000f8e00ff */
[----:B----4-:R-:W-:Y:S01]  /*6d40*/  MOV R7, UR7 ;  /* 0x0000000700077c02 */ /* 0x010fe20008000f00 */
[----:B------:R-:W-:Y:S01]  /*6d50*/  IMAD.U32 R6, RZ, RZ, UR6 ;  /* 0x00000006ff067e24 */ /* 0x000fe2000f8e00ff */
[----:B--2---:R-:W-:Y:S01]  /*6d60*/  MOV R11, UR5 ;  /* 0x00000005000b7c02 */ /* 0x004fe20008000f00 */
[----:B------:R-:W-:Y:S02]  /*6d70*/  IMAD.U32 R10, RZ, RZ, UR4 ;  /* 0x00000004ff0a7e24 */ /* 0x000fe4000f8e00ff */
[----:B------:R-:W-:Y:S07]  /*6d80*/  LEPC R20, `(.L_x_97) ;  /* 0x000000001014794e */ /* 0x000fee0000000000 */
[----:B---3-5:R-:W-:Y:S05]  /*6d90*/  CALL.ABS.NOINC R14 ;  /* 0x000000000e007343 */ /* 0x028fea0003c00000 */
.L_x_97:
[----:B------:R-:W1:Y:S01]  /*6da0*/  LDCU.64 UR8, c[0x4][0x80] ;  /* 0x01001000ff0877ac */ /* 0x000e620008000a00 */
[----:B------:R-:W2:Y:S01]  /*6db0*/  LDC.64 R2, c[0x4][R2] ;  /* 0x0100000002027b82 */ /* 0x000ea20000000a00 */
[----:B------:R-:W-:Y:S02]  /*6dc0*/  HFMA2 R12, -RZ, RZ, 0, 5.9604644775390625e-08 ;  /* 0x00000001ff0c7431 */ /* 0x000fe400000001ff */
[----:B------:R-:W-:Y:S02]  /*6dd0*/  IMAD.MOV.U32 R8, RZ, RZ, 0x70 ;  /* 0x00000070ff087424 */ /* 0x000fe400078e00ff */
[----:B------:R-:W-:Y:S01]  /*6de0*/  IMAD.MOV.U32 R13, RZ, RZ, RZ ;  /* 0x000000ffff0d7224 */ /* 0x000fe200078e00ff */
[----:B------:R-:W3:Y:S01]  /*6df0*/  LDCU.64 UR6, c[0x4][0x88] ;  /* 0x01001100ff0677ac */ /* 0x000ee20008000a00 */
[----:B------:R-:W4:Y:S01]  /*6e00*/  LDCU.64 UR4, c[0x4][0x8] ;  /* 0x01000100ff0477ac */ /* 0x000f220008000a00 */
[----:B-1----:R-:W-:Y:S02]  /*6e10*/  MOV R4, UR8 ;  /* 0x0000000800047c02 */ /* 0x002fe40008000f00 */
[----:B------:R-:W-:Y:S02]  /*6e20*/  MOV R5, UR9 ;  /* 0x0000000900057c02 */ /* 0x000fe40008000f00 */
[----:B---3--:R-:W-:Y:S01]  /*6e30*/  MOV R7, UR7 ;  /* 0x0000000700077c02 */ /* 0x008fe20008000f00 */
[----:B------:R-:W-:Y:S01]  /*6e40*/  IMAD.U32 R6, RZ, RZ, UR6 ;  /* 0x00000006ff067e24 */ /* 0x000fe2000f8e00ff */
[----:B----4-:R-:W-:Y:S01]  /*6e50*/  MOV R11, UR5 ;  /* 0x00000005000b7c02 */ /* 0x010fe20008000f00 */
[----:B------:R-:W-:Y:S02]  /*6e60*/  IMAD.U32 R10, RZ, RZ, UR4 ;  /* 0x00000004ff0a7e24 */ /* 0x000fe4000f8e00ff */
[----:B------:R-:W-:Y:S07]  /*6e70*/  LEPC R20, `(.L_x_96) ;  /* 0x000000001014794e */ /* 0x000fee0000000000 */
[----:B--2---:R-:W-:Y:S05]  /*6e80*/  CALL.ABS.NOINC R2 ;  /* 0x0000000002007343 */ /* 0x004fea0003c00000 */
.L_x_96:
[----:B------:R-:W-:Y:S01]  /*6e90*/  ISETP.NE.U32.AND P0, PT, RZ, UR54, PT ;  /* 0x00000036ff007c0c */ /* 0x000fe2000bf05070 */
[----:B------:R1:W5:Y:S01]  /*6ea0*/  LDL R16, [R1+0x28] ;  /* 0x0000280001107983 */ /* 0x0003620000100800 */
[----:B------:R-:W-:Y:S01]  /*6eb0*/  ISETP.NE.U32.AND P3, PT, RZ, UR54, PT ;  /* 0x00000036ff007c0c */ /* 0x000fe2000bf65070 */
[----:B------:R-:W2:Y:S01]  /*6ec0*/  LDC.64 R4, c[0x0][0xc90] ;  /* 0x00032400ff047b82 */ /* 0x000ea20000000a00 */
[----:B------:R-:W-:Y:S01]  /*6ed0*/  ISETP.NE.AND.EX P0, PT, RZ, UR55, PT, P0 ;  /* 0x00000037ff007c0c */ /* 0x000fe2000bf05300 */
[----:B------:R-:W3:Y:S01]  /*6ee0*/  S2R R164, SR_TID.X ;  /* 0x0000000000a47919 */ /* 0x000ee20000002100 */
[----:B------:R-:W-:Y:S02]  /*6ef0*/  PLOP3.LUT P2, PT, PT, PT, PT, 0x8, 0x80 ;  /* 0x000000000080781c */ /* 0x000fe40003f4e170 */
[----:B------:R-:W-:Y:S03]  /*6f00*/  ISETP.NE.AND.EX P3, PT, RZ, UR55, PT, P3 ;  /* 0x00000037ff007c0c */ /* 0x000fe6000bf65330 */
[----:B------:R-:W4:Y:S01]  /*6f10*/  LDC.64 R2, c[0x0][0xcb0] ;  /* 0x00032c00ff027b82 */ /* 0x000f220000000a00 */
[C---:B--2---:R-:W-:Y:S02]  /*6f20*/  ISETP.NE.U32.AND P1, PT, R4.reuse, RZ, PT ;  /* 0x000000ff0400720c */ /* 0x044fe40003f25070 */
[----:B------:R-:W-:Y:S02]  /*6f30*/  ISETP.NE.U32.AND P4, PT, R4, RZ, PT ;  /* 0x000000ff0400720c */ /* 0x000fe40003f85070 */
[C---:B------:R-:W-:Y:S02]  /*6f40*/  ISETP.NE.AND.EX P1, PT, R5.reuse, RZ, PT, P1 ;  /* 0x000000ff0500720c */ /* 0x040fe40003f25310 */
[----:B------:R-:W-:Y:S02]  /*6f50*/  ISETP.NE.AND.EX P4, PT, R5, RZ, P0, P4 ;  /* 0x000000ff0500720c */ /* 0x000fe40000785340 */
[----:B----4-:R-:W-:Y:S04]  /*6f60*/  ISETP.NE.U32.AND P5, PT, R2, RZ, PT ;  /* 0x000000ff0200720c */ /* 0x010fe80003fa5070 */
[----:B------:R-:W-:Y:S07]  /*6f70*/  ISETP.NE.AND.EX P5, PT, R3, RZ, PT, P5 ;  /* 0x000000ff0300720c */ /* 0x000fee0003fa5350 */
[----:B------:R-:W-:Y:S01]  /*6f80*/  @!P4 PLOP3.LUT P2, PT, P1, PT, PT, 0x80, 0x8 ;  /* 0x000000000008c81c */ /* 0x000fe20000f4f070 */
[----:B------:R-:W-:Y:S01]  /*6f90*/  @!UPT UIADD3 URZ, UPT, UPT, URZ, URZ, URZ ;  /* 0x000000fffffff290 */ /* 0x000fe2000fffe0ff */
[----:B-1-3--:R-:W-:Y:S11]  /*6fa0*/  @!P1 BRA `(.L_x_98) ;  /* 0x00000000003c9947 */ /* 0x00aff60003800000 */
[----:B------:R-:W1:Y:S01]  /*6fb0*/  LDC.64 R6, c[0x0][0xc88] ;  /* 0x00032200ff067b82 */ /* 0x000e620000000a00 */
[----:B------:R-:W2:Y:S01]  /*6fc0*/  LDCU.64 UR4, c[0x0][0x358] ;  /* 0x00006b00ff0477ac */ /* 0x000ea20008000a00 */
[----:B------:R-:W-:Y:S01]  /*6fd0*/  IMAD.MOV.U32 R0, RZ, RZ, 0x1 ;  /* 0x00000001ff007424 */ /* 0x000fe200078e00ff */
[----:B-1----:R-:W-:Y:S04]  /*6fe0*/  ISETP.NE.U32.AND P0, PT, R6, RZ, PT ;  /* 0x000000ff0600720c */ /* 0x002fe80003f05070 */
[----:B------:R-:W-:Y:S11]  /*6ff0*/  ISETP.NE.AND.EX P0, PT, R7, RZ, PT, P0 ;  /* 0x000000ff0700720c */ /* 0x000ff60003f05300 */
[----:B------:R-:W-:Y:S02]  /*7000*/  @!UPT UIADD3 URZ, UPT, UPT, URZ, URZ, URZ ;  /* 0x000000fffffff290 */ /* 0x000fe4000fffe0ff */
[----:B------:R-:W1:Y:S01]  /*7010*/  @P0 LDC.64 R6, c[0x0][0xc88] ;  /* 0x00032200ff060b82 */ /* 0x000e620000000a00 */
[----:B------:R-:W-:Y:S04]  /*7020*/  @P0 IMAD R3, R4, UR60, RZ ;  /* 0x0000003c04030c24 */ /* 0x000fe8000f8e02ff */
[----:B-1----:R-:W-:Y:S04]  /*7030*/  @P0 IMAD.WIDE R6, R3, 0x4, R6 ;  /* 0x0000000403060825 */ /* 0x002fe800078e0206 */
[----:B------:R-:W-:Y:S01]  /*7040*/  IMAD.MOV.U32 R3, RZ, RZ, 0x1 ;  /* 0x00000001ff037424 */ /* 0x000fe200078e00ff */
[----:B--2--5:R1:W5:Y:S04]  /*7050*/  @P0 LDG.E R136, desc[UR4][R6.64] ;  /* 0x0000000406880981 */ /* 0x024368000c1e1900 */
[----:B------:R-:W-:Y:S04]  /*7060*/  @P0 PRMT R16, R3, 0x7610, R16 ;  /* 0x0000761003100816 */ /* 0x000fe80000000010 */
[----:B------:R-:W-:Y:S05]  /*7070*/  @!P0 PRMT R16, R0, 0x7610, R16 ;  /* 0x0000761000108816 */ /* 0x000fea0000000010 */
[----:B------:R1:W-:Y:S02]  /*7080*/  STL.S16 [R1+0x28], R16 ;  /* 0x0000281001007387 */ /* 0x0003e40000100600 */
[----:B-1----:R-:W2:Y:S02]  /*7090*/  @!P0 LDC R136, c[0x0][0xc80] ;  /* 0x00032000ff888b82 */ /* 0x002ea40000000800 */
.L_x_98:
[----:B------:R-:W-:Y:S05]  /*70a0*/  @!P5 BRA `(.L_x_99) ;  /* 0x000000000028d947 */ /* 0x000fea0003800000 */
[----:B------:R-:W1:Y:S01]  /*70b0*/  LDC.64 R4, c[0x0][0xca8] ;  /* 0x00032a00ff047b82 */ /* 0x000e620000000a00 */
[----:B------:R-:W3:Y:S01]  /*70c0*/  LDCU.64 UR4, c[0x0][0x358] ;  /* 0x00006b00ff0477ac */ /* 0x000ee20008000a00 */
[----:B-1----:R-:W-:Y:S04]  /*70d0*/  ISETP.NE.U32.AND P0, PT, R4, RZ, PT ;  /* 0x000000ff0400720c */ /* 0x002fe80003f05070 */
[----:B------:R-:W-:Y:S11]  /*70e0*/  ISETP.NE.AND.EX P0, PT, R5, RZ, PT, P0 ;  /* 0x000000ff0500720c */ /* 0x000ff60003f05300 */
[----:B------:R-:W-:Y:S02]  /*70f0*/  @!UPT UIADD3 URZ, UPT, UPT, URZ, URZ, URZ ;  /* 0x000000fffffff290 */ /* 0x000fe4000fffe0ff */
[----:B------:R-:W1:Y:S01]  /*7100*/  @P0 LDC.64 R4, c[0x0][0xca8] ;  /* 0x00032a00ff040b82 */ /* 0x000e620000000a00 */
[----:B------:R-:W-:Y:S04]  /*7110*/  @P0 IMAD R3, R2, UR60, RZ ;  /* 0x0000003c02030c24 */ /* 0x000fe8000f8e02ff */
[----:B-1----:R-:W-:Y:S05]  /*7120*/  @P0 IMAD.WIDE R4, R3, 0x4, R4 ;  /* 0x0000000403040825 */ /* 0x002fea00078e0204 */
[----:B---3-5:R1:W5:Y:S02]  /*7130*/  @P0 LDG.E R134, desc[UR4][R4.64] ;  /* 0x0000000404860981 */ /* 0x028364000c1e1900 */
[----:B-1----:R-:W3:Y:S02]  /*7140*/  @!P0 LDC R134, c[0x0][0xca0] ;  /* 0x00032800ff868b82 */ /* 0x002ee40000000800 */
.L_x_99:
[----:B--2--5:R-:W-:Y:S01]  /*7150*/  FSETP.NEU.AND P0, PT, R136, RZ, PT ;  /* 0x000000ff8800720b */ /* 0x024fe20003f0d000 */
[----:B------:R-:W-:Y:S01]  /*7160*/  IMAD.U32 R7, RZ, RZ, UR43 ;  /* 0x0000002bff077e24 */ /* 0x000fe2000f8e00ff */
[----:B------:R-:W-:Y:S01]  /*7170*/  SEL R6, RZ, 0xffffffff, P3 ;  /* 0xffffffffff067807 */ /* 0x000fe20001800000 */
[----:B------:R-:W-:Y:S01]  /*7180*/  IMAD.SHL.U32 R4, R164, 0x40, RZ ;  /* 0x00000040a4047824 */ /* 0x000fe200078e00ff */
[----:B------:R-:W-:Y:S01]  /*7190*/  @!P4 LOP3.LUT P3, RZ, R16, 0xff, RZ, 0xc0, !PT ;  /* 0x000000ff10ffc812 */ /* 0x000fe2000786c0ff */
[----:B------:R-:W-:Y:S01]  /*71a0*/  ULOP3.LUT UR4, UR52, 0x1, URZ, 0x3c, !UPT ;  /* 0x0000000134047892 */ /* 0x000fe2000f8e3cff */
[----:B------:R-:W-:Y:S01]  /*71b0*/  @!P4 SEL R3, RZ, 0xffffffff, P0 ;  /* 0xffffffffff03c807 */ /* 0x000fe20000000000 */
[----:B------:R-:W-:Y:S01]  /*71c0*/  IMAD.MOV.U32 R9, RZ, RZ, -0x10 ;  /* 0xfffffff0ff097424 */ /* 0x000fe200078e00ff */
[----:B------:R-:W-:Y:S01]  /*71d0*/  LEA R5, R7, UR42, 0x3 ;  /* 0x0000002a07057c11 */ /* 0x000fe2000f8e18ff */
[----:B------:R-:W-:Y:S01]  /*71e0*/  BSSY B1, `(.L_x_100) ;  /* 0x0000096000017945 */ /* 0x000fe20003800000 */
[----:B------:R-:W-:Y:S01]  /*71f0*/  @P2 SEL R3, R6, R3, !P3 ;  /* 0x0000000306032207 */ /* 0x000fe20005800000 */
[----:B------:R-:W-:Y:S01]  /*7200*/  IMAD.U32 R172, RZ, RZ, UR4 ;  /* 0x00000004ffac7e24 */ /* 0x000fe2000f8e00ff */
[----:B------:R-:W-:Y:S01]  /*7210*/  LOP3.LUT R10, R4, 0x1c0, RZ, 0xc0, !PT ;  /* 0x000001c0040a7812 */ /* 0x000fe200078ec0ff */
[----:B------:R-:W-:Y:S01]  /*7220*/  USHF.L.U32 UR4, UR43, 0xf, URZ ;  /* 0x0000000f2b047899 */ /* 0x000fe200080006ff */
[----:B------:R-:W-:Y:S01]  /*7230*/  @!P4 LOP3.LUT R3, R3, 0x1, RZ, 0xc0, !PT ;  /* 0x000000010303c812 */ /* 0x000fe200078ec0ff */
[----:B------:R-:W-:Y:S01]  /*7240*/  IMAD.MOV.U32 R167, RZ, RZ, 0x1 ;  /* 0x00000001ffa77424 */ /* 0x000fe200078e00ff */
[C---:B------:R-:W-:Y:S01]  /*7250*/  LOP3.LUT P3, R137, R164.reuse, 0x4, RZ, 0xc0, !PT ;  /* 0x00000004a4897812 */ /* 0x040fe2000786c0ff */
[----:B------:R-:W-:Y:S01]  /*7260*/  IMAD.U32 R166, RZ, RZ, UR43 ;  /* 0x0000002bffa67e24 */ /* 0x000fe2000f8e00ff */
[----:B------:R-:W-:Y:S01]  /*7270*/  ISETP.NE.U32.OR P5, PT, R3, 0x1, P4 ;  /* 0x000000010300780c */ /* 0x000fe200027a5470 */
[----:B------:R-:W-:Y:S01]  /*7280*/  IMAD.SHL.U32 R3, R164, 0x8, RZ ;  /* 0x00000008a4037824 */ /* 0x000fe200078e00ff */
[----:B------:R-:W-:Y:S02]  /*7290*/  LOP3.LUT P4, R2, R16, 0xff, RZ, 0xc0, !PT ;  /* 0x000000ff10027812 */ /* 0x000fe4000788c0ff */
[----:B------:R-:W-:Y:S02]  /*72a0*/  CS2R R250, SRZ ;  /* 0x0000000000fa7805 */ /* 0x000fe4000001ff00 */
[----:B------:R-:W-:Y:S02]  /*72b0*/  P2R R0, PR, RZ, 0x20 ;  /* 0x00000020ff007803 */ /* 0x000fe40000000000 */
[----:B------:R-:W-:Y:S02]  /*72c0*/  CS2R R248, SRZ ;  /* 0x0000000000f87805 */ /* 0x000fe4000001ff00 */
[----:B------:R-:W-:Y:S02]  /*72d0*/  LOP3.LUT R3, R10, 0x38, R3, 0xf8, !PT ;  /* 0x000000380a037812 */ /* 0x000fe400078ef803 */
[----:B------:R-:W-:Y:S02]  /*72e0*/  CS2R R242, SRZ ;  /* 0x0000000000f27805 */ /* 0x000fe4000001ff00 */
[----:B------:R-:W-:Y:S01]  /*72f0*/  LOP3.LUT R165, R164, 0x1, RZ, 0xc0, !PT ;  /* 0x00000001a4a57812 */ /* 0x000fe200078ec0ff */
[----:B------:R1:W-:Y:S01]  /*7300*/  STL [R1+0x40], R0 ;  /* 0x0000400001007387 */ /* 0x0003e20000100800 */
[----:B------:R-:W-:Y:S02]  /*7310*/  CS2R R240, SRZ ;  /* 0x0000000000f07805 */ /* 0x000fe4000001ff00 */
[----:B------:R-:W-:Y:S02]  /*7320*/  CS2R R234, SRZ ;  /* 0x0000000000ea7805 */ /* 0x000fe4000001ff00 */
[----:B------:R-:W-:Y:S02]  /*7330*/  CS2R R232, SRZ ;  /* 0x0000000000e87805 */ /* 0x000fe4000001ff00 */
[----:B------:R-:W-:Y:S02]  /*7340*/  @P5 SHF.L.U32 R8, R172, 0x1f, RZ ;  /* 0x0000001fac085819 */ /* 0x000fe400000006ff */
[----:B------:R-:W-:Y:S02]  /*7350*/  CS2R R226, SRZ ;  /* 0x0000000000e27805 */ /* 0x000fe4000001ff00 */
[----:B------:R-:W-:Y:S02]  /*7360*/  CS2R R224, SRZ ;  /* 0x0000000000e07805 */ /* 0x000fe4000001ff00 */
[----:B------:R-:W-:Y:S01]  /*7370*/  CS2R R218, SRZ ;  /* 0x0000000000da7805 */ /* 0x000fe2000001ff00 */
[----:B------:R-:W2:Y:S01]  /*7380*/  @P5 SYNCS.PHASECHK.TRANS64.TRYWAIT P2, [R5+URZ+0x10], R8 ;  /* 0x00001008050055a7 */ /* 0x000ea200080411ff */
[----:B------:R-:W-:Y:S02]  /*7390*/  CS2R R216, SRZ ;  /* 0x0000000000d87805 */ /* 0x000fe4000001ff00 */
        /* <DEDUP_REMOVED lines=15> */
[----:B-1----:R-:W-:Y:S01]  /*7490*/  LOP3.LUT R0, R3, 0x1e00, R4, 0xf8, !PT ;  /* 0x00001e0003007812 */ /* 0x002fe200078ef804 */
[----:B------:R-:W-:Y:S01]  /*74a0*/  IMAD.U32 R4, RZ, RZ, UR4 ;  /* 0x00000004ff047e24 */ /* 0x000fe2000f8e00ff */
[----:B------:R-:W-:Y:S02]  /*74b0*/  SEL R3, RZ, 0xffffffff, P0 ;  /* 0xffffffffff037807 */ /* 0x000fe40000000000 */
[----:B------:R-:W-:Y:S02]  /*74c0*/  CS2R R152, SRZ ;  /* 0x0000000000987805 */ /* 0x000fe4000001ff00 */
[----:B------:R-:W-:Y:S01]  /*74d0*/  CS2R R146, SRZ ;  /* 0x0000000000927805 */ /* 0x000fe2000001ff00 */
[----:B------:R1:W-:Y:S01]  /*74e0*/  STL [R1+0x44], R0 ;  /* 0x0000440001007387 */ /* 0x0003e20000100800 */
[----:B------:R-:W-:Y:S01]  /*74f0*/  IMAD.SHL.U32 R7, R0, 0x2, RZ ;  /* 0x0000000200077824 */ /* 0x000fe200078e00ff */
[----:B------:R-:W-:Y:S02]  /*7500*/  @P1 SEL R3, R6, R3, !P4 ;  /* 0x0000000306031207 */ /* 0x000fe40006000000 */
[----:B------:R-:W-:Y:S01]  /*7510*/  CS2R R144, SRZ ;  /* 0x0000000000907805 */ /* 0x000fe2000001ff00 */
[----:B------:R4:W-:Y:S01]  /*7520*/  STL [R1+0x34], R2 ;  /* 0x0000340201007387 */ /* 0x0009e20000100800 */
[----:B------:R-:W-:Y:S03]  /*7530*/  IADD3 R4, PT, PT, R4, UR42, R7 ;  /* 0x0000002a04047c10 */ /* 0x000fe6000fffe007 */
[----:B------:R2:W-:Y:S01]  /*7540*/  STL [R1+0x20], RZ ;  /* 0x000020ff01007387 */ /* 0x0005e20000100800 */
[----:B------:R-:W-:Y:S01]  /*7550*/  LOP3.LUT R3, R3, 0x1, RZ, 0xc0, !PT ;  /* 0x0000000103037812 */ /* 0x000fe200078ec0ff */
[C---:B------:R-:W-:Y:S02]  /*7560*/  VIADD R7, R4.reuse, 0x400 ;  /* 0x0000040004077836 */ /* 0x040fe40000000000 */
[----:B------:R2:W-:Y:S01]  /*7570*/  STL [R1+0x24], RZ ;  /* 0x000024ff01007387 */ /* 0x0005e20000100800 */
[----:B------:R-:W-:Y:S01]  /*7580*/  ISETP.NE.U32.AND P1, PT, R3, 0x1, PT ;  /* 0x000000010300780c */ /* 0x000fe20003f25070 */
[----:B------:R-:W-:Y:S02]  /*7590*/  VIADD R6, R4, 0x440 ;  /* 0x0000044004067836 */ /* 0x000fe40000000000 */
[----:B------:R2:W-:Y:S01]  /*75a0*/  STL [R1+0x18], RZ ;  /* 0x000018ff01007387 */ /* 0x0005e20000100800 */
[----:B------:R-:W-:Y:S01]  /*75b0*/  @P3 VIADD R6, R7, 0xffffffc0 ;  /* 0xffffffc007063836 */ /* 0x000fe20000000000 */
[----:B------:R-:W-:Y:S01]  /*75c0*/  P2R R173, PR, RZ, 0x2 ;  /* 0x00000002ffad7803 */ /* 0x000fe20000000000 */
[----:B------:R-:W-:Y:S01]  /*75d0*/  IMAD.MOV.U32 R7, RZ, RZ, 0x20 ;  /* 0x00000020ff077424 */ /* 0x000fe200078e00ff */
[----:B------:R2:W-:Y:S01]  /*75e0*/  STL [R1+0x1c], RZ ;  /* 0x00001cff01007387 */ /* 0x0005e20000100800 */
[----:B------:R-:W-:Y:S02]  /*75f0*/  LOP3.LUT P1, R138, R164, 0x2, RZ, 0xc0, !PT ;  /* 0x00000002a48a7812 */ /* 0x000fe4000782c0ff */
[----:B------:R-:W-:Y:S01]  /*7600*/  ISETP.NE.U32.AND P3, PT, R165, 0x1, PT ;  /* 0x00000001a500780c */ /* 0x000fe20003f65070 */
[----:B------:R2:W-:Y:S01]  /*7610*/  STL [R1+0x8], RZ ;  /* 0x000008ff01007387 */ /* 0x0005e20000100800 */
[C---:B-1----:R-:W-:Y:S02]  /*7620*/  SHF.L.U32 R0, R132.reuse, 0x1f, RZ ;  /* 0x0000001f84007819 */ /* 0x042fe400000006ff */
[----:B------:R-:W-:Y:S01]  /*7630*/  SEL R7, R7, 0xffffffe0, !P1 ;  /* 0xffffffe007077807 */ /* 0x000fe20004800000 */
[----:B------:R1:W-:Y:S01]  /*7640*/  STL [R1+0xc], RZ ;  /* 0x00000cff01007387 */ /* 0x0003e20000100800 */
[----:B------:R1:W1:Y:S01]  /*7650*/  SYNCS.PHASECHK.TRANS64.TRYWAIT P0, [UR42+0x70], R0 ;  /* 0x00007000ff0075a7 */ /* 0x000262000800112a */
[----:B----4-:R-:W-:Y:S01]  /*7660*/  IMAD R2, R132, 0x80, R133 ;  /* 0x0000008084027824 */ /* 0x010fe200078e0285 */
[----:B------:R-:W-:Y:S01]  /*7670*/  SEL R9, R9, 0x10, !P3 ;  /* 0x0000001009097807 */ /* 0x000fe20005800000 */
[----:B------:R4:W-:Y:S01]  /*7680*/  STL [R1], RZ ;  /* 0x000000ff01007387 */ /* 0x0009e20000100800 */
[----:B------:R-:W-:Y:S03]  /*7690*/  IMAD.IADD R3, R7, 0x1, R6 ;  /* 0x0000000107037824 */ /* 0x000fe600078e0206 */
[----:B------:R4:W-:Y:S01]  /*76a0*/  STL [R1+0x4], RZ ;  /* 0x000004ff01007387 */ /* 0x0009e20000100800 */
[----:B--2---:R-:W-:Y:S01]  /*76b0*/  @P5 SEL R167, RZ, 0x1, !P2 ;  /* 0x00000001ffa75807 */ /* 0x004fe20005000000 */
[----:B------:R-:W-:Y:S06]  /*76c0*/  @!P5 BRA `(.L_x_101) ;  /* 0x00000004001cd947 */ /* 0x000fec0003800000 */
[----:B------:R-:W-:Y:S01]  /*76d0*/  ISETP.NE.AND P1, PT, R167, RZ, PT ;  /* 0x000000ffa700720c */ /* 0x000fe20003f25270 */
[----:B------:R-:W-:Y:S01]  /*76e0*/  BSSY B0, `(.L_x_102) ;  /* 0x0000006000007945 */ /* 0x000fe20003800000 */
[----:B------:R-:W-:Y:S11]  /*76f0*/  CS2R R146, SRZ ;  /* 0x0000000000927805 */ /* 0x000ff6000001ff00 */
[----:B------:R-:W-:Y:S05]  /*7700*/  @P1 BRA `(.L_x_103) ;  /* 0x00000000000c1947 */ /* 0x000fea0003800000 */
[----:B------:R-:W-:Y:S04]  /*7710*/  SHF.L.U32 R8, R172, 0x1f, RZ ;  /* 0x0000001fac087819 */ /* 0x000fe800000006ff */
[----:B------:R-:W2:Y:S02]  /*7720*/  SYNCS.PHASECHK.TRANS64.TRYWAIT P1, [R5+URZ+0x10], R8 ;  /* 0x00001008050075a7 */ /* 0x000ea400080211ff */
[----:B--2---:R-:W-:Y:S05]  /*7730*/  @!P1 BRA `(.L_x_104) ;  /* 0x0000005800ec9947 */ /* 0x004fea0003800000 */
.L_x_103:
[----:B------:R-:W-:Y:S05]  /*7740*/  BSYNC B0 ;  /* 0x0000000000007941 */ /* 0x000fea0003800000 */
.L_x_102:
[----:B------:R-:W-:Y:S02]  /*7750*/  ISETP.NE.AND P1, PT, R173, RZ, PT ;  /* 0x000000ffad00720c */ /* 0x000fe40003f25270 */
[----:B------:R-:W-:Y:S02]  /*7760*/  CS2R R144, SRZ ;  /* 0x0000000000907805 */ /* 0x000fe4000001ff00 */
[----:B------:R-:W-:Y:S02]  /*7770*/  CS2R R210, SRZ ;  /* 0x0000000000d27805 */ /* 0x000fe4000001ff00 */
[----:B------:R-:W-:Y:S02]  /*7780*/  CS2R R208, SRZ ;  /* 0x0000000000d07805 */ /* 0x000fe4000001ff00 */
[----:B------:R-:W-:Y:S02]  /*7790*/  CS2R R154, SRZ ;  /* 0x00000000009a7805 */ /* 0x000fe4000001ff00 */
[----:B------:R-:W-:Y:S02]  /*77a0*/  CS2R R152, SRZ ;  /* 0x0000000000987805 */ /* 0x000fe4000001ff00 */
[----:B------:R-:W-:Y:S02]  /*77b0*/  CS2R R218, SRZ ;  /* 0x0000000000da7805 */ /* 0x000fe4000001ff00 */
[----:B------:R-:W-:Y:S01]  /*77c0*/  CS2R R216, SRZ ;  /* 0x0000000000d87805 */ /* 0x000fe2000001ff00 */
[C---:B--2---:R-:W-:Y:S01]  /*77d0*/  IMAD.IADD R5, R4.reuse, 0x1, R9 ;  /* 0x0000000104057824 */ /* 0x044fe200078e0209 */
[----:B------:R-:W-:Y:S02]  /*77e0*/  CS2R R18, SRZ ;  /* 0x0000000000127805 */ /* 0x000fe4000001ff00 */
[----:B------:R-:W-:Y:S01]  /*77f0*/  CS2R R16, SRZ ;  /* 0x0000000000107805 */ /* 0x000fe2000001ff00 */
[----:B------:R-:W-:Y:S01]  /*7800*/  IMAD.IADD R8, R4, 0x1, R7 ;  /* 0x0000000104087824 */ /* 0x000fe200078e0207 */
[----:B------:R-:W-:Y:S01]  /*7810*/  CS2R R14, SRZ ;  /* 0x00000000000e7805 */ /* 0x000fe2000001ff00 */
[----:B------:R-:W-:Y:S01]  /*7820*/  @P1 LDS.128 R144, [R4+0x400] ;  /* 0x0004000004901984 */ /* 0x000fe20000000c00 */
[----:B------:R-:W-:Y:S02]  /*7830*/  CS2R R12, SRZ ;  /* 0x00000000000c7805 */ /* 0x000fe4000001ff00 */
[----:B------:R-:W-:Y:S02]  /*7840*/  CS2R R162, SRZ ;  /* 0x0000000000a27805 */ /* 0x000fe4000001ff00 */
[----:B------:R-:W-:Y:S01]  /*7850*/  CS2R R160, SRZ ;  /* 0x0000000000a07805 */ /* 0x000fe2000001ff00 */
[----:B------:R-:W2:Y:S01]  /*7860*/  @P1 LDS.128 R16, [R3+0x4000] ;  /* 0x0040000003101984 */ /* 0x000ea20000000c00 */
[----:B------:R-:W-:Y:S02]  /*7870*/  CS2R R226, SRZ ;  /* 0x0000000000e27805 */ /* 0x000fe4000001ff00 */
[----:B------:R-:W-:Y:S02]  /*7880*/  CS2R R224, SRZ ;  /* 0x0000000000e07805 */ /* 0x000fe4000001ff00 */
[----:B------:R-:W-:Y:S01]  /*7890*/  CS2R R170, SRZ ;  /* 0x0000000000aa7805 */ /* 0x000fe2000001ff00 */
[----:B------:R5:W-:Y:S01]  /*78a0*/  @P1 LDS.128 R208, [R4+0x4400] ;  /* 0x0044000004d01984 */ /* 0x000be20000000c00 */
[----:B------:R-:W-:Y:S02]  /*78b0*/  CS2R R168, SRZ ;  /* 0x0000000000a87805 */ /* 0x000fe4000001ff00 */
[----:B------:R-:W-:Y:S02]  /*78c0*/  CS2R R234, SRZ ;  /* 0x0000000000ea7805 */ /* 0x000fe4000001ff00 */
[----:B------:R-:W-:Y:S01]  /*78d0*/  CS2R R232, SRZ ;  /* 0x0000000000e87805 */ /* 0x000fe2000001ff00 */
[----:B------:R-:W-:Y:S01]  /*78e0*/  @P1 LDS.128 R152, [R5+0x400] ;  /* 0x0004000005981984 */ /* 0x000fe20000000c00 */
        /* <DEDUP_REMOVED lines=11> */
[----:B------:R-:W-:Y:S01]  /*79a0*/  @P1 LDS.128 R224, [R8+0x4400] ;  /* 0x0044000008e01984 */ /* 0x000fe20000000c00 */
[----:B------:R-:W-:Y:S02]  /*79b0*/  CS2R R192, SRZ ;  /* 0x0000000000c07805 */ /* 0x000fe4000001ff00 */
[----:B------:R-:W-:Y:S02]  /*79c0*/  CS2R R202, SRZ ;  /* 0x0000000000ca7805 */ /* 0x000fe4000001ff00 */
[----:B------:R-:W-:Y:S01]  /*79d0*/  CS2R R200, SRZ ;  /* 0x0000000000c87805 */ /* 0x000fe2000001ff00 */
[----:B------:R-:W-:Y:S01]  /*79e0*/  @P1 LDS.128 R176, [R6] ;  /* 0x0000000006b01984 */ /* 0x000fe20000000c00 */
[----:B------:R-:W-:Y:S01]  /*79f0*/  UIADD3 UR4, UPT, UPT, UR43, 0x1, URZ ;  /* 0x000000012b047890 */ /* 0x000fe2000fffe0ff */
[C---:B-----5:R-:W-:Y:S02]  /*7a00*/  IMAD.IADD R4, R9.reuse, 0x1, R6 ;  /* 0x0000000109047824 */ /* 0x060fe400078e0206 */
[----:B------:R-:W-:Y:S01]  /*7a10*/  @P1 LDS.128 R240, [R6+0x4000] ;  /* 0x0040000006f01984 */ /* 0x000fe20000000c00 */
[----:B------:R-:W-:Y:S03]  /*7a20*/  UISETP.NE.AND UP0, UPT, UR4, 0x3, UPT ;  /* 0x000000030400788c */ /* 0x000fe6000bf05270 */
[----:B------:R-:W-:Y:S01]  /*7a30*/  @P1 LDS.128 R184, [R4] ;  /* 0x0000000004b81984 */ /* 0x000fe20000000c00 */
[----:B------:R-:W-:Y:S01]  /*7a40*/  USEL UR5, URZ, 0x1, UP0 ;  /* 0x00000001ff057887 */ /* 0x000fe20008000000 */
[C---:B---3--:R-:W-:Y:S02]  /*7a50*/  IMAD.IADD R5, R9.reuse, 0x1, R8 ;  /* 0x0000000109057824 */ /* 0x048fe400078e0208 */
[----:B------:R-:W-:Y:S01]  /*7a60*/  @P1 LDS.128 R248, [R4+0x4000] ;  /* 0x0040000004f81984 */ /* 0x000fe20000000c00 */
[----:B------:R-:W-:Y:S01]  /*7a70*/  IMAD.IADD R9, R9, 0x1, R3 ;  /* 0x0000000109097824 */ /* 0x000fe200078e0203 */
[----:B------:R-:W-:Y:S01]  /*7a80*/  USEL UR4, UR4, URZ, UP0 ;  /* 0x000000ff04047287 */ /* 0x000fe20008000000 */
[----:B------:R-:W-:Y:S01]  /*7a90*/  LOP3.LUT R172, R172, UR5, RZ, 0x3c, !PT ;  /* 0x00000005acac7c12 */ /* 0x000fe2000f8e3cff */
[----:B--2---:R-:W-:Y:S04]  /*7aa0*/  STL.64 [R1], R16 ;  /* 0x0000001001007387 */ /* 0x004fe80000100a00 */
[----:B------:R-:W2:Y:S01]  /*7ab0*/  @P1 LDS.128 R12, [R9+0x4000] ;  /* 0x00400000090c1984 */ /* 0x000ea20000000c00 */
[----:B------:R-:W-:Y:S03]  /*7ac0*/  IMAD.U32 R166, RZ, RZ, UR4 ;  /* 0x00000004ffa67e24 */ /* 0x000fe6000f8e00ff */
[----:B------:R3:W-:Y:S04]  /*7ad0*/  STL.64 [R1+0x8], R18 ;  /* 0x0000081201007387 */ /* 0x0007e80000100a00 */
[----:B------:R3:W1:Y:S04]  /*7ae0*/  @P1 LDS.128 R168, [R5+0x400] ;  /* 0x0004000005a81984 */ /* 0x0006680000000c00 */
[----:B------:R3:W1:Y:S04]  /*7af0*/  @P1 LDS.128 R232, [R5+0x4400] ;  /* 0x0044000005e81984 */ /* 0x0006680000000c00 */
[----:B------:R3:W1:Y:S04]  /*7b00*/  @P1 LDS.128 R192, [R3] ;  /* 0x0000000003c01984 */ /* 0x0006680000000c00 */
[----:B------:R3:W1:Y:S04]  /*7b10*/  @P1 LDS.128 R200, [R9] ;  /* 0x0000000009c81984 */ /* 0x0006680000000c00 */
[----:B--2---:R3:W-:Y:S04]  /*7b20*/  STL.64 [R1+0x18], R12 ;  /* 0x0000180c01007387 */ /* 0x0047e80000100a00 */
[----:B------:R3:W-:Y:S02]  /*7b30*/  STL.64 [R1+0x20], R14 ;  /* 0x0000200e01007387 */ /* 0x0007e40000100a00 */
.L_x_101:
[----:B------:R-:W-:Y:S05]  /*7b40*/  BSYNC B1 ;  /* 0x0000000000017941 */ /* 0x000fea0003800000 */
.L_x_100:
[----:B------:R-:W-:Y:S01]  /*7b50*/  ISETP.NE.AND P1, PT, R132, RZ, PT ;  /* 0x000000ff8400720c */ /* 0x000fe20003f25270 */
[----:B------:R-:W-:Y:S01]  /*7b60*/  VIADD R4, R2, 0x80 ;  /* 0x0000008002047836 */ /* 0x000fe20000000000 */
[----:B------:R-:W-:Y:S11]  /*7b70*/  SHF.R.U32.HI R139, RZ, 0x5, R164 ;  /* 0x00000005ff8b7819 */ /* 0x000ff600000116a4 */
[----:B------:R-:W-:Y:S05]  /*7b80*/  @P1 IMAD.MOV R4, RZ, RZ, R2 ;  /* 0x000000ffff041224 */ /* 0x000fea00078e0202 */
[----:B------:R-:W-:Y:S04]  /*7b90*/  SHF.R.U32.HI R4, RZ, 0x15, R4 ;  /* 0x00000015ff047819 */ /* 0x000fe80000011604 */
[----:B------:R-:W-:Y:S01]  /*7ba0*/  LOP3.LUT P1, RZ, R4, 0x3, R139, 0x48, !PT ;  /* 0x0000000304ff7812 */ /* 0x000fe2000782488b */
[----:B------:R-:W-:Y:S01]  /*7bb0*/  @!UPT UIADD3 URZ, UPT, UPT, URZ, URZ, URZ ;  /* 0x000000fffffff290 */ /* 0x000fe2000fffe0ff */
[----:B-1----:R-:W-:Y:S11]  /*7bc0*/  @P0 BRA `(.L_x_105) ;  /* 0x0000000000080947 */ /* 0x002ff60003800000 */
[----:B------:R-:W1:Y:S02]  /*7bd0*/  SYNCS.PHASECHK.TRANS64.TRYWAIT P0, [UR42+0x70], R0 ;  /* 0x00007000ff0075a7 */ /* 0x000e64000800112a */
[----:B-1----:R-:W-:Y:S05]  /*7be0*/  @!P0 BRA `(.L_x_106) ;  /* 0x0000005400d48947 */ /* 0x002fea0003800000 */
.L_x_105:
[----:B------:R-:W-:Y:S05]  /*7bf0*/  @!P1 BRA `(.L_x_107) ;  /* 0x0000000000409947 */ /* 0x000fea0003800000 */
[----:B------:R-:W2:Y:S01]  /*7c00*/  LDCU.64 UR8, c[0x4][0x70] ;  /* 0x01000e00ff0877ac */ /* 0x000ea20008000a00 */
[----:B---3--:R-:W-:Y:S01]  /*7c10*/  MOV R15, 0x0 ;  /* 0x00000000000f7802 */ /* 0x008fe20000000f00 */
[----:B------:R-:W-:Y:S02]  /*7c20*/  HFMA2 R12, -RZ, RZ, 0, 5.9604644775390625e-08 ;  /* 0x00000001ff0c7431 */ /* 0x000fe400000001ff */
[----:B------:R-:W-:Y:S02]  /*7c30*/  IMAD.MOV.U32 R8, RZ, RZ, 0x192 ;  /* 0x00000192ff087424 */ /* 0x000fe400078e00ff */
[----:B------:R-:W-:Y:S01]  /*7c40*/  IMAD.MOV.U32 R13, RZ, RZ, RZ ;  /* 0x000000ffff0d7224 */ /* 0x000fe200078e00ff */
[----:B------:R-:W3:Y:S01]  /*7c50*/  LDCU.64 UR6, c[0x4][0x78] ;  /* 0x01000f00ff0677ac */ /* 0x000ee20008000a00 */
[----:B------:R-:W1:Y:S01]  /*7c60*/  LDC.64 R14, c[0x4][R15] ;  /* 0x010000000f0e7b82 */ /* 0x000e620000000a00 */
[----:B------:R-:W5:Y:S01]  /*7c70*/  LDCU.64 UR4, c[0x4][0x10] ;  /* 0x01000200ff0477ac */ /* 0x000f620008000a00 */
[----:B--2---:R-:W-:Y:S01]  /*7c80*/  MOV R5, UR9 ;  /* 0x0000000900057c02 */ /* 0x004fe20008000f00 */
[----:B------:R-:W-:Y:S01]  /*7c90*/  IMAD.U32 R4, RZ, RZ, UR8 ;  /* 0x00000008ff047e24 */ /* 0x000fe2000f8e00ff */
[----:B---3--:R-:W-:Y:S01]  /*7ca0*/  MOV R7, UR7 ;  /* 0x0000000700077c02 */ /* 0x008fe20008000f00 */
[----:B------:R-:W-:Y:S01]  /*7cb0*/  IMAD.U32 R6, RZ, RZ, UR6 ;  /* 0x00000006ff067e24 */ /* 0x000fe2000f8e00ff */
[----:B-----5:R-:W-:Y:S01]  /*7cc0*/  MOV R11, UR5 ;  /* 0x00000005000b7c02 */ /* 0x020fe20008000f00 */
[----:B------:R-:W-:Y:S02]  /*7cd0*/  IMAD.U32 R10, RZ, RZ, UR4 ;  /* 0x00000004ff0a7e24 */ /* 0x000fe4000f8e00ff */
[----:B------:R-:W-:Y:S07]  /*7ce0*/  LEPC R20, `(.L_x_107) ;  /* 0x000000001014794e */ /* 0x000fee0000000000 */
[----:B-1--4-:R-:W-:Y:S05]  /*7cf0*/  CALL.ABS.NOINC R14 ;  /* 0x000000000e007343 */ /* 0x012fea0003c00000 */
.L_x_107:
[----:B------:R-:W-:Y:S01]  /*7d00*/  ISETP.NE.AND P0, PT, R132, RZ, PT ;  /* 0x000000ff8400720c */ /* 0x000fe20003f05270 */
[----:B------:R-:W-:Y:S05]  /*7d10*/  WARPSYNC.ALL ;  /* 0x0000000000007948 */ /* 0x000fea0003800000 */
[----:B-1-3--:R-:W-:Y:S02]  /*7d20*/  SEL R3, RZ, 0x80, P0 ;  /* 0x00000080ff037807 */ /* 0x00afe40000000000 */
[----:B------:R-:W-:Y:S03]  /*7d30*/  LOP3.LUT P4, R164, R164, 0x60, RZ, 0xc0, !PT ;  /* 0x00000060a4a47812 */ /* 0x000fe6000788c0ff */
[----:B------:R-:W-:Y:S05]  /*7d40*/  IMAD.IADD R128, R2, 0x1, R3 ;  /* 0x0000000102807824 */ /* 0x000fea00078e0203 */
[----:B------:R-:W-:Y:S01]  /*7d50*/  R2UR UR4, R128 ;  /* 0x00000000800472ca */ /* 0x000fe200000e0000 */
[----:B------:R-:W2:Y:S01]  /*7d60*/  LDL R142, [R1+0x44] ;  /* 0x00004400018e7983 */ /* 0x000ea20000100800 */
[C---:B------:R-:W-:Y:S01]  /*7d70*/  SHF.L.U32 R3, R144.reuse, 0x10, RZ ;  /* 0x0000001090037819 */ /* 0x040fe200000006ff */
[----:B------:R-:W-:Y:S01]  /*7d80*/  USHF.L.U32 UR6, UR43, 0xf, URZ ;  /* 0x0000000f2b067899 */ /* 0x000fe200080006ff */
[----:B------:R-:W-:Y:S01]  /*7d90*/  LOP3.LUT R135, R144, 0xffff0000, RZ, 0xc0, !PT ;  /* 0xffff000090877812 */ /* 0x000fe200078ec0ff */
[----:B------:R-:W-:Y:S01]  /*7da0*/  UIADD3 UR48, UPT, UPT, UR43, 0x1, URZ ;  /* 0x000000012b307890 */ /* 0x000fe2000fffe0ff */
[----:B------:R-:W-:Y:S01]  /*7db0*/  ISETP.NE.AND P3, PT, R138, RZ, PT ;  /* 0x000000ff8a00720c */ /* 0x000fe20003f65270 */
[----:B------:R-:W-:Y:S01]  /*7dc0*/  BSSY.RECONVERGENT B0, `(.L_x_108) ;  /* 0x0000209000007945 */ /* 0x000fe20003800200 */
[----:B------:R-:W-:Y:S02]  /*7dd0*/  LOP3.LUT R138, R145, 0xffff0000, RZ, 0xc0, !PT ;  /* 0xffff0000918a7812 */ /* 0x000fe400078ec0ff */
[----:B------:R-:W-:Y:S02]  /*7de0*/  ISETP.NE.AND P2, PT, R137, RZ, PT ;  /* 0x000000ff8900720c */ /* 0x000fe40003f45270 */
[----:B------:R-:W-:Y:S01]  /*7df0*/  SHF.L.U32 R137, R147, 0x10, RZ ;  /* 0x0000001093897819 */ /* 0x000fe200000006ff */
[----:B------:R-:W1:Y:S01]  /*7e00*/  LDTM.x128 R4, tmem[UR4] ;  /* 0x00000004000479ee */ /* 0x000e6200083c0000 */
[----:B------:R-:W-:Y:S01]  /*7e10*/  ISETP.NE.U32.AND P1, PT, R165, 0x1, PT ;  /* 0x00000001a500780c */ /* 0x000fe20003f25070 */
[----:B------:R-:W-:Y:S01]  /*7e20*/  NOP ;  /* 0x0000000000007918 */ /* 0x000fe20000000000 */
[----:B------:R-:W-:Y:S01]  /*7e30*/  MOV R174, 0xfffffff0 ;  /* 0xfffffff000ae7802 */ /* 0x000fe20000000f00 */
[----:B------:R-:W-:Y:S03]  /*7e40*/  UIADD3 UR4, UPT, UPT, UR42, 0x78, URZ ;  /* 0x000000782a047890 */ /* 0x000fe6000fffe0ff */
[----:B------:R-:W-:Y:S01]  /*7e50*/  SEL R174, R174, 0x10, !P1 ;  /* 0x00000010aeae7807 */ /* 0x000fe20004800000 */
[----:B------:R-:W-:Y:S01]  /*7e60*/  ULOP3.LUT UR4, UR4, 0xfefffff8, URZ, 0xc0, !UPT ;  /* 0xfefffff804047892 */ /* 0x000fe2000f8ec0ff */
[----:B------:R-:W-:Y:S08]  /*7e70*/  ISETP.NE.AND P1, PT, R164, RZ, PT ;  /* 0x000000ffa400720c */ /* 0x000ff00003f25270 */
[----:B-1----:R-:W-:Y:S01]  /*7e80*/  SYNCS.ARRIVE.TRANS64.RED.A1T0 RZ, [UR4], RZ ;  /* 0x000000ffffff79a7 */ /* 0x002fe20008100404 */
[C---:B------:R-:W-:Y:S01]  /*7e90*/  FMUL R0, R134.reuse, R4 ;  /* 0x0000000486007220 */ /* 0x040fe20000400000 */
[C---:B------:R-:W-:Y:S01]  /*7ea0*/  FMUL R2, R134.reuse, R5 ;  /* 0x0000000586027220 */ /* 0x040fe20000400000 */
[C---:B------:R-:W-:Y:S01]  /*7eb0*/  FMUL R7, R134.reuse, R7 ;  /* 0x0000000786077220 */ /* 0x040fe20000400000 */
[----:B------:R-:W-:Y:S01]  /*7ec0*/  FMUL R4, R134, R8 ;  /* 0x0000000886047220 */ /* 0x000fe20000400000 */
[C---:B------:R-:W-:Y:S01]  /*7ed0*/  FFMA R0, R136.reuse, R3, R0 ;  /* 0x0000000388007223 */ /* 0x040fe20000000000 */
[----:B------:R-:W-:Y:S01]  /*7ee0*/  FFMA R2, R136, R135, R2 ;  /* 0x0000008788027223 */ /* 0x000fe20000000002 */
[----:B------:R-:W-:Y:S01]  /*7ef0*/  SHF.L.U32 R135, R145, 0x10, RZ ;  /* 0x0000001091877819 */ /* 0x000fe200000006ff */
[C---:B------:R-:W-:Y:S01]  /*7f00*/  FMUL R3, R134.reuse, R6 ;  /* 0x0000000686037220 */ /* 0x040fe20000400000 */
[C---:B------:R-:W-:Y:S01]  /*7f10*/  FMUL R5, R134.reuse, R9 ;  /* 0x0000000986057220 */ /* 0x040fe20000400000 */
[----:B------:R-:W-:Y:S01]  /*7f20*/  FMUL R6, R134, R10 ;  /* 0x0000000a86067220 */ /* 0x000fe20000400000 */
[----:B------:R-:W-:Y:S01]  /*7f30*/  F2FP.BF16.F32.PACK_AB R140, R2, R0 ;  /* 0x00000000028c723e */ /* 0x000fe200000010ff */
[----:B------:R-:W-:Y:S01]  /*7f40*/  FFMA R3, R136, R135, R3 ;  /* 0x0000008788037223 */ /* 0x000fe20000000003 */
[----:B------:R-:W-:Y:S01]  /*7f50*/  SHF.L.U32 R135, R146, 0x10, RZ ;  /* 0x0000001092877819 */ /* 0x000fe200000006ff */
[----:B------:R-:W-:Y:S01]  /*7f60*/  FFMA R7, R136, R138, R7 ;  /* 0x0000008a88077223 */ /* 0x000fe20000000007 */
[----:B------:R-:W-:Y:S01]  /*7f70*/  LOP3.LUT R0, R146, 0xffff0000, RZ, 0xc0, !PT ;  /* 0xffff000092007812 */ /* 0x000fe200078ec0ff */
[----:B------:R-:W-:Y:S01]  /*7f80*/  FMUL R11, R134, R11 ;  /* 0x0000000b860b7220 */ /* 0x000fe20000400000 */
[----:B------:R-:W-:Y:S01]  /*7f90*/  LOP3.LUT R2, R147, 0xffff0000, RZ, 0xc0, !PT ;  /* 0xffff000093027812 */ /* 0x000fe200078ec0ff */
[C---:B------:R-:W-:Y:S01]  /*7fa0*/  FFMA R4, R136.reuse, R135, R4 ;  /* 0x0000008788047223 */ /* 0x040fe20000000004 */
[----:B------:R-:W-:Y:S01]  /*7fb0*/  F2FP.BF16.F32.PACK_AB R141, R7, R3 ;  /* 0x00000003078d723e */ /* 0x000fe200000010ff */
[----:B------:R-:W-:Y:S01]  /*7fc0*/  FFMA R5, R136, R0, R5 ;  /* 0x0000000088057223 */ /* 0x000fe20000000005 */
[----:B------:R-:W-:Y:S01]  /*7fd0*/  SHF.L.U32 R3, R152, 0x10, RZ ;  /* 0x0000001098037819 */ /* 0x000fe200000006ff */
[----:B------:R-:W-:Y:S01]  /*7fe0*/  FMUL R8, R134, R12 ;  /* 0x0000000c86087220 */ /* 0x000fe20000400000 */
[----:B------:R-:W-:Y:S01]  /*7ff0*/  LOP3.LUT R0, R152, 0xffff0000, RZ, 0xc0, !PT ;  /* 0xffff000098007812 */ /* 0x000fe200078ec0ff */
[----:B------:R-:W-:Y:S01]  /*8000*/  FFMA R6, R136, R137, R6 ;  /* 0x0000008988067223 */ /* 0x000fe20000000006 */
[----:B------:R-:W-:Y:S01]  /*8010*/  SHF.L.U32 R135, R154, 0x10, RZ ;  /* 0x000000109a877819 */ /* 0x000fe200000006ff */
[----:B------:R-:W-:Y:S01]  /*8020*/  FFMA R11, R136, R2, R11 ;  /* 0x00000002880b7223 */ /* 0x000fe2000000000b */
[----:B------:R-:W-:Y:S01]  /*8030*/  MOV R2, UR6 ;  /* 0x0000000600027c02 */ /* 0x000fe20008000f00 */
[----:B------:R-:W-:Y:S01]  /*8040*/  FMUL R9, R134, R13 ;  /* 0x0000000d86097220 */ /* 0x000fe20000400000 */
[----:B------:R-:W-:Y:S01]  /*8050*/  LOP3.LUT R138, R195, 0xffff0000, RZ, 0xc0, !PT ;  /* 0xffff0000c38a7812 */ /* 0x000fe200078ec0ff */
[C---:B------:R-:W-:Y:S01]  /*8060*/  FFMA R8, R136.reuse, R3, R8 ;  /* 0x0000000388087223 */ /* 0x040fe20000000008 */
[C---:B------:R-:W-:Y:S01]  /*8070*/  SHF.L.U32 R3, R153.reuse, 0x10, RZ ;  /* 0x0000001099037819 */ /* 0x040fe200000006ff */
[----:B------:R-:W-:Y:S01]  /*8080*/  FFMA R9, R136, R0, R9 ;  /* 0x0000000088097223 */ /* 0x000fe20000000009 */
[----:B------:R-:W-:Y:S01]  /*8090*/  LOP3.LUT R0, R153, 0xffff0000, RZ, 0xc0, !PT ;  /* 0xffff000099007812 */ /* 0x000fe200078ec0ff */
[C---:B------:R-:W-:Y:S01]  /*80a0*/  FMUL R10, R134.reuse, R14 ;  /* 0x0000000e860a7220 */ /* 0x040fe20000400000 */
[----:B------:R-:W-:Y:S01]  /*80b0*/  F2FP.BF16.F32.PACK_AB R143, R11, R6 ;  /* 0x000000060b8f723e */ /* 0x000fe200000010ff */
[----:B------:R-:W-:Y:S01]  /*80c0*/  FMUL R15, R134, R15 ;  /* 0x0000000f860f7220 */ /* 0x000fe20000400000 */
[----:B------:R-:W-:Y:S01]  /*80d0*/  F2FP.BF16.F32.PACK_AB R148, R9, R8 ;  /* 0x000000080994723e */ /* 0x000fe200000010ff */
[C---:B------:R-:W-:Y:S01]  /*80e0*/  FFMA R10, R136.reuse, R3, R10 ;  /* 0x00000003880a7223 */ /* 0x040fe2000000000a */
[C---:B------:R-:W-:Y:S01]  /*80f0*/  SHF.L.U32 R3, R155.reuse, 0x10, RZ ;  /* 0x000000109b037819 */ /* 0x040fe200000006ff */
[----:B------:R-:W-:Y:S01]  /*8100*/  FFMA R15, R136, R0, R15 ;  /* 0x00000000880f7223 */ /* 0x000fe2000000000f */
[----:B------:R-:W-:Y:S01]  /*8110*/  LOP3.LUT R0, R155, 0xffff0000, RZ, 0xc0, !PT ;  /* 0xffff00009b007812 */ /* 0x000fe200078ec0ff */
[C---:B------:R-:W-:Y:S01]  /*8120*/  FMUL R12, R134.reuse, R16 ;  /* 0x00000010860c7220 */ /* 0x040fe20000400000 */
[C---:B------:R-:W-:Y:S01]  /*8130*/  FMUL R13, R134.reuse, R17 ;  /* 0x00000011860d7220 */ /* 0x040fe20000400000 */
[----:B------:R-:W-:Y:S01]  /*8140*/  FMUL R14, R134, R18 ;  /* 0x00000012860e7220 */ /* 0x000fe20000400000 */
[----:B------:R-:W-:Y:S01]  /*8150*/  F2FP.BF16.F32.PACK_AB R149, R15, R10 ;  /* 0x0000000a0f95723e */ /* 0x000fe200000010ff */
[----:B------:R-:W-:Y:S01]  /*8160*/  FFMA R12, R136, R135, R12 ;  /* 0x00000087880c7223 */ /* 0x000fe2000000000c */
[----:B------:R-:W-:Y:S01]  /*8170*/  SHF.L.U32 R135, R162, 0x10, RZ ;  /* 0x00000010a2877819 */ /* 0x000fe200000006ff */
[C---:B------:R-:W-:Y:S01]  /*8180*/  FMUL R19, R134.reuse, R19 ;  /* 0x0000001386137220 */ /* 0x040fe20000400000 */
        /* <DEDUP_REMOVED lines=111> */
[----:B------:R-:W-:Y:S01]  /*8880*/  FMUL R131, R134, R131 ;  /* 0x0000008386837220 */ /* 0x000fe20000400000 */
[----:B--2---:R-:W-:Y:S02]  /*8890*/  SHF.L.U32 R137, R142, 0x1, RZ ;  /* 0x000000018e897819 */ /* 0x004fe400000006ff */
[----:B------:R-:W-:Y:S02]  /*88a0*/  F2FP.BF16.F32.PACK_AB R142, R5, R4 ;  /* 0x00000004058e723e */ /* 0x000fe400000010ff */
[----:B------:R-:W-:Y:S02]  /*88b0*/  IADD3 R175, PT, PT, R2, UR42, R137 ;  /* 0x0000002a02af7c10 */ /* 0x000fe4000fffe089 */
[----:B------:R-:W-:Y:S02]  /*88c0*/  LOP3.LUT R2, R154, 0xffff0000, RZ, 0xc0, !PT ;  /* 0xffff00009a027812 */ /* 0x000fe400078ec0ff */
[----:B------:R-:W-:Y:S01]  /*88d0*/  IADD3 R181, PT, PT, R175, R174, RZ ;  /* 0x000000aeafb57210 */ /* 0x000fe20007ffe0ff */
[----:B------:R1:W-:Y:S02]  /*88e0*/  STS.128 [R175+0x400], R140 ;  /* 0x0004008caf007388 */ /* 0x0003e40000000c00 */
[C---:B------:R-:W-:Y:S01]  /*88f0*/  FFMA R13, R136.reuse, R2, R13 ;  /* 0x00000002880d7223 */ /* 0x040fe2000000000d */
[----:B------:R-:W-:Y:S01]  /*8900*/  LOP3.LUT R2, R161, 0xffff0000, RZ, 0xc0, !PT ;  /* 0xffff0000a1027812 */ /* 0x000fe200078ec0ff */
[----:B------:R-:W-:Y:S01]  /*8910*/  FFMA R14, R136, R3, R14 ;  /* 0x00000003880e7223 */ /* 0x000fe2000000000e */
[----:B------:R-:W-:Y:S01]  /*8920*/  SHF.L.U32 R3, R160, 0x10, RZ ;  /* 0x00000010a0037819 */ /* 0x000fe200000006ff */
[----:B------:R-:W-:Y:S01]  /*8930*/  FFMA R19, R136, R0, R19 ;  /* 0x0000000088137223 */ /* 0x000fe20000000013 */
[----:B------:R-:W-:Y:S02]  /*8940*/  LOP3.LUT R0, R160, 0xffff0000, RZ, 0xc0, !PT ;  /* 0xffff0000a0007812 */ /* 0x000fe400078ec0ff */
[----:B------:R-:W-:Y:S01]  /*8950*/  F2FP.BF16.F32.PACK_AB R150, R13, R12 ;  /* 0x0000000c0d96723e */ /* 0x000fe200000010ff */
[C---:B------:R-:W-:Y:S01]  /*8960*/  FFMA R16, R136.reuse, R3, R16 ;  /* 0x0000000388107223 */ /* 0x040fe20000000010 */
[----:B------:R-:W-:Y:S01]  /*8970*/  SHF.L.U32 R3, R161, 0x10, RZ ;  /* 0x00000010a1037819 */ /* 0x000fe200000006ff */
[----:B------:R-:W-:Y:S01]  /*8980*/  FFMA R17, R136, R0, R17 ;  /* 0x0000000088117223 */ /* 0x000fe20000000011 */
[----:B------:R-:W-:Y:S02]  /*8990*/  LOP3.LUT R0, R162, 0xffff0000, RZ, 0xc0, !PT ;  /* 0xffff0000a2007812 */ /* 0x000fe400078ec0ff */
[----:B------:R-:W-:Y:S01]  /*89a0*/  F2FP.BF16.F32.PACK_AB R151, R19, R14 ;  /* 0x0000000e1397723e */ /* 0x000fe200000010ff */
[C---:B------:R-:W-:Y:S01]  /*89b0*/  FFMA R18, R136.reuse, R3, R18 ;  /* 0x0000000388127223 */ /* 0x040fe20000000012 */
[C---:B------:R-:W-:Y:S01]  /*89c0*/  SHF.L.U32 R3, R163.reuse, 0x10, RZ ;  /* 0x00000010a3037819 */ /* 0x040fe200000006ff */
[----:B------:R-:W-:Y:S01]  /*89d0*/  FFMA R23, R136, R2, R23 ;  /* 0x0000000288177223 */ /* 0x000fe20000000017 */
[----:B------:R-:W-:Y:S01]  /*89e0*/  LOP3.LUT R2, R168, 0xffff0000, RZ, 0xc0, !PT ;  /* 0xffff0000a8027812 */ /* 0x000fe200078ec0ff */
[----:B------:R-:W-:Y:S01]  /*89f0*/  FFMA R20, R136, R135, R20 ;  /* 0x0000008788147223 */ /* 0x000fe20000000014 */
[----:B------:R-:W-:Y:S01]  /*8a00*/  SHF.L.U32 R135, R168, 0x10, RZ ;  /* 0x00000010a8877819 */ /* 0x000fe200000006ff */
[C---:B------:R-:W-:Y:S01]  /*8a10*/  FFMA R21, R136.reuse, R0, R21 ;  /* 0x0000000088157223 */ /* 0x040fe20000000015 */
[----:B------:R-:W-:Y:S01]  /*8a20*/  LOP3.LUT R0, R163, 0xffff0000, RZ, 0xc0, !PT ;  /* 0xffff0000a3007812 */ /* 0x000fe200078ec0ff */
[C---:B------:R-:W-:Y:S01]  /*8a30*/  FFMA R22, R136.reuse, R3, R22 ;  /* 0x0000000388167223 */ /* 0x040fe20000000016 */
[C---:B------:R-:W-:Y:S01]  /*8a40*/  SHF.L.U32 R3, R169.reuse, 0x10, RZ ;  /* 0x00000010a9037819 */ /* 0x040fe200000006ff */
[----:B------:R2:W-:Y:S02]  /*8a50*/  STS.128 [R181+0x400], R148 ;  /* 0x00040094b5007388 */ /* 0x0005e40000000c00 */
[C---:B------:R-:W-:Y:S01]  /*8a60*/  FFMA R27, R136.reuse, R0, R27 ;  /* 0x00000000881b7223 */ /* 0x040fe2000000001b */
[----:B------:R-:W-:Y:S01]  /*8a70*/  LOP3.LUT R0, R169, 0xffff0000, RZ, 0xc0, !PT ;  /* 0xffff0000a9007812 */ /* 0x000fe200078ec0ff */
[----:B------:R-:W-:Y:S01]  /*8a80*/  FFMA R24, R136, R135, R24 ;  /* 0x0000008788187223 */ /* 0x000fe20000000018 */
[----:B------:R-:W-:Y:S01]  /*8a90*/  SHF.L.U32 R135, R170, 0x10, RZ ;  /* 0x00000010aa877819 */ /* 0x000fe200000006ff */
[C---:B------:R-:W-:Y:S01]  /*8aa0*/  FFMA R25, R136.reuse, R2, R25 ;  /* 0x0000000288197223 */ /* 0x040fe20000000019 */
[C---:B------:R-:W-:Y:S01]  /*8ab0*/  LOP3.LUT R2, R171.reuse, 0xffff0000, RZ, 0xc0, !PT ;  /* 0xffff0000ab027812 */ /* 0x040fe200078ec0ff */
[C---:B------:R-:W-:Y:S01]  /*8ac0*/  FFMA R26, R136.reuse, R3, R26 ;  /* 0x00000003881a7223 */ /* 0x040fe2000000001a */
[----:B------:R-:W-:Y:S01]  /*8ad0*/  SHF.L.U32 R3, R171, 0x10, RZ ;  /* 0x00000010ab037819 */ /* 0x000fe200000006ff */
[----:B------:R-:W-:Y:S01]  /*8ae0*/  FFMA R31, R136, R0, R31 ;  /* 0x00000000881f7223 */ /* 0x000fe2000000001f */
[----:B------:R-:W-:Y:S01]  /*8af0*/  LOP3.LUT R0, R170, 0xffff0000, RZ, 0xc0, !PT ;  /* 0xffff0000aa007812 */ /* 0x000fe200078ec0ff */
[C---:B------:R-:W-:Y:S01]  /*8b00*/  FFMA R28, R136.reuse, R135, R28 ;  /* 0x00000087881c7223 */ /* 0x040fe2000000001c */
[----:B-1----:R-:W-:Y:S01]  /*8b10*/  F2FP.BF16.F32.PACK_AB R140, R17, R16 ;  /* 0x00000010118c723e */ /* 0x002fe200000010ff */
[----:B------:R-:W-:Y:S01]  /*8b20*/  HFMA2 R135, -RZ, RZ, 0, 1.9073486328125e-06 ;  /* 0x00000020ff877431 */ /* 0x000fe200000001ff */
[----:B------:R-:W-:Y:S01]  /*8b30*/  F2FP.BF16.F32.PACK_AB R141, R23, R18 ;  /* 0x00000012178d723e */ /* 0x000fe200000010ff */
[----:B------:R-:W-:Y:S01]  /*8b40*/  FFMA R29, R136, R0, R29 ;  /* 0x00000000881d7223 */ /* 0x000fe2000000001d */
[----:B------:R-:W-:Y:S01]  /*8b50*/  LOP3.LUT R0, R176, 0xffff0000, RZ, 0xc0, !PT ;  /* 0xffff0000b0007812 */ /* 0x000fe200078ec0ff */
[----:B------:R-:W-:Y:S01]  /*8b60*/  FFMA R30, R136, R3, R30 ;  /* 0x00000003881e7223 */ /* 0x000fe2000000001e */
[----:B------:R-:W-:Y:S01]  /*8b70*/  SHF.L.U32 R3, R176, 0x10, RZ ;  /* 0x00000010b0037819 */ /* 0x000fe200000006ff */
[----:B------:R-:W-:Y:S01]  /*8b80*/  FFMA R35, R136, R2, R35 ;  /* 0x0000000288237223 */ /* 0x000fe20000000023 */
[----:B------:R-:W-:Y:S02]  /*8b90*/  LOP3.LUT R2, R178, 0xffff0000, RZ, 0xc0, !PT ;  /* 0xffff0000b2027812 */ /* 0x000fe400078ec0ff */
[----:B------:R-:W-:Y:S01]  /*8ba0*/  F2FP.BF16.F32.PACK_AB R142, R21, R20 ;  /* 0x00000014158e723e */ /* 0x000fe200000010ff */
[C---:B------:R-:W-:Y:S01]  /*8bb0*/  FFMA R32, R136.reuse, R3, R32 ;  /* 0x0000000388207223 */ /* 0x040fe20000000020 */
[C---:B------:R-:W-:Y:S01]  /*8bc0*/  SHF.L.U32 R3, R177.reuse, 0x10, RZ ;  /* 0x00000010b1037819 */ /* 0x040fe200000006ff */
[C---:B------:R-:W-:Y:S01]  /*8bd0*/  FFMA R33, R136.reuse, R0, R33 ;  /* 0x0000000088217223 */ /* 0x040fe20000000021 */
[----:B------:R-:W-:Y:S02]  /*8be0*/  LOP3.LUT R0, R177, 0xffff0000, RZ, 0xc0, !PT ;  /* 0xffff0000b1007812 */ /* 0x000fe400078ec0ff */
[----:B------:R-:W-:Y:S01]  /*8bf0*/  SEL R128, R135, 0xffffffe0, !P3 ;  /* 0xffffffe087807807 */ /* 0x000fe20005800000 */
[----:B------:R-:W-:Y:S01]  /*8c00*/  FFMA R34, R136, R3, R34 ;  /* 0x0000000388227223 */ /* 0x000fe20000000022 */
[----:B------:R-:W-:Y:S01]  /*8c10*/  SHF.L.U32 R3, R178, 0x10, RZ ;  /* 0x00000010b2037819 */ /* 0x000fe200000006ff */
[C---:B------:R-:W-:Y:S01]  /*8c20*/  FFMA R39, R136.reuse, R0, R39 ;  /* 0x0000000088277223 */ /* 0x040fe20000000027 */
[----:B------:R-:W-:Y:S01]  /*8c30*/  F2FP.BF16.F32.PACK_AB R143, R27, R22 ;  /* 0x000000161b8f723e */ /* 0x000fe200000010ff */
[----:B------:R-:W-:Y:S01]  /*8c40*/  STL [R1+0x48], R128 ;  /* 0x0000488001007387 */ /* 0x000fe20000100800 */
[----:B------:R-:W-:Y:S01]  /*8c50*/  IADD3 R183, PT, PT, R175, R128, RZ ;  /* 0x00000080afb77210 */ /* 0x000fe20007ffe0ff */
[C---:B------:R-:W-:Y:S01]  /*8c60*/  FFMA R36, R136.reuse, R3, R36 ;  /* 0x0000000388247223 */ /* 0x040fe20000000024 */
[C---:B------:R-:W-:Y:S01]  /*8c70*/  SHF.L.U32 R135, R179.reuse, 0x10, RZ ;  /* 0x00000010b3877819 */ /* 0x040fe200000006ff */
[C---:B------:R-:W-:Y:S01]  /*8c80*/  FFMA R37, R136.reuse, R2, R37 ;  /* 0x0000000288257223 */ /* 0x040fe20000000025 */
[----:B------:R-:W-:Y:S01]  /*8c90*/  MOV R2, 0x40 ;  /* 0x0000004000027802 */ /* 0x000fe20000000f00 */
[----:B------:R-:W-:Y:S01]  /*8ca0*/  STS.128 [R183+0x400], R140 ;  /* 0x0004008cb7007388 */ /* 0x000fe20000000c00 */
[----:B------:R-:W-:Y:S01]  /*8cb0*/  LOP3.LUT R0, R179, 0xffff0000, RZ, 0xc0, !PT ;  /* 0xffff0000b3007812 */ /* 0x000fe200078ec0ff */
[----:B------:R-:W-:Y:S01]  /*8cc0*/  FFMA R38, R136, R135, R38 ;  /* 0x0000008788267223 */ /* 0x000fe20000000026 */
[----:B------:R-:W-:Y:S02]  /*8cd0*/  SEL R7, R2, 0xffffffc0, !P2 ;  /* 0xffffffc002077807 */ /* 0x000fe40005000000 */
[----:B--2---:R-:W-:Y:S01]  /*8ce0*/  F2FP.BF16.F32.PACK_AB R148, R25, R24 ;  /* 0x000000181994723e */ /* 0x004fe200000010ff */
[----:B------:R-:W-:Y:S01]  /*8cf0*/  FFMA R43, R136, R0, R43 ;  /* 0x00000000882b7223 */ /* 0x000fe2000000002b */
[----:B------:R-:W-:Y:S01]  /*8d00*/  IADD3 R189, PT, PT, R175, R7, RZ ;  /* 0x00000007afbd7210 */ /* 0x000fe20007ffe0ff */
[----:B------:R1:W-:Y:S01]  /*8d10*/  STL [R1+0x4c], R7 ;  /* 0x00004c0701007387 */ /* 0x0003e20000100800 */
[----:B------:R-:W-:Y:S02]  /*8d20*/  F2FP.BF16.F32.PACK_AB R149, R31, R26 ;  /* 0x0000001a1f95723e */ /* 0x000fe400000010ff */
[----:B------:R-:W-:Y:S01]  /*8d30*/  F2FP.BF16.F32.PACK_AB R150, R29, R28 ;  /* 0x0000001c1d96723e */ /* 0x000fe200000010ff */
[----:B------:R-:W2:Y:S01]  /*8d40*/  LDL R11, [R1] ;  /* 0x00000000010b7983 */ /* 0x000ea20000100800 */
[----:B------:R-:W-:Y:S02]  /*8d50*/  F2FP.BF16.F32.PACK_AB R151, R35, R30 ;  /* 0x0000001e2397723e */ /* 0x000fe400000010ff */
[----:B------:R-:W-:Y:S01]  /*8d60*/  IADD3 R188, PT, PT, R174, R183, RZ ;  /* 0x000000b7aebc7210 */ /* 0x000fe20007ffe0ff */
[----:B------:R-:W3:Y:S01]  /*8d70*/  LDL R10, [R1+0x4] ;  /* 0x00000400010a7983 */ /* 0x000ee20000100800 */
[C---:B------:R-:W-:Y:S02]  /*8d80*/  SHF.L.U32 R3, R184.reuse, 0x10, RZ ;  /* 0x00000010b8037819 */ /* 0x040fe400000006ff */
[----:B------:R-:W-:Y:S01]  /*8d90*/  LOP3.LUT R0, R184, 0xffff0000, RZ, 0xc0, !PT ;  /* 0xffff0000b8007812 */ /* 0x000fe200078ec0ff */
[----:B------:R-:W5:Y:S01]  /*8da0*/  LDL R9, [R1+0x8] ;  /* 0x0000080001097983 */ /* 0x000f620000100800 */
[C---:B------:R-:W-:Y:S01]  /*8db0*/  SHF.L.U32 R135, R185.reuse, 0x10, RZ ;  /* 0x00000010b9877819 */ /* 0x040fe200000006ff */
[----:B------:R-:W-:Y:S01]  /*8dc0*/  FFMA R40, R136, R3, R40 ;  /* 0x0000000388287223 */ /* 0x000fe20000000028 */
[----:B------:R-:W-:Y:S01]  /*8dd0*/  LOP3.LUT R2, R185, 0xffff0000, RZ, 0xc0, !PT ;  /* 0xffff0000b9027812 */ /* 0x000fe200078ec0ff */
[----:B------:R-:W4:Y:S01]  /*8de0*/  LDL R8, [R1+0xc] ;  /* 0x00000c0001087983 */ /* 0x000f220000100800 */
[----:B------:R-:W-:Y:S01]  /*8df0*/  SHF.L.U32 R3, R186, 0x10, RZ ;  /* 0x00000010ba037819 */ /* 0x000fe200000006ff */
[----:B------:R-:W-:Y:S01]  /*8e00*/  FFMA R41, R136, R0, R41 ;  /* 0x0000000088297223 */ /* 0x000fe20000000029 */
[----:B------:R-:W-:Y:S01]  /*8e10*/  LOP3.LUT R0, R186, 0xffff0000, RZ, 0xc0, !PT ;  /* 0xffff0000ba007812 */ /* 0x000fe200078ec0ff */
[----:B------:R-:W4:Y:S01]  /*8e20*/  LDL R6, [R1+0x1c] ;  /* 0x00001c0001067983 */ /* 0x000f220000100800 */
[----:B------:R-:W-:Y:S01]  /*8e30*/  F2FP.BF16.F32.PACK_AB R156, R33, R32 ;  /* 0x00000020219c723e */ /* 0x000fe200000010ff */
[C---:B------:R-:W-:Y:S01]  /*8e40*/  FFMA R42, R136.reuse, R135, R42 ;  /* 0x00000087882a7223 */ /* 0x040fe2000000002a */
[----:B------:R-:W-:Y:S01]  /*8e50*/  SHF.L.U32 R135, R187, 0x10, RZ ;  /* 0x00000010bb877819 */ /* 0x000fe200000006ff */
[----:B------:R-:W4:Y:S01]  /*8e60*/  LDL R5, [R1+0x20] ;  /* 0x0000200001057983 */ /* 0x000f220000100800 */
[----:B------:R-:W-:Y:S01]  /*8e70*/  F2FP.BF16.F32.PACK_AB R157, R39, R34 ;  /* 0x00000022279d723e */ /* 0x000fe200000010ff */
[----:B------:R-:W-:Y:S01]  /*8e80*/  FFMA R47, R136, R2, R47 ;  /* 0x00000002882f7223 */ /* 0x000fe2000000002f */
[----:B------:R-:W-:Y:S01]  /*8e90*/  LOP3.LUT R2, R192, 0xffff0000, RZ, 0xc0, !PT ;  /* 0xffff0000c0027812 */ /* 0x000fe200078ec0ff */
[----:B-1----:R-:W4:Y:S01]  /*8ea0*/  LDL R7, [R1+0x18] ;  /* 0x0000180001077983 */ /* 0x002f220000100800 */
[----:B------:R-:W-:Y:S01]  /*8eb0*/  F2FP.BF16.F32.PACK_AB R158, R37, R36 ;  /* 0x00000024259e723e */ /* 0x000fe200000010ff */
[----:B------:R-:W-:Y:S01]  /*8ec0*/  FFMA R44, R136, R3, R44 ;  /* 0x00000003882c7223 */ /* 0x000fe2000000002c */
[----:B------:R-:W-:Y:S01]  /*8ed0*/  SHF.L.U32 R3, R192, 0x10, RZ ;  /* 0x00000010c0037819 */ /* 0x000fe200000006ff */
[----:B------:R-:W4:Y:S01]  /*8ee0*/  LDL R4, [R1+0x24] ;  /* 0x0000240001047983 */ /* 0x000f220000100800 */
[----:B------:R-:W-:Y:S01]  /*8ef0*/  F2FP.BF16.F32.PACK_AB R159, R43, R38 ;  /* 0x000000262b9f723e */ /* 0x000fe200000010ff */
[C---:B------:R-:W-:Y:S01]  /*8f00*/  FFMA R45, R136.reuse, R0, R45 ;  /* 0x00000000882d7223 */ /* 0x040fe2000000002d */
[----:B------:R-:W-:Y:S01]  /*8f10*/  LOP3.LUT R0, R187, 0xffff0000, RZ, 0xc0, !PT ;  /* 0xffff0000bb007812 */ /* 0x000fe200078ec0ff */
[----:B------:R1:W-:Y:S01]  /*8f20*/  STS.128 [R188+0x400], R148 ;  /* 0x00040094bc007388 */ /* 0x0003e20000000c00 */
[----:B------:R-:W-:Y:S01]  /*8f30*/  F2FP.BF16.F32.PACK_AB R140, R41, R40 ;  /* 0x00000028298c723e */ /* 0x000fe200000010ff */
[C---:B------:R-:W-:Y:S01]  /*8f40*/  FFMA R46, R136.reuse, R135, R46 ;  /* 0x00000087882e7223 */ /* 0x040fe2000000002e */
[C---:B------:R-:W-:Y:S01]  /*8f50*/  SHF.L.U32 R135, R193.reuse, 0x10, RZ ;  /* 0x00000010c1877819 */ /* 0x040fe200000006ff */
[C---:B------:R-:W-:Y:S01]  /*8f60*/  FFMA R51, R136.reuse, R0, R51 ;  /* 0x0000000088337223 */ /* 0x040fe20000000033 */
[----:B------:R-:W-:Y:S01]  /*8f70*/  LOP3.LUT R0, R193, 0xffff0000, RZ, 0xc0, !PT ;  /* 0xffff0000c1007812 */ /* 0x000fe200078ec0ff */
[----:B------:R-:W-:Y:S01]  /*8f80*/  FFMA R48, R136, R3, R48 ;  /* 0x0000000388307223 */ /* 0x000fe20000000030 */
[----:B------:R-:W-:Y:S01]  /*8f90*/  SHF.L.U32 R3, R194, 0x10, RZ ;  /* 0x00000010c2037819 */ /* 0x000fe200000006ff */
[----:B------:R-:W-:Y:S01]  /*8fa0*/  STS.128 [R189+0x400], R156 ;  /* 0x0004009cbd007388 */ /* 0x000fe20000000c00 */
[----:B------:R-:W-:Y:S01]  /*8fb0*/  F2FP.BF16.F32.PACK_AB R141, R47, R42 ;  /* 0x0000002a2f8d723e */ /* 0x000fe200000010ff */
[----:B------:R-:W-:Y:S01]  /*8fc0*/  FFMA R49, R136, R2, R49 ;  /* 0x0000000288317223 */ /* 0x000fe20000000031 */
[----:B------:R-:W-:Y:S01]  /*8fd0*/  LOP3.LUT R2, R194, 0xffff0000, RZ, 0xc0, !PT ;  /* 0xffff0000c2027812 */ /* 0x000fe200078ec0ff */
[C---:B------:R-:W-:Y:S01]  /*8fe0*/  FFMA R50, R136.reuse, R135, R50 ;  /* 0x0000008788327223 */ /* 0x040fe20000000032 */
[----:B------:R-:W-:Y:S01]  /*8ff0*/  SHF.L.U32 R135, R195, 0x10, RZ ;  /* 0x00000010c3877819 */ /* 0x000fe200000006ff */
[C---:B------:R-:W-:Y:S01]  /*9000*/  FFMA R55, R136.reuse, R0, R55 ;  /* 0x0000000088377223 */ /* 0x040fe20000000037 */
[----:B------:R-:W-:Y:S01]  /*9010*/  F2FP.BF16.F32.PACK_AB R142, R45, R44 ;  /* 0x0000002c2d8e723e */ /* 0x000fe200000010ff */
[C---:B------:R-:W-:Y:S01]  /*9020*/  FFMA R52, R136.reuse, R3, R52 ;  /* 0x0000000388347223 */ /* 0x040fe20000000034 */
[----:B------:R-:W-:Y:S01]  /*9030*/  F2FP.BF16.F32.PACK_AB R143, R51, R46 ;  /* 0x0000002e338f723e */ /* 0x000fe200000010ff */
[----:B------:R-:W-:Y:S01]  /*9040*/  FFMA R53, R136, R2, R53 ;  /* 0x0000000288357223 */ /* 0x000fe20000000035 */
[----:B------:R-:W-:Y:S01]  /*9050*/  IADD3 R190, PT, PT, R174, R189, RZ ;  /* 0x000000bdaebe7210 */ /* 0x000fe20007ffe0ff */
[----:B------:R-:W-:Y:S01]  /*9060*/  FFMA R54, R136, R135, R54 ;  /* 0x0000008788367223 */ /* 0x000fe20000000036 */
[----:B------:R-:W-:Y:S01]  /*9070*/  IADD3 R191, PT, PT, R128, R189, RZ ;  /* 0x000000bd80bf7210 */ /* 0x000fe20007ffe0ff */
[----:B------:R-:W-:Y:S01]  /*9080*/  FFMA R59, R136, R138, R59 ;  /* 0x0000008a883b7223 */ /* 0x000fe2000000003b */
[C---:B------:R-:W-:Y:S01]  /*9090*/  SHF.L.U32 R3, R200.reuse, 0x10, RZ ;  /* 0x00000010c8037819 */ /* 0x040fe200000006ff */
[----:B------:R1:W-:Y:S01]  /*90a0*/  STS.128 [R190+0x400], R140 ;  /* 0x0004008cbe007388 */ /* 0x0003e20000000c00 */
[----:B------:R-:W-:Y:S02]  /*90b0*/  LOP3.LUT R0, R200, 0xffff0000, RZ, 0xc0, !PT ;  /* 0xffff0000c8007812 */ /* 0x000fe400078ec0ff */
[----:B------:R-:W-:Y:S01]  /*90c0*/  SHF.L.U32 R135, R201, 0x10, RZ ;  /* 0x00000010c9877819 */ /* 0x000fe200000006ff */
[----:B------:R-:W-:Y:S01]  /*90d0*/  FFMA R56, R136, R3, R56 ;  /* 0x0000000388387223 */ /* 0x000fe20000000038 */
[----:B------:R-:W-:Y:S01]  /*90e0*/  SHF.L.U32 R3, R202, 0x10, RZ ;  /* 0x00000010ca037819 */ /* 0x000fe200000006ff */
[C---:B------:R-:W-:Y:S01]  /*90f0*/  FFMA R57, R136.reuse, R0, R57 ;  /* 0x0000000088397223 */ /* 0x040fe20000000039 */
[----:B-1----:R-:W-:Y:S01]  /*9100*/  F2FP.BF16.F32.PACK_AB R148, R49, R48 ;  /* 0x000000303194723e */ /* 0x002fe200000010ff */
[----:B------:R-:W-:Y:S01]  /*9110*/  FFMA R58, R136, R135, R58 ;  /* 0x00000087883a7223 */ /* 0x000fe2000000003a */
[----:B------:R-:W-:Y:S02]  /*9120*/  F2FP.BF16.F32.PACK_AB R149, R55, R50 ;  /* 0x000000323795723e */ /* 0x000fe400000010ff */
[----:B------:R-:W-:Y:S02]  /*9130*/  F2FP.BF16.F32.PACK_AB R150, R53, R52 ;  /* 0x000000343596723e */ /* 0x000fe400000010ff */
[----:B------:R-:W-:Y:S02]  /*9140*/  F2FP.BF16.F32.PACK_AB R151, R59, R54 ;  /* 0x000000363b97723e */ /* 0x000fe400000010ff */
[----:B------:R-:W-:Y:S02]  /*9150*/  LOP3.LUT R0, R201, 0xffff0000, RZ, 0xc0, !PT ;  /* 0xffff0000c9007812 */ /* 0x000fe400078ec0ff */
[----:B------:R-:W-:Y:S01]  /*9160*/  LOP3.LUT R2, R202, 0xffff0000, RZ, 0xc0, !PT ;  /* 0xffff0000ca027812 */ /* 0x000fe200078ec0ff */
[----:B------:R1:W-:Y:S01]  /*9170*/  STS.128 [R191+0x400], R148 ;  /* 0x00040094bf007388 */ /* 0x0003e20000000c00 */
[C---:B------:R-:W-:Y:S01]  /*9180*/  SHF.L.U32 R135, R203.reuse, 0x10, RZ ;  /* 0x00000010cb877819 */ /* 0x040fe200000006ff */
[C---:B------:R-:W-:Y:S01]  /*9190*/  FFMA R63, R136.reuse, R0, R63 ;  /* 0x00000000883f7223 */ /* 0x040fe2000000003f */
[----:B------:R-:W-:Y:S01]  /*91a0*/  LOP3.LUT R138, R203, 0xffff0000, RZ, 0xc0, !PT ;  /* 0xffff0000cb8a7812 */ /* 0x000fe200078ec0ff */
[----:B------:R-:W-:Y:S01]  /*91b0*/  FFMA R60, R136, R3, R60 ;  /* 0x00000003883c7223 */ /* 0x000fe2000000003c */
[----:B------:R-:W-:Y:S01]  /*91c0*/  SHF.L.U32 R3, R208, 0x10, RZ ;  /* 0x00000010d0037819 */ /* 0x000fe200000006ff */
[----:B------:R-:W-:Y:S01]  /*91d0*/  FFMA R61, R136, R2, R61 ;  /* 0x00000002883d7223 */ /* 0x000fe2000000003d */
[----:B------:R-:W-:Y:S01]  /*91e0*/  LOP3.LUT R0, R208, 0xffff0000, RZ, 0xc0, !PT ;  /* 0xffff0000d0007812 */ /* 0x000fe200078ec0ff */
[C---:B------:R-:W-:Y:S01]  /*91f0*/  FFMA R62, R136.reuse, R135, R62 ;  /* 0x00000087883e7223 */ /* 0x040fe2000000003e */
[C---:B------:R-:W-:Y:S01]  /*9200*/  LOP3.LUT R2, R209.reuse, 0xffff0000, RZ, 0xc0, !PT ;  /* 0xffff0000d1027812 */ /* 0x040fe200078ec0ff */
[----:B------:R-:W-:Y:S01]  /*9210*/  FFMA R67, R136, R138, R67 ;  /* 0x0000008a88437223 */ /* 0x000fe20000000043 */
[----:B------:R-:W-:Y:S01]  /*9220*/  SHF.L.U32 R135, R210, 0x10, RZ ;  /* 0x00000010d2877819 */ /* 0x000fe200000006ff */
[C---:B------:R-:W-:Y:S01]  /*9230*/  FFMA R64, R136.reuse, R3, R64 ;  /* 0x0000000388407223 */ /* 0x040fe20000000040 */
[----:B------:R-:W-:Y:S01]  /*9240*/  SHF.L.U32 R3, R209, 0x10, RZ ;  /* 0x00000010d1037819 */ /* 0x000fe200000006ff */
[----:B------:R-:W-:Y:S01]  /*9250*/  FFMA R65, R136, R0, R65 ;  /* 0x0000000088417223 */ /* 0x000fe20000000041 */
[----:B------:R-:W-:Y:S02]  /*9260*/  LOP3.LUT R0, R210, 0xffff0000, RZ, 0xc0, !PT ;  /* 0xffff0000d2007812 */ /* 0x000fe400078ec0ff */
[----:B------:R-:W-:Y:S01]  /*9270*/  IADD3 R196, PT, PT, R174, R191, RZ ;  /* 0x000000bfaec47210 */ /* 0x000fe20007ffe0ff */
        /* <DEDUP_REMOVED lines=9> */
[----:B------:R-:W-:Y:S02]  /*9310*/  SHF.L.U32 R3, R217, 0x10, RZ ;  /* 0x00000010d9037819 */ /* 0x000fe400000006ff */
[----:B------:R-:W-:Y:S01]  /*9320*/  F2FP.BF16.F32.PACK_AB R140, R65, R64 ;  /* 0x00000040418c723e */ /* 0x000fe200000010ff */
[C---:B------:R-:W-:Y:S01]  /*9330*/  FFMA R75, R136.reuse, R0, R75 ;  /* 0x00000000884b7223 */ /* 0x040fe2000000004b */
[----:B-1----:R-:W-:Y:S01]  /*9340*/  F2FP.BF16.F32.PACK_AB R148, R57, R56 ;  /* 0x000000383994723e */ /* 0x002fe200000010ff */
[C---:B------:R-:W-:Y:S01]  /*9350*/  FFMA R72, R136.reuse, R135, R72 ;  /* 0x0000008788487223 */ /* 0x040fe20000000048 */
[----:B------:R-:W-:Y:S01]  /*9360*/  F2FP.BF16.F32.PACK_AB R149, R63, R58 ;  /* 0x0000003a3f95723e */ /* 0x000fe200000010ff */
[C---:B------:R-:W-:Y:S01]  /*9370*/  FFMA R73, R136.reuse, R2, R73 ;  /* 0x0000000288497223 */ /* 0x040fe20000000049 */
[----:B------:R-:W-:Y:S01]  /*9380*/  F2FP.BF16.F32.PACK_AB R150, R61, R60 ;  /* 0x0000003c3d96723e */ /* 0x000fe200000010ff */
[----:B------:R-:W-:Y:S01]  /*9390*/  FFMA R74, R136, R3, R74 ;  /* 0x00000003884a7223 */ /* 0x000fe2000000004a */
[----:B------:R-:W-:Y:S02]  /*93a0*/  F2FP.BF16.F32.PACK_AB R151, R67, R62 ;  /* 0x0000003e4397723e */ /* 0x000fe400000010ff */
[----:B------:R-:W-:Y:S02]  /*93b0*/  LOP3.LUT R0, R217, 0xffff0000, RZ, 0xc0, !PT ;  /* 0xffff0000d9007812 */ /* 0x000fe400078ec0ff */
[----:B------:R-:W-:Y:S01]  /*93c0*/  SHF.L.U32 R135, R218, 0x10, RZ ;  /* 0x00000010da877819 */ /* 0x000fe200000006ff */
[----:B------:R1:W-:Y:S01]  /*93d0*/  STS.128 [R196+0x400], R148 ;  /* 0x00040094c4007388 */ /* 0x0003e20000000c00 */
[C---:B------:R-:W-:Y:S01]  /*93e0*/  SHF.L.U32 R3, R219.reuse, 0x10, RZ ;  /* 0x00000010db037819 */ /* 0x040fe200000006ff */
[----:B------:R-:W-:Y:S01]  /*93f0*/  FFMA R79, R136, R0, R79 ;  /* 0x00000000884f7223 */ /* 0x000fe2000000004f */
[----:B------:R-:W-:Y:S01]  /*9400*/  LOP3.LUT R0, R218, 0xffff0000, RZ, 0xc0, !PT ;  /* 0xffff0000da007812 */ /* 0x000fe200078ec0ff */
[----:B------:R-:W-:Y:S01]  /*9410*/  FFMA R76, R136, R135, R76 ;  /* 0x00000087884c7223 */ /* 0x000fe2000000004c */
[----:B------:R-:W-:Y:S02]  /*9420*/  LOP3.LUT R2, R219, 0xffff0000, RZ, 0xc0, !PT ;  /* 0xffff0000db027812 */ /* 0x000fe400078ec0ff */
[----:B------:R-:W-:Y:S01]  /*9430*/  SHF.L.U32 R135, R224, 0x10, RZ ;  /* 0x00000010e0877819 */ /* 0x000fe200000006ff */
[----:B------:R-:W-:Y:S01]  /*9440*/  FFMA R77, R136, R0, R77 ;  /* 0x00000000884d7223 */ /* 0x000fe2000000004d */
[----:B------:R-:W-:Y:S01]  /*9450*/  LOP3.LUT R0, R224, 0xffff0000, RZ, 0xc0, !PT ;  /* 0xffff0000e0007812 */ /* 0x000fe200078ec0ff */
[C---:B------:R-:W-:Y:S01]  /*9460*/  FFMA R78, R136.reuse, R3, R78 ;  /* 0x00000003884e7223 */ /* 0x040fe2000000004e */
[----:B------:R-:W-:Y:S01]  /*9470*/  SHF.L.U32 R3, R225, 0x10, RZ ;  /* 0x00000010e1037819 */ /* 0x000fe200000006ff */
[----:B------:R-:W-:Y:S01]  /*9480*/  FFMA R83, R136, R2, R83 ;  /* 0x0000000288537223 */ /* 0x000fe20000000053 */
[----:B------:R-:W-:Y:S01]  /*9490*/  LOP3.LUT R2, R226, 0xffff0000, RZ, 0xc0, !PT ;  /* 0xffff0000e2027812 */ /* 0x000fe200078ec0ff */
[C---:B------:R-:W-:Y:S01]  /*94a0*/  FFMA R80, R136.reuse, R135, R80 ;  /* 0x0000008788507223 */ /* 0x040fe20000000050 */
[----:B------:R-:W-:Y:S01]  /*94b0*/  SHF.L.U32 R135, R227, 0x10, RZ ;  /* 0x00000010e3877819 */ /* 0x000fe200000006ff */
[C---:B------:R-:W-:Y:S01]  /*94c0*/  FFMA R81, R136.reuse, R0, R81 ;  /* 0x0000000088517223 */ /* 0x040fe20000000051 */
[----:B------:R-:W-:Y:S01]  /*94d0*/  LOP3.LUT R0, R225, 0xffff0000, RZ, 0xc0, !PT ;  /* 0xffff0000e1007812 */ /* 0x000fe200078ec0ff */
[----:B------:R-:W-:Y:S01]  /*94e0*/  FFMA R82, R136, R3, R82 ;  /* 0x0000000388527223 */ /* 0x000fe20000000052 */
[----:B------:R-:W-:Y:S02]  /*94f0*/  SHF.L.U32 R3, R226, 0x10, RZ ;  /* 0x00000010e2037819 */ /* 0x000fe400000006ff */
[----:B------:R-:W-:Y:S01]  /*9500*/  F2FP.BF16.F32.PACK_AB R141, R71, R66 ;  /* 0x00000042478d723e */ /* 0x000fe200000010ff */
[C---:B------:R-:W-:Y:S01]  /*9510*/  FFMA R87, R136.reuse, R0, R87 ;  /* 0x0000000088577223 */ /* 0x040fe20000000057 */
[----:B------:R-:W-:Y:S01]  /*9520*/  F2FP.BF16.F32.PACK_AB R142, R69, R68 ;  /* 0x00000044458e723e */ /* 0x000fe200000010ff */
[C---:B------:R-:W-:Y:S01]  /*9530*/  FFMA R84, R136.reuse, R3, R84 ;  /* 0x0000000388547223 */ /* 0x040fe20000000054 */
[----:B------:R-:W-:Y:S01]  /*9540*/  F2FP.BF16.F32.PACK_AB R143, R75, R70 ;  /* 0x000000464b8f723e */ /* 0x000fe200000010ff */
[C---:B------:R-:W-:Y:S01]  /*9550*/  FFMA R85, R136.reuse, R2, R85 ;  /* 0x0000000288557223 */ /* 0x040fe20000000055 */
[----:B------:R-:W-:Y:S01]  /*9560*/  LOP3.LUT R138, R227, 0xffff0000, RZ, 0xc0, !PT ;  /* 0xffff0000e38a7812 */ /* 0x000fe200078ec0ff */
[----:B------:R-:W-:Y:S01]  /*9570*/  FFMA R86, R136, R135, R86 ;  /* 0x0000008788567223 */ /* 0x000fe20000000056 */
[C---:B------:R-:W-:Y:S01]  /*9580*/  SHF.L.U32 R3, R232.reuse, 0x10, RZ ;  /* 0x00000010e8037819 */ /* 0x040fe200000006ff */
[----:B------:R-:W-:Y:S01]  /*9590*/  STS.128 [R175+0x4400], R140 ;  /* 0x0044008caf007388 */ /* 0x000fe20000000c00 */
[----:B------:R-:W-:Y:S01]  /*95a0*/  LOP3.LUT R0, R232, 0xffff0000, RZ, 0xc0, !PT ;  /* 0xffff0000e8007812 */ /* 0x000fe200078ec0ff */
[C---:B------:R-:W-:Y:S01]  /*95b0*/  FFMA R91, R136.reuse, R138, R91 ;  /* 0x0000008a885b7223 */ /* 0x040fe2000000005b */
[----:B-1----:R-:W-:Y:S01]  /*95c0*/  F2FP.BF16.F32.PACK_AB R148, R73, R72 ;  /* 0x000000484994723e */ /* 0x002fe200000010ff */
[C---:B------:R-:W-:Y:S01]  /*95d0*/  FFMA R88, R136.reuse, R3, R88 ;  /* 0x0000000388587223 */ /* 0x040fe20000000058 */
[----:B------:R-:W-:Y:S01]  /*95e0*/  SHF.L.U32 R3, R233, 0x10, RZ ;  /* 0x00000010e9037819 */ /* 0x000fe200000006ff */
[C---:B------:R-:W-:Y:S01]  /*95f0*/  FFMA R89, R136.reuse, R0, R89 ;  /* 0x0000000088597223 */ /* 0x040fe20000000059 */
[----:B------:R-:W-:Y:S02]  /*9600*/  F2FP.BF16.F32.PACK_AB R149, R79, R74 ;  /* 0x0000004a4f95723e */ /* 0x000fe400000010ff */
[----:B------:R-:W-:Y:S01]  /*9610*/  F2FP.BF16.F32.PACK_AB R150, R77, R76 ;  /* 0x0000004c4d96723e */ /* 0x000fe200000010ff */
[----:B------:R-:W-:Y:S01]  /*9620*/  FFMA R90, R136, R3, R90 ;  /* 0x00000003885a7223 */ /* 0x000fe2000000005a */
[----:B------:R-:W-:Y:S02]  /*9630*/  F2FP.BF16.F32.PACK_AB R151, R83, R78 ;  /* 0x0000004e5397723e */ /* 0x000fe400000010ff */
[----:B------:R-:W-:Y:S02]  /*9640*/  LOP3.LUT R0, R233, 0xffff0000, RZ, 0xc0, !PT ;  /* 0xffff0000e9007812 */ /* 0x000fe400078ec0ff */
[----:B------:R-:W-:Y:S01]  /*9650*/  SHF.L.U32 R3, R234, 0x10, RZ ;  /* 0x00000010ea037819 */ /* 0x000fe200000006ff */
[----:B------:R1:W-:Y:S01]  /*9660*/  STS.128 [R181+0x4400], R148 ;  /* 0x00440094b5007388 */ /* 0x0003e20000000c00 */
[----:B------:R-:W-:Y:S01]  /*9670*/  F2FP.BF16.F32.PACK_AB R156, R81, R80 ;  /* 0x00000050519c723e */ /* 0x000fe200000010ff */
[C---:B------:R-:W-:Y:S01]  /*9680*/  FFMA R95, R136.reuse, R0, R95 ;  /* 0x00000000885f7223 */ /* 0x040fe2000000005f */
[----:B------:R-:W-:Y:S01]  /*9690*/  F2FP.BF16.F32.PACK_AB R157, R87, R82 ;  /* 0x00000052579d723e */ /* 0x000fe200000010ff */
[----:B------:R-:W-:Y:S01]  /*96a0*/  FFMA R92, R136, R3, R92 ;  /* 0x00000003885c7223 */ /* 0x000fe2000000005c */
[----:B------:R-:W-:Y:S02]  /*96b0*/  F2FP.BF16.F32.PACK_AB R158, R85, R84 ;  /* 0x00000054559e723e */ /* 0x000fe400000010ff */
[----:B------:R-:W-:Y:S02]  /*96c0*/  F2FP.BF16.F32.PACK_AB R159, R91, R86 ;  /* 0x000000565b9f723e */ /* 0x000fe400000010ff */
[----:B------:R-:W-:Y:S02]  /*96d0*/  LOP3.LUT R2, R234, 0xffff0000, RZ, 0xc0, !PT ;  /* 0xffff0000ea027812 */ /* 0x000fe400078ec0ff */
[C---:B------:R-:W-:Y:S01]  /*96e0*/  SHF.L.U32 R135, R235.reuse, 0x10, RZ ;  /* 0x00000010eb877819 */ /* 0x040fe200000006ff */
[----:B------:R1:W-:Y:S01]  /*96f0*/  STS.128 [R183+0x4400], R156 ;  /* 0x0044009cb7007388 */ /* 0x0003e20000000c00 */
[----:B------:R-:W-:Y:S01]  /*9700*/  LOP3.LUT R138, R235, 0xffff0000, RZ, 0xc0, !PT ;  /* 0xffff0000eb8a7812 */ /* 0x000fe200078ec0ff */
[----:B------:R-:W-:Y:S01]  /*9710*/  FFMA R93, R136, R2, R93 ;  /* 0x00000002885d7223 */ /* 0x000fe2000000005d */
[----:B------:R-:W-:Y:S01]  /*9720*/  SHF.L.U32 R3, R240, 0x10, RZ ;  /* 0x00000010f0037819 */ /* 0x000fe200000006ff */
[----:B------:R-:W-:Y:S01]  /*9730*/  FFMA R94, R136, R135, R94 ;  /* 0x00000087885e7223 */ /* 0x000fe2000000005e */
[----:B------:R-:W-:Y:S01]  /*9740*/  LOP3.LUT R0, R240, 0xffff0000, RZ, 0xc0, !PT ;  /* 0xffff0000f0007812 */ /* 0x000fe200078ec0ff */
[C---:B------:R-:W-:Y:S01]  /*9750*/  FFMA R99, R136.reuse, R138, R99 ;  /* 0x0000008a88637223 */ /* 0x040fe20000000063 */
[C---:B------:R-:W-:Y:S01]  /*9760*/  SHF.L.U32 R135, R241.reuse, 0x10, RZ ;  /* 0x00000010f1877819 */ /* 0x040fe200000006ff */
[----:B------:R-:W-:Y:S01]  /*9770*/  FFMA R96, R136, R3, R96 ;  /* 0x0000000388607223 */ /* 0x000fe20000000060 */
[----:B------:R-:W-:Y:S01]  /*9780*/  SHF.L.U32 R3, R242, 0x10, RZ ;  /* 0x00000010f2037819 */ /* 0x000fe200000006ff */
[C---:B------:R-:W-:Y:S01]  /*9790*/  FFMA R97, R136.reuse, R0, R97 ;  /* 0x0000000088617223 */ /* 0x040fe20000000061 */
[----:B------:R-:W-:Y:S01]  /*97a0*/  LOP3.LUT R0, R241, 0xffff0000, RZ, 0xc0, !PT ;  /* 0xffff0000f1007812 */ /* 0x000fe200078ec0ff */
[C---:B------:R-:W-:Y:S01]  /*97b0*/  FFMA R98, R136.reuse, R135, R98 ;  /* 0x0000008788627223 */ /* 0x040fe20000000062 */
[C---:B------:R-:W-:Y:S02]  /*97c0*/  SHF.L.U32 R135, R243.reuse, 0x10, RZ ;  /* 0x00000010f3877819 */ /* 0x040fe400000006ff */
[----:B------:R-:W-:Y:S01]  /*97d0*/  LOP3.LUT R2, R243, 0xffff0000, RZ, 0xc0, !PT ;  /* 0xffff0000f3027812 */ /* 0x000fe200078ec0ff */
[----:B------:R-:W-:Y:S01]  /*97e0*/  FFMA R103, R136, R0, R103 ;  /* 0x0000000088677223 */ /* 0x000fe20000000067 */
[----:B------:R-:W-:Y:S01]  /*97f0*/  LOP3.LUT R0, R242, 0xffff0000, RZ, 0xc0, !PT ;  /* 0xffff0000f2007812 */ /* 0x000fe200078ec0ff */
[----:B------:R-:W-:Y:S01]  /*9800*/  FFMA R100, R136, R3, R100 ;  /* 0x0000000388647223 */ /* 0x000fe20000000064 */
[----:B------:R-:W-:Y:S02]  /*9810*/  SHF.L.U32 R3, R248, 0x10, RZ ;  /* 0x00000010f8037819 */ /* 0x000fe400000006ff */
[----:B------:R-:W-:Y:S01]  /*9820*/  F2FP.BF16.F32.PACK_AB R180, R89, R88 ;  /* 0x0000005859b4723e */ /* 0x000fe200000010ff */
[----:B------:R-:W-:Y:S01]  /*9830*/  FFMA R101, R136, R0, R101 ;  /* 0x0000000088657223 */ /* 0x000fe20000000065 */
[----:B------:R-:W-:Y:S01]  /*9840*/  LOP3.LUT R0, R248, 0xffff0000, RZ, 0xc0, !PT ;  /* 0xffff0000f8007812 */ /* 0x000fe200078ec0ff */
        /* <DEDUP_REMOVED lines=10> */
[----:B-1----:R-:W-:Y:S01]  /*98f0*/  F2FP.BF16.F32.PACK_AB R181, R95, R90 ;  /* 0x0000005a5fb5723e */ /* 0x002fe200000010ff */
[C---:B------:R-:W-:Y:S01]  /*9900*/  FFMA R111, R136.reuse, R0, R111 ;  /* 0x00000000886f7223 */ /* 0x040fe2000000006f */
[----:B------:R-:W-:Y:S01]  /*9910*/  LOP3.LUT R0, R251, 0xffff0000, RZ, 0xc0, !PT ;  /* 0xffff0000fb007812 */ /* 0x000fe200078ec0ff */
[C---:B------:R-:W-:Y:S01]  /*9920*/  FFMA R108, R136.reuse, R3, R108 ;  /* 0x00000003886c7223 */ /* 0x040fe2000000006c */
[----:B------:R-:W-:Y:S01]  /*9930*/  F2FP.BF16.F32.PACK_AB R182, R93, R92 ;  /* 0x0000005c5db6723e */ /* 0x000fe200000010ff */
[C---:B------:R-:W-:Y:S01]  /*9940*/  FFMA R109, R136.reuse, R2, R109 ;  /* 0x00000002886d7223 */ /* 0x040fe2000000006d */
[----:B------:R-:W-:Y:S01]  /*9950*/  F2FP.BF16.F32.PACK_AB R183, R99, R94 ;  /* 0x0000005e63b7723e */ /* 0x000fe200000010ff */
[C---:B------:R-:W-:Y:S01]  /*9960*/  FFMA R110, R136.reuse, R135, R110 ;  /* 0x00000087886e7223 */ /* 0x040fe2000000006e */
[----:B------:R-:W-:Y:S01]  /*9970*/  F2FP.BF16.F32.PACK_AB R140, R97, R96 ;  /* 0x00000060618c723e */ /* 0x000fe200000010ff */
[----:B------:R-:W-:Y:S01]  /*9980*/  FFMA R115, R136, R0, R115 ;  /* 0x0000000088737223 */ /* 0x000fe20000000073 */
[----:B------:R-:W-:Y:S01]  /*9990*/  F2FP.BF16.F32.PACK_AB R141, R103, R98 ;  /* 0x00000062678d723e */ /* 0x000fe200000010ff */
[----:B------:R1:W-:Y:S01]  /*99a0*/  STS.128 [R188+0x4400], R180 ;  /* 0x004400b4bc007388 */ /* 0x0003e20000000c00 */
[----:B------:R-:W-:Y:S02]  /*99b0*/  F2FP.BF16.F32.PACK_AB R142, R101, R100 ;  /* 0x00000064658e723e */ /* 0x000fe400000010ff */
[----:B------:R-:W-:Y:S02]  /*99c0*/  F2FP.BF16.F32.PACK_AB R143, R107, R102 ;  /* 0x000000666b8f723e */ /* 0x000fe400000010ff */
[----:B------:R-:W-:Y:S02]  /*99d0*/  F2FP.BF16.F32.PACK_AB R148, R105, R104 ;  /* 0x000000686994723e */ /* 0x000fe400000010ff */
[----:B------:R-:W-:Y:S01]  /*99e0*/  F2FP.BF16.F32.PACK_AB R149, R111, R106 ;  /* 0x0000006a6f95723e */ /* 0x000fe200000010ff */
[----:B------:R1:W-:Y:S01]  /*99f0*/  STS.128 [R189+0x4400], R140 ;  /* 0x0044008cbd007388 */ /* 0x0003e20000000c00 */
[----:B------:R-:W-:Y:S02]  /*9a00*/  F2FP.BF16.F32.PACK_AB R150, R109, R108 ;  /* 0x0000006c6d96723e */ /* 0x000fe400000010ff */
[----:B------:R-:W-:Y:S05]  /*9a10*/  F2FP.BF16.F32.PACK_AB R151, R115, R110 ;  /* 0x0000006e7397723e */ /* 0x000fea00000010ff */
[----:B------:R1:W-:Y:S01]  /*9a20*/  STS.128 [R190+0x4400], R148 ;  /* 0x00440094be007388 */ /* 0x0003e20000000c00 */
[C---:B--2---:R-:W-:Y:S02]  /*9a30*/  SHF.L.U32 R3, R11.reuse, 0x10, RZ ;  /* 0x000000100b037819 */ /* 0x044fe400000006ff */
[----:B------:R-:W-:Y:S02]  /*9a40*/  LOP3.LUT R0, R11, 0xffff0000, RZ, 0xc0, !PT ;  /* 0xffff00000b007812 */ /* 0x000fe400078ec0ff */
[----:B---3--:R-:W-:Y:S01]  /*9a50*/  SHF.L.U32 R135, R10, 0x10, RZ ;  /* 0x000000100a877819 */ /* 0x008fe200000006ff */
[----:B------:R-:W-:Y:S01]  /*9a60*/  FFMA R112, R136, R3, R112 ;  /* 0x0000000388707223 */ /* 0x000fe20000000070 */
[----:B------:R-:W-:Y:S01]  /*9a70*/  LOP3.LUT R2, R10, 0xffff0000, RZ, 0xc0, !PT ;  /* 0xffff00000a027812 */ /* 0x000fe200078ec0ff */
[C---:B------:R-:W-:Y:S01]  /*9a80*/  FFMA R113, R136.reuse, R0, R113 ;  /* 0x0000000088717223 */ /* 0x040fe20000000071 */
[C---:B-----5:R-:W-:Y:S01]  /*9a90*/  SHF.L.U32 R3, R9.reuse, 0x10, RZ ;  /* 0x0000001009037819 */ /* 0x060fe200000006ff */
[C---:B------:R-:W-:Y:S01]  /*9aa0*/  FFMA R114, R136.reuse, R135, R114 ;  /* 0x0000008788727223 */ /* 0x040fe20000000072 */
[----:B------:R-:W-:Y:S01]  /*9ab0*/  LOP3.LUT R0, R9, 0xffff0000, RZ, 0xc0, !PT ;  /* 0xffff000009007812 */ /* 0x000fe200078ec0ff */
[----:B------:R-:W-:Y:S01]  /*9ac0*/  FFMA R119, R136, R2, R119 ;  /* 0x0000000288777223 */ /* 0x000fe20000000077 */
[----:B----4-:R-:W-:Y:S01]  /*9ad0*/  SHF.L.U32 R135, R8, 0x10, RZ ;  /* 0x0000001008877819 */ /* 0x010fe200000006ff */
[C---:B------:R-:W-:Y:S01]  /*9ae0*/  FFMA R116, R136.reuse, R3, R116 ;  /* 0x0000000388747223 */ /* 0x040fe20000000074 */
[----:B------:R-:W-:Y:S01]  /*9af0*/  F2FP.BF16.F32.PACK_AB R156, R113, R112 ;  /* 0x00000070719c723e */ /* 0x000fe200000010ff */
[----:B------:R-:W-:Y:S01]  /*9b00*/  FFMA R117, R136, R0, R117 ;  /* 0x0000000088757223 */ /* 0x000fe20000000075 */
[----:B------:R-:W-:Y:S01]  /*9b10*/  LOP3.LUT R0, R8, 0xffff0000, RZ, 0xc0, !PT ;  /* 0xffff000008007812 */ /* 0x000fe200078ec0ff */
[----:B------:R-:W-:Y:S01]  /*9b20*/  FFMA R118, R136, R135, R118 ;  /* 0x0000008788767223 */ /* 0x000fe20000000076 */
[----:B------:R-:W-:Y:S02]  /*9b30*/  SHF.L.U32 R135, R6, 0x10, RZ ;  /* 0x0000001006877819 */ /* 0x000fe400000006ff */
[----:B------:R-:W-:Y:S01]  /*9b40*/  F2FP.BF16.F32.PACK_AB R157, R119, R114 ;  /* 0x00000072779d723e */ /* 0x000fe200000010ff */
[----:B------:R-:W-:Y:S01]  /*9b50*/  FFMA R123, R136, R0, R123 ;  /* 0x00000000887b7223 */ /* 0x000fe2000000007b */
[----:B------:R-:W-:Y:S02]  /*9b60*/  LOP3.LUT R0, R6, 0xffff0000, RZ, 0xc0, !PT ;  /* 0xffff000006007812 */ /* 0x000fe400078ec0ff */
[C---:B------:R-:W-:Y:S02]  /*9b70*/  SHF.L.U32 R3, R7.reuse, 0x10, RZ ;  /* 0x0000001007037819 */ /* 0x040fe400000006ff */
[----:B------:R-:W-:Y:S02]  /*9b80*/  LOP3.LUT R2, R7, 0xffff0000, RZ, 0xc0, !PT ;  /* 0xffff000007027812 */ /* 0x000fe400078ec0ff */
[----:B------:R-:W-:Y:S01]  /*9b90*/  LOP3.LUT R138, R4, 0xffff0000, RZ, 0xc0, !PT ;  /* 0xffff0000048a7812 */ /* 0x000fe200078ec0ff */
[C---:B------:R-:W-:Y:S01]  /*9ba0*/  FFMA R120, R136.reuse, R3, R120 ;  /* 0x0000000388787223 */ /* 0x040fe20000000078 */
[C---:B------:R-:W-:Y:S01]  /*9bb0*/  SHF.L.U32 R3, R5.reuse, 0x10, RZ ;  /* 0x0000001005037819 */ /* 0x040fe200000006ff */
[C---:B------:R-:W-:Y:S01]  /*9bc0*/  FFMA R121, R136.reuse, R2, R121 ;  /* 0x0000000288797223 */ /* 0x040fe20000000079 */
[C---:B------:R-:W-:Y:S01]  /*9bd0*/  FFMA R122, R136.reuse, R135, R122 ;  /* 0x00000087887a7223 */ /* 0x040fe2000000007a */
[----:B------:R-:W-:Y:S01]  /*9be0*/  LOP3.LUT R2, R5, 0xffff0000, RZ, 0xc0, !PT ;  /* 0xffff000005027812 */ /* 0x000fe200078ec0ff */
[----:B------:R-:W-:Y:S01]  /*9bf0*/  FFMA R127, R136, R0, R127 ;  /* 0x00000000887f7223 */ /* 0x000fe2000000007f */
[----:B------:R-:W-:Y:S01]  /*9c00*/  SHF.L.U32 R135, R4, 0x10, RZ ;  /* 0x0000001004877819 */ /* 0x000fe200000006ff */
[C---:B------:R-:W-:Y:S01]  /*9c10*/  FFMA R124, R136.reuse, R3, R124 ;  /* 0x00000003887c7223 */ /* 0x040fe2000000007c */
[----:B------:R-:W-:Y:S01]  /*9c20*/  F2FP.BF16.F32.PACK_AB R158, R117, R116 ;  /* 0x00000074759e723e */ /* 0x000fe200000010ff */
[C---:B------:R-:W-:Y:S01]  /*9c30*/  FFMA R125, R136.reuse, R2, R125 ;  /* 0x00000002887d7223 */ /* 0x040fe2000000007d */
[----:B------:R-:W-:Y:S01]  /*9c40*/  F2FP.BF16.F32.PACK_AB R159, R123, R118 ;  /* 0x000000767b9f723e */ /* 0x000fe200000010ff */
[C---:B------:R-:W-:Y:S01]  /*9c50*/  FFMA R126, R136.reuse, R135, R126 ;  /* 0x00000087887e7223 */ /* 0x040fe2000000007e */
[----:B------:R-:W-:Y:S01]  /*9c60*/  FFMA R131, R136, R138, R131 ;  /* 0x0000008a88837223 */ /* 0x000fe20000000083 */
[----:B-1----:R-:W-:Y:S02]  /*9c70*/  F2FP.BF16.F32.PACK_AB R180, R121, R120 ;  /* 0x0000007879b4723e */ /* 0x002fe400000010ff */
[----:B------:R1:W-:Y:S01]  /*9c80*/  STS.128 [R191+0x4400], R156 ;  /* 0x0044009cbf007388 */ /* 0x0003e20000000c00 */
[----:B------:R-:W-:Y:S02]  /*9c90*/  F2FP.BF16.F32.PACK_AB R181, R127, R122 ;  /* 0x0000007a7fb5723e */ /* 0x000fe400000010ff */
[----:B------:R-:W-:Y:S02]  /*9ca0*/  F2FP.BF16.F32.PACK_AB R182, R125, R124 ;  /* 0x0000007c7db6723e */ /* 0x000fe400000010ff */
[----:B------:R-:W-:Y:S05]  /*9cb0*/  F2FP.BF16.F32.PACK_AB R183, R131, R126 ;  /* 0x0000007e83b7723e */ /* 0x000fea00000010ff */
[----:B------:R1:W-:Y:S01]  /*9cc0*/  STS.128 [R196+0x4400], R180 ;  /* 0x004400b4c4007388 */ /* 0x0003e20000000c00 */
[----:B------:R-:W-:Y:S01]  /*9cd0*/  @!PT LDS RZ, [RZ] ;  /* 0x00000000fffff984 */ /* 0x000fe20000000800 */
[----:B------:R-:W-:Y:S01]  /*9ce0*/  @!PT LDS RZ, [RZ] ;  /* 0x00000000fffff984 */ /* 0x000fe20000000800 */
[----:B------:R-:W-:Y:S01]  /*9cf0*/  @!PT LDS RZ, [RZ] ;  /* 0x00000000fffff984 */ /* 0x000fe20000000800 */
[----:B------:R-:W-:Y:S01]  /*9d00*/  @!PT LDS RZ, [RZ] ;  /* 0x00000000fffff984 */ /* 0x000fe20000000800 */
[----:B------:R2:W-:Y:S07]  /*9d10*/  MEMBAR.ALL.CTA ;  /* 0x0000000000007992 */ /* 0x0005ee0000008000 */
[----:B--2---:R-:W2:Y:S02]  /*9d20*/  FENCE.VIEW.ASYNC.S ;  /* 0x00000000000073c6 */ /* 0x004ea40000000000 */
[----:B--2---:R-:W-:Y:S06]  /*9d30*/  BAR.SYNC.DEFER_BLOCKING 0x1, 0x80 ;  /* 0x0042000000007b1d */ /* 0x004fec0000010000 */
[----:B------:R-:W-:Y:S05]  /*9d40*/  @P4 BRA `(.L_x_109) ;  /* 0x0000000000404947 */ /* 0x000fea0003800000 */
[----:B------:R-:W2:Y:S01]  /*9d50*/  LDCU.64 UR10, c[0x0][0x348] ;  /* 0x00006900ff0a77ac */ /* 0x000ea20008000a00 */
[----:B------:R-:W-:Y:S01]  /*9d60*/  UIADD3 UR5, UPT, UPT, UR42, UR6, URZ ;  /* 0x000000062a057290 */ /* 0x000fe2000fffe0ff */
[----:B------:R-:W-:Y:S01]  /*9d70*/  VOTEU.ANY UP0, P0 ;  /* 0x0000000000ff7886 */ /* 0x000fe20000000100 */
[----:B------:R-:W-:Y:S02]  /*9d80*/  USEL UR7, URZ, 0x80, UP0 ;  /* 0x00000080ff077887 */ /* 0x000fe40008000000 */
[----:B------:R-:W-:Y:S02]  /*9d90*/  UIADD3 UR44, UPT, UPT, UR5, 0x400, URZ ;  /* 0x00000400052c7890 */ /* 0x000fe4000fffe0ff */
[----:B------:R-:W-:Y:S02]  /*9da0*/  UIADD3 UR8, UPT, UPT, UR5, 0x4400, URZ ;  /* 0x0000440005087890 */ /* 0x000fe4000fffe0ff */
[----:B------:R-:W-:Y:S01]  /*9db0*/  UIADD3 UR45, UPT, UPT, UR50, UR7, URZ ;  /* 0x00000007322d7290 */ /* 0x000fe2000fffe0ff */
[----:B------:R-:W-:Y:S03]  /*9dc0*/  UMOV UR47, UR60 ;  /* 0x0000003c002f7c82 */ /* 0x000fe60008000000 */
[----:B------:R-:W-:Y:S02]  /*9dd0*/  UIADD3 UR9, UPT, UPT, UR45, 0x40, URZ ;  /* 0x000000402d097890 */ /* 0x000fe4000fffe0ff */
[----:B--2---:R-:W-:Y:S03]  /*9de0*/  UIADD3 UR4, UP0, UPT, UR10, 0xa80, URZ ;  /* 0x00000a800a047890 */ /* 0x004fe6000ff1e0ff */
[----:B------:R-:W-:Y:S01]  /*9df0*/  UMOV UR10, UR46 ;  /* 0x0000002e000a7c82 */ /* 0x000fe20008000000 */
[----:B------:R-:W-:Y:S03]  /*9e00*/  UIADD3.X UR5, UPT, UPT, URZ, UR11, URZ, UP0, !UPT ;  /* 0x0000000bff057290 */ /* 0x000fe600087fe4ff */
[----:B------:R-:W-:Y:S06]  /*9e10*/  UMOV UR11, UR60 ;  /* 0x0000003c000b7c82 */ /* 0x000fec0008000000 */
[----:B------:R2:W-:Y:S01]  /*9e20*/  UTMASTG.3D [UR44], [UR4] ;  /* 0x0000002c040073b5 */ /* 0x0005e20008010000 */
[----:B------:R2:W-:Y:S02]  /*9e30*/  UTMASTG.3D [UR8], [UR4] ;  /* 0x00000008040073b5 */ /* 0x0005e40008010000 */
[----:B--2---:R0:W-:Y:S02]  /*9e40*/  UTMACMDFLUSH ;  /* 0x00000000000079b7 */ /* 0x0041e40000000000 */
.L_x_109:
[----:B------:R-:W-:Y:S05]  /*9e50*/  BSYNC.RECONVERGENT B0 ;  /* 0x0000000000007941 */ /* 0x000fea0003800200 */
.L_x_108:
[----:B------:R-:W-:Y:S04]  /*9e60*/  BSSY.RECONVERGENT B0, `(.L_x_110) ;  /* 0x0000003000007945 */ /* 0x000fe80003800200 */
[----:B------:R-:W-:Y:S05]  /*9e70*/  @P1 BRA `(.L_x_111) ;  /* 0x0000000000041947 */ /* 0x000fea0003800000 */
[----:B------:R-:W-:Y:S04]  /*9e80*/  DEPBAR.LE SB0, 0x1 ;  /* 0x000080400000791a */ /* 0x000fe80000000000 */
.L_x_111:
[----:B------:R-:W-:Y:S05]  /*9e90*/  BSYNC.RECONVERGENT B0 ;  /* 0x0000000000007941 */ /* 0x000fea0003800200 */
.L_x_110:
[----:B------:R-:W2:Y:S01]  /*9ea0*/  LDL R0, [R1+0x40] ;  /* 0x0000400001007983 */ /* 0x000ea20000100800 */
[----:B------:R-:W-:Y:S01]  /*9eb0*/  UISETP.NE.AND UP0, UPT, UR51, URZ, UPT ;  /* 0x000000ff3300728c */ /* 0x000fe2000bf05270 */
[----:B------:R-:W-:Y:S01]  /*9ec0*/  LEA R3, R166, UR42, 0x3 ;  /* 0x0000002aa6037c11 */ /* 0x000fe2000f8e18ff */
[----:B------:R-:W-:Y:S01]  /*9ed0*/  BAR.SYNC.DEFER_BLOCKING 0x1, 0x80 ;  /* 0x0042000000007b1d */ /* 0x000fe20000010000 */
[----:B--2---:R-:W-:Y:S11]  /*9ee0*/  ISETP.NE.AND P2, PT, R0, RZ, PT ;  /* 0x000000ff0000720c */ /* 0x004ff60003f45270 */
[----:B------:R-:W-:Y:S02]  /*9ef0*/  @!UPT UIADD3 URZ, UPT, UPT, URZ, URZ, URZ ;  /* 0x000000fffffff290 */ /* 0x000fe4000fffe0ff */
[----:B------:R-:W-:Y:S01]  /*9f00*/  @P2 SHF.L.U32 R4, R172, 0x1f, RZ ;  /* 0x0000001fac042819 */ /* 0x000fe200000006ff */
[----:B------:R-:W-:Y:S06]  /*9f10*/  BRA.U !UP0, `(.L_x_112) ;  /* 0x0000000108247547 */ /* 0x000fec000b800000 */
[----:B------:R-:W2:Y:S01]  /*9f20*/  S2R R0, SR_CgaCtaId ;  /* 0x0000000000007919 */ /* 0x000ea20000008800 */
[----:B------:R-:W-:Y:S01]  /*9f30*/  IMAD.U32 R2, RZ, RZ, UR49 ;  /* 0x00000031ff027e24 */ /* 0x000fe2000f8e00ff */
[----:B------:R-:W-:Y:S04]  /*9f40*/  UIADD3 UR4, UPT, UPT, UR49, 0x1, URZ ;  /* 0x0000000131047890 */ /* 0x000fe8000fffe0ff */
[----:B------:R-:W-:Y:S01]  /*9f50*/  @P2 LEA R2, R2, UR42, 0x3 ;  /* 0x0000002a02022c11 */ /* 0x000fe2000f8e18ff */
[----:B------:R-:W-:Y:S04]  /*9f60*/  UISETP.NE.AND UP0, UPT, UR4, 0x3, UPT ;  /* 0x000000030400788c */ /* 0x000fe8000bf05270 */
[----:B------:R-:W-:Y:S01]  /*9f70*/  @P2 VIADD R5, R2, 0x28 ;  /* 0x0000002802052836 */ /* 0x000fe20000000000 */
[----:B------:R-:W-:Y:S04]  /*9f80*/  USEL UR49, UR4, URZ, UP0 ;  /* 0x000000ff04317287 */ /* 0x000fe80008000000 */
[----:B--2---:R-:W-:Y:S04]  /*9f90*/  @P2 PRMT R0, R0, 0x654, R5 ;  /* 0x0000065400002816 */ /* 0x004fe80000000005 */
[----:B------:R2:W-:Y:S04]  /*9fa0*/  @P2 SYNCS.ARRIVE.TRANS64.RED.A1T0 RZ, [R0+URZ], RZ ;  /* 0x000000ff00ff29a7 */ /* 0x0005e800081004ff */
.L_x_112:
[----:B------:R-:W3:Y:S01]  /*9fb0*/  @P2 SYNCS.PHASECHK.TRANS64.TRYWAIT P1, [R3+URZ+0x10], R4 ;  /* 0x00001004030025a7 */ /* 0x000ee200080211ff */
[----:B------:R-:W-:Y:S01]  /*9fc0*/  BSSY B1, `(.L_x_113) ;  /* 0x000002f000017945 */ /* 0x000fe20003800000 */
[----:B---3--:R-:W-:Y:S03]  /*9fd0*/  @P2 SEL R167, RZ, 0x1, !P1 ;  /* 0x00000001ffa72807 */ /* 0x008fe60004800000 */
[----:B------:R-:W-:Y:S05]  /*9fe0*/  @!P2 BRA `(.L_x_114) ;  /* 0x0000000000b0a947 */ /* 0x000fea0003800000 */
[----:B------:R-:W-:Y:S01]  /*9ff0*/  ISETP.NE.AND P2, PT, R173, RZ, PT ;  /* 0x000000ffad00720c */ /* 0x000fe20003f45270 */
[----:B------:R-:W-:Y:S01]  /*a000*/  BSSY B0, `(.L_x_115) ;  /* 0x0000009000007945 */ /* 0x000fe20003800000 */
[----:B------:R-:W-:Y:S11]  /*a010*/  ISETP.NE.AND P1, PT, R167, RZ, PT ;  /* 0x000000ffa700720c */ /* 0x000ff60003f25270 */
[----:B------:R-:W-:Y:S05]  /*a020*/  @P2 IMAD R137, R166, 0x8000, R137 ;  /* 0x00008000a6892824 */ /* 0x000fea00078e0289 */
[----:B------:R-:W-:Y:S05]  /*a030*/  @P2 IADD3 R7, PT, PT, R137, UR42, RZ ;  /* 0x0000002a89072c10 */ /* 0x000fea000fffe0ff */
[----:B------:R-:W-:Y:S01]  /*a040*/  @P2 IMAD.IADD R5, R128, 0x1, R7 ;  /* 0x0000000180052824 */ /* 0x000fe200078e0207 */
[----:B------:R-:W-:Y:S06]  /*a050*/  @P1 BRA `(.L_x_116) ;  /* 0x00000000000c1947 */ /* 0x000fec0003800000 */
[----:B------:R-:W-:Y:S04]  /*a060*/  SHF.L.U32 R172, R172, 0x1f, RZ ;  /* 0x0000001facac7819 */ /* 0x000fe800000006ff */
[----:B------:R-:W3:Y:S02]  /*a070*/  SYNCS.PHASECHK.TRANS64.TRYWAIT P1, [R3+URZ+0x10], R172 ;  /* 0x000010ac030075a7 */ /* 0x000ee400080211ff */
[----:B---3--:R-:W-:Y:S05]  /*a080*/  @!P1 BRA `(.L_x_117) ;  /* 0x0000003000c49947 */ /* 0x008fea0003800000 */
.L_x_116:
[----:B------:R-:W-:Y:S05]  /*a090*/  BSYNC B0 ;  /* 0x0000000000007941 */ /* 0x000fea0003800000 */
.L_x_115:
[----:B--2---:R-:W3:Y:S01]  /*a0a0*/  LDL R0, [R1+0x4c] ;  /* 0x00004c0001007983 */ /* 0x004ee20000100800 */
[----:B------:R-:W-:Y:S03]  /*a0b0*/  ISETP.NE.AND P1, PT, R173, RZ, PT ;  /* 0x000000ffad00720c */ /* 0x000fe60003f25270 */
[----:B------:R-:W2:Y:S04]  /*a0c0*/  LDL R4, [R1+0x48] ;  /* 0x0000480001047983 */ /* 0x000ea80000100800 */
[----:B------:R4:W5:Y:S04]  /*a0d0*/  LDL.64 R12, [R1+0x18] ;  /* 0x00001800010c7983 */ /* 0x0009680000100a00 */
[----:B------:R4:W5:Y:S04]  /*a0e0*/  LDL.64 R14, [R1+0x20] ;  /* 0x00002000010e7983 */ /* 0x0009680000100a00 */
[----:B------:R4:W4:Y:S04]  /*a0f0*/  LDL.64 R16, [R1] ;  /* 0x0000000001107983 */ /* 0x0009280000100a00 */
[----:B------:R1:W4:Y:S04]  /*a100*/  LDL.64 R18, [R1+0x8] ;  /* 0x0000080001127983 */ /* 0x0003280000100a00 */
[----:B------:R-:W-:Y:S04]  /*a110*/  @P1 LDS.128 R144, [R137+UR42+0x400] ;  /* 0x0004002a89901984 */ /* 0x000fe80008000c00 */
[----:B------:R-:W-:Y:S04]  /*a120*/  @P1 LDS.128 R208, [R137+UR42+0x4400] ;  /* 0x0044002a89d01984 */ /* 0x000fe80008000c00 */
[----:B------:R-:W-:Y:S04]  /*a130*/  @P1 LDS.128 R160, [R5+0x400] ;  /* 0x0004000005a01984 */ /* 0x000fe80000000c00 */
[----:B------:R-:W-:Y:S01]  /*a140*/  @P1 LDS.128 R224, [R5+0x4400] ;  /* 0x0044000005e01984 */ /* 0x000fe20000000c00 */
[----:B---3--:R-:W-:Y:S01]  /*a150*/  @P1 IMAD.IADD R3, R0, 0x1, R7 ;  /* 0x0000000100031824 */ /* 0x008fe200078e0207 */
[C---:B------:R-:W-:Y:S01]  /*a160*/  @P1 IADD3 R7, PT, PT, R174.reuse, R7, RZ ;  /* 0x00000007ae071210 */ /* 0x040fe20007ffe0ff */
[C---:B------:R-:W-:Y:S02]  /*a170*/  @P1 IMAD.IADD R0, R174.reuse, 0x1, R5 ;  /* 0x00000001ae001824 */ /* 0x040fe400078e0205 */
[----:B------:R-:W-:Y:S01]  /*a180*/  @P1 IMAD.IADD R2, R174, 0x1, R3 ;  /* 0x00000001ae021824 */ /* 0x000fe200078e0203 */
[----:B------:R-:W-:Y:S01]  /*a190*/  @P1 LDS.128 R176, [R3+0x400] ;  /* 0x0004000003b01984 */ /* 0x000fe20000000c00 */
[----:B--2---:R-:W-:Y:S03]  /*a1a0*/  @P1 IADD3 R9, PT, PT, R4, R3, RZ ;  /* 0x0000000304091210 */ /* 0x004fe60007ffe0ff */
[----:B------:R-:W-:Y:S01]  /*a1b0*/  @P1 LDS.128 R168, [R0+0x400] ;  /* 0x0004000000a81984 */ /* 0x000fe20000000c00 */
[----:B------:R-:W-:Y:S03]  /*a1c0*/  @P1 IADD3 R174, PT, PT, R174, R9, RZ ;  /* 0x00000009aeae1210 */ /* 0x000fe60007ffe0ff */
[----:B------:R-:W-:Y:S04]  /*a1d0*/  @P1 LDS.128 R232, [R0+0x4400] ;  /* 0x0044000000e81984 */ /* 0x000fe80000000c00 */
[----:B-----5:R-:W2:Y:S04]  /*a1e0*/  @P1 LDS.128 R12, [R174+0x4400] ;  /* 0x00440000ae0c1984 */ /* 0x020ea80000000c00 */
[----:B----4-:R-:W3:Y:S04]  /*a1f0*/  @P1 LDS.128 R16, [R9+0x4400] ;  /* 0x0044000009101984 */ /* 0x010ee80000000c00 */
[----:B------:R1:W4:Y:S04]  /*a200*/  @P1 LDS.128 R152, [R7+0x400] ;  /* 0x0004000007981984 */ /* 0x0003280000000c00 */
[----:B------:R1:W1:Y:S04]  /*a210*/  @P1 LDS.128 R216, [R7+0x4400] ;  /* 0x0044000007d81984 */ /* 0x0002680000000c00 */
[----:B------:R1:W1:Y:S04]  /*a220*/  @P1 LDS.128 R184, [R2+0x400] ;  /* 0x0004000002b81984 */ /* 0x0002680000000c00 */
[----:B------:R1:W1:Y:S04]  /*a230*/  @P1 LDS.128 R248, [R2+0x4400] ;  /* 0x0044000002f81984 */ /* 0x0002680000000c00 */
[----:B------:R1:W1:Y:S04]  /*a240*/  @P1 LDS.128 R240, [R3+0x4400] ;  /* 0x0044000003f01984 */ /* 0x0002680000000c00 */
[----:B------:R1:W1:Y:S04]  /*a250*/  @P1 LDS.128 R192, [R9+0x400] ;  /* 0x0004000009c01984 */ /* 0x0002680000000c00 */
[----:B------:R1:W1:Y:S04]  /*a260*/  @P1 LDS.128 R200, [R174+0x400] ;  /* 0x00040000aec81984 */ /* 0x0002680000000c00 */
[----:B--2---:R2:W-:Y:S04]  /*a270*/  @P1 STL.64 [R1+0x18], R12 ;  /* 0x0000180c01001387 */ /* 0x0045e80000100a00 */
[----:B---3--:R2:W-:Y:S04]  /*a280*/  @P1 STL.64 [R1], R16 ;  /* 0x0000001001001387 */ /* 0x0085e80000100a00 */
[----:B------:R2:W-:Y:S04]  /*a290*/  @P1 STL.64 [R1+0x8], R18 ;  /* 0x0000081201001387 */ /* 0x0005e80000100a00 */
[----:B----4-:R2:W-:Y:S02]  /*a2a0*/  @P1 STL.64 [R1+0x20], R14 ;  /* 0x0000200e01001387 */ /* 0x0105e40000100a00 */
.L_x_114:
[----:B------:R-:W-:Y:S05]  /*a2b0*/  BSYNC B1 ;  /* 0x0000000000017941 */ /* 0x000fea0003800000 */
.L_x_113:
[----:B------:R-:W-:Y:S01]  /*a2c0*/  SEL R135, RZ, 0x80, !P0 ;  /* 0x00000080ff877807 */ /* 0x000fe20004000000 */
[----:B--2---:R-:W-:Y:S04]  /*a2d0*/  IMAD R0, R132, 0x80, R133 ;  /* 0x0000008084007824 */ /* 0x004fe800078e0285 */
[----:B------:R-:W-:Y:S05]  /*a2e0*/  IMAD.IADD R121, R0, 0x1, R135 ;  /* 0x0000000100797824 */ /* 0x000fea00078e0287 */
[----:B-1----:R-:W-:Y:S04]  /*a2f0*/  SHF.R.U32.HI R2, RZ, 0x15, R121 ;  /* 0x00000015ff027819 */ /* 0x002fe80000011679 */
[----:B------:R-:W-:Y:S11]  /*a300*/  LOP3.LUT P0, RZ, R2, 0x3, R139, 0x48, !PT ;  /* 0x0000000302ff7812 */ /* 0x000ff6000780488b */
[----:B------:R-:W-:Y:S02]  /*a310*/  @!UPT UIADD3 URZ, UPT, UPT, URZ, URZ, URZ ;  /* 0x000000fffffff290 */ /* 0x000fe4000fffe0ff */
[----:B------:R-:W-:Y:S05]  /*a320*/  @!P0 BRA `(.L_x_118) ;  /* 0x0000000000408947 */ /* 0x000fea0003800000 */
[----:B------:R-:W1:Y:S01]  /*a330*/  LDCU.64 UR8, c[0x4][0x70] ;  /* 0x01000e00ff0877ac */ /* 0x000e620008000a00 */
[----:B------:R-:W-:Y:S01]  /*a340*/  MOV R3, 0x0 ;  /* 0x0000000000037802 */ /* 0x000fe20000000f00 */
[----:B------:R-:W-:Y:S02]  /*a350*/  HFMA2 R12, -RZ, RZ, 0, 5.9604644775390625e-08 ;  /* 0x00000001ff0c7431 */ /* 0x000fe400000001ff */
[----:B------:R-:W-:Y:S02]  /*a360*/  IMAD.MOV.U32 R8, RZ, RZ, 0x192 ;  /* 0x00000192ff087424 */ /* 0x000fe400078e00ff */
[----:B------:R-:W-:Y:S01]  /*a370*/  IMAD.MOV.U32 R13, RZ, RZ, RZ ;  /* 0x000000ffff0d7224 */ /* 0x000fe200078e00ff */
[----:B------:R-:W2:Y:S01]  /*a380*/  LDCU.64 UR6, c[0x4][0x78] ;  /* 0x01000f00ff0677ac */ /* 0x000ea20008000a00 */
[----:B------:R-:W3:Y:S01]  /*a390*/  LDC.64 R2, c[0x4][R3] ;  /* 0x0100000003027b82 */ /* 0x000ee20000000a00 */
[----:B------:R-:W4:Y:S01]  /*a3a0*/  LDCU.64 UR4, c[0x4][0x10] ;  /* 0x01000200ff0477ac */ /* 0x000f220008000a00 */
[----:B-1----:R-:W-:Y:S01]  /*a3b0*/  MOV R5, UR9 ;  /* 0x0000000900057c02 */ /* 0x002fe20008000f00 */
[----:B------:R-:W-:Y:S01]  /*a3c0*/  IMAD.U32 R4, RZ, RZ, UR8 ;  /* 0x00000008ff047e24 */ /* 0x000fe2000f8e00ff */
[----:B--2---:R-:W-:Y:S01]  /*a3d0*/  MOV R7, UR7 ;  /* 0x0000000700077c02 */ /* 0x004fe20008000f00 */
[----:B------:R-:W-:Y:S01]  /*a3e0*/  IMAD.U32 R6, RZ, RZ, UR6 ;  /* 0x00000006ff067e24 */ /* 0x000fe2000f8e00ff */
[----:B----4-:R-:W-:Y:S01]  /*a3f0*/  MOV R11, UR5 ;  /* 0x00000005000b7c02 */ /* 0x010fe20008000f00 */
[----:B------:R-:W-:Y:S02]  /*a400*/  IMAD.U32 R10, RZ, RZ, UR4 ;  /* 0x00000004ff0a7e24 */ /* 0x000fe4000f8e00ff */
[----:B------:R-:W-:Y:S07]  /*a410*/  LEPC R20, `(.L_x_118) ;  /* 0x000000001014794e */ /* 0x000fee0000000000 */
[----:B---3--:R-:W-:Y:S05]  /*a420*/  CALL.ABS.NOINC R2 ;  /* 0x0000000002007343 */ /* 0x008fea0003c00000 */
.L_x_118:
[----:B------:R-:W-:Y:S01]  /*a430*/  ISETP.NE.AND P1, PT, R164, RZ, PT ;  /* 0x000000ffa400720c */ /* 0x000fe20003f25270 */
[----:B------:R-:W-:Y:S05]  /*a440*/  WARPSYNC.ALL ;  /* 0x0000000000007948 */ /* 0x000fea0003800000 */
[C---:B------:R-:W-:Y:S01]  /*a450*/  SHF.L.U32 R137, R144.reuse, 0x10, RZ ;  /* 0x0000001090897819 */ /* 0x040fe200000006ff */
[----:B------:R-:W2:Y:S01]  /*a460*/  LDL.LU R252, [R1+0x4] ;  /* 0x0000040001fc7983 */ /* 0x000ea20000300800 */
[----:B------:R-:W-:Y:S01]  /*a470*/  LOP3.LUT R139, R144, 0xffff0000, RZ, 0xc0, !PT ;  /* 0xffff0000908b7812 */ /* 0x000fe200078ec0ff */
[----:B------:R-:W-:Y:S01]  /*a480*/  UISETP.NE.AND UP0, UPT, UR48, 0x3, UPT ;  /* 0x000000033000788c */ /* 0x000fe2000bf05270 */
[C---:B------:R-:W-:Y:S01]  /*a490*/  SHF.L.U32 R141, R146.reuse, 0x10, RZ ;  /* 0x00000010928d7819 */ /* 0x040fe200000006ff */
[----:B------:R-:W3:Y:S01]  /*a4a0*/  LDL.LU R2, [R1+0x8] ;  /* 0x0000080001027983 */ /* 0x000ee20000300800 */
[----:B------:R-:W-:Y:S01]  /*a4b0*/  LOP3.LUT R142, R146, 0xffff0000, RZ, 0xc0, !PT ;  /* 0xffff0000928e7812 */ /* 0x000fe200078ec0ff */
[----:B------:R-:W-:Y:S01]  /*a4c0*/  BSSY.RECONVERGENT B0, `(.L_x_119) ;  /* 0x0000211000007945 */ /* 0x000fe20003800200 */
[C---:B------:R-:W-:Y:S01]  /*a4d0*/  SHF.L.U32 R138, R145.reuse, 0x10, RZ ;  /* 0x00000010918a7819 */ /* 0x040fe200000006ff */
[----:B------:R-:W4:Y:S01]  /*a4e0*/  LDL.LU R3, [R1+0xc] ;  /* 0x00000c0001037983 */ /* 0x000f220000300800 */
[----:B------:R-:W-:Y:S02]  /*a4f0*/  LOP3.LUT R140, R145, 0xffff0000, RZ, 0xc0, !PT ;  /* 0xffff0000918c7812 */ /* 0x000fe400078ec0ff */
[C---:B------:R-:W-:Y:S01]  /*a500*/  SHF.L.U32 R143, R147.reuse, 0x10, RZ ;  /* 0x00000010938f7819 */ /* 0x040fe200000006ff */
[----:B------:R-:W3:Y:S01]  /*a510*/  LDL.LU R0, [R1] ;  /* 0x0000000001007983 */ /* 0x000ee20000300800 */
[----:B------:R-:W-:Y:S02]  /*a520*/  LOP3.LUT R144, R147, 0xffff0000, RZ, 0xc0, !PT ;  /* 0xffff000093907812 */ /* 0x000fe400078ec0ff */
[C---:B------:R-:W-:Y:S01]  /*a530*/  SHF.L.U32 R146, R153.reuse, 0x10, RZ ;  /* 0x0000001099927819 */ /* 0x040fe200000006ff */
[----:B------:R1:W-:Y:S01]  /*a540*/  STL [R1+0x58], R135 ;  /* 0x0000588701007387 */ /* 0x0003e20000100800 */
[----:B------:R-:W-:Y:S02]  /*a550*/  LOP3.LUT R149, R153, 0xffff0000, RZ, 0xc0, !PT ;  /* 0xffff000099957812 */ /* 0x000fe400078ec0ff */
[C---:B------:R-:W-:Y:S02]  /*a560*/  SHF.L.U32 R148, R154.reuse, 0x10, RZ ;  /* 0x000000109a947819 */ /* 0x040fe400000006ff */
[----:B------:R-:W-:Y:S02]  /*a570*/  LOP3.LUT R151, R154, 0xffff0000, RZ, 0xc0, !PT ;  /* 0xffff00009a977812 */ /* 0x000fe400078ec0ff */
[----:B------:R-:W-:Y:S02]  /*a580*/  ISETP.NE.U32.AND P0, PT, R165, 0x1, PT ;  /* 0x00000001a500780c */ /* 0x000fe40003f05070 */
[C---:B------:R-:W-:Y:S02]  /*a590*/  SHF.L.U32 R145, R152.reuse, 0x10, RZ ;  /* 0x0000001098917819 */ /* 0x040fe400000006ff */
[----:B------:R-:W-:Y:S02]  /*a5a0*/  LOP3.LUT R147, R152, 0xffff0000, RZ, 0xc0, !PT ;  /* 0xffff000098937812 */ /* 0x000fe400078ec0ff */
[C---:B------:R-:W-:Y:S02]  /*a5b0*/  SHF.L.U32 R150, R155.reuse, 0x10, RZ ;  /* 0x000000109b967819 */ /* 0x040fe400000006ff */
[----:B------:R-:W-:Y:S02]  /*a5c0*/  LOP3.LUT R153, R155, 0xffff0000, RZ, 0xc0, !PT ;  /* 0xffff00009b997812 */ /* 0x000fe400078ec0ff */
[C---:B------:R-:W-:Y:S02]  /*a5d0*/  SHF.L.U32 R154, R161.reuse, 0x10, RZ ;  /* 0x00000010a19a7819 */ /* 0x040fe400000006ff */
[----:B------:R-:W-:Y:S02]  /*a5e0*/  LOP3.LUT R157, R161, 0xffff0000, RZ, 0xc0, !PT ;  /* 0xffff0000a19d7812 */ /* 0x000fe400078ec0ff */
[C---:B------:R-:W-:Y:S02]  /*a5f0*/  SHF.L.U32 R156, R162.reuse, 0x10, RZ ;  /* 0x00000010a29c7819 */ /* 0x040fe400000006ff */
[----:B------:R-:W-:Y:S02]  /*a600*/  LOP3.LUT R159, R162, 0xffff0000, RZ, 0xc0, !PT ;  /* 0xffff0000a29f7812 */ /* 0x000fe400078ec0ff */
[C---:B------:R-:W-:Y:S01]  /*a610*/  SHF.L.U32 R152, R160.reuse, 0x10, RZ ;  /* 0x00000010a0987819 */ /* 0x040fe200000006ff */
[----:B-1----:R-:W4:Y:S01]  /*a620*/  LDL.LU R135, [R1+0x20] ;  /* 0x0000200001877983 */ /* 0x002f220000300800 */
[----:B------:R-:W-:Y:S02]  /*a630*/  LOP3.LUT R155, R160, 0xffff0000, RZ, 0xc0, !PT ;  /* 0xffff0000a09b7812 */ /* 0x000fe400078ec0ff */
[C---:B------:R-:W-:Y:S01]  /*a640*/  SHF.L.U32 R158, R163.reuse, 0x10, RZ ;  /* 0x00000010a39e7819 */ /* 0x040fe200000006ff */
[----:B------:R1:W-:Y:S01]  /*a650*/  STL [R1+0x54], R133 ;  /* 0x0000548501007387 */ /* 0x0003e20000100800 */
[----:B------:R-:W-:Y:S02]  /*a660*/  LOP3.LUT R161, R163, 0xffff0000, RZ, 0xc0, !PT ;  /* 0xffff0000a3a17812 */ /* 0x000fe400078ec0ff */
        /* <DEDUP_REMOVED lines=11> */
[----:B------:R-:W-:Y:S01]  /*a720*/  LOP3.LUT R175, R178, 0xffff0000, RZ, 0xc0, !PT ;  /* 0xffff0000b2af7812 */ /* 0x000fe200078ec0ff */
[----:B-1----:R-:W4:Y:S01]  /*a730*/  LDL.LU R133, [R1+0x1c] ;  /* 0x00001c0001857983 */ /* 0x002f220000300800 */
[C---:B------:R-:W-:Y:S02]  /*a740*/  SHF.L.U32 R168, R176.reuse, 0x10, RZ ;  /* 0x00000010b0a87819 */ /* 0x040fe400000006ff */
[----:B------:R-:W-:Y:S01]  /*a750*/  LOP3.LUT R171, R176, 0xffff0000, RZ, 0xc0, !PT ;  /* 0xffff0000b0ab7812 */ /* 0x000fe200078ec0ff */
[----:B------:R1:W-:Y:S01]  /*a760*/  STL [R1+0x50], R132 ;  /* 0x0000508401007387 */ /* 0x0003e20000100800 */
        /* <DEDUP_REMOVED lines=73> */
[----:B------:R-:W-:Y:S02]  /*ac00*/  R2UR UR4, R121 ;  /* 0x00000000790472ca */ /* 0x000fe400000e0000 */
[C---:B------:R-:W-:Y:S02]  /*ac10*/  SHF.L.U32 R244, R250.reuse, 0x10, RZ ;  /* 0x00000010faf47819 */ /* 0x040fe400000006ff */
[----:B------:R-:W-:Y:S09]  /*ac20*/  LOP3.LUT R247, R250, 0xffff0000, RZ, 0xc0, !PT ;  /* 0xffff0000faf77812 */ /* 0x000ff200078ec0ff */
[----:B------:R-:W1:Y:S01]  /*ac30*/  LDTM.x128 R4, tmem[UR4] ;  /* 0x00000004000479ee */ /* 0x000e6200083c0000 */
[----:B------:R-:W-:Y:S01]  /*ac40*/  USEL UR4, UR48, URZ, UP0 ;  /* 0x000000ff30047287 */ /* 0x000fe20008000000 */
[C---:B-1----:R-:W-:Y:S01]  /*ac50*/  FMUL R7, R134.reuse, R7 ;  /* 0x0000000786077220 */ /* 0x042fe20000400000 */
[C---:B------:R-:W-:Y:S01]  /*ac60*/  FMUL R8, R134.reuse, R8 ;  /* 0x0000000886087220 */ /* 0x040fe20000400000 */
[C---:B------:R-:W-:Y:S01]  /*ac70*/  FMUL R9, R134.reuse, R9 ;  /* 0x0000000986097220 */ /* 0x040fe20000400000 */
[C---:B------:R-:W-:Y:S01]  /*ac80*/  FMUL R10, R134.reuse, R10 ;  /* 0x0000000a860a7220 */ /* 0x040fe20000400000 */
[----:B------:R-:W-:Y:S01]  /*ac90*/  FMUL R11, R134, R11 ;  /* 0x0000000b860b7220 */ /* 0x000fe20000400000 */
[C---:B--2---:R-:W-:Y:S02]  /*aca0*/  SHF.L.U32 R250, R252.reuse, 0x10, RZ ;  /* 0x00000010fcfa7819 */ /* 0x044fe400000006ff */
[----:B------:R-:W-:Y:S02]  /*acb0*/  LOP3.LUT R252, R252, 0xffff0000, RZ, 0xc0, !PT ;  /* 0xffff0000fcfc7812 */ /* 0x000fe400078ec0ff */
[C---:B---3--:R-:W-:Y:S02]  /*acc0*/  SHF.L.U32 R248, R0.reuse, 0x10, RZ ;  /* 0x0000001000f87819 */ /* 0x048fe400000006ff */
[----:B------:R-:W-:Y:S02]  /*acd0*/  LOP3.LUT R251, R0, 0xffff0000, RZ, 0xc0, !PT ;  /* 0xffff000000fb7812 */ /* 0x000fe400078ec0ff */
[C---:B------:R-:W-:Y:S05]  /*ace0*/  SHF.L.U32 R0, R2.reuse, 0x10, RZ ;  /* 0x0000001002007819 */ /* 0x040fea00000006ff */
[----:B------:R1:W-:Y:S02]  /*acf0*/  STL [R1], R0 ;  /* 0x0000000001007387 */ /* 0x0003e40000100800 */
[----:B-1----:R-:W-:Y:S02]  /*ad00*/  LOP3.LUT R0, R2, 0xffff0000, RZ, 0xc0, !PT ;  /* 0xffff000002007812 */ /* 0x002fe400078ec0ff */
[----:B----4-:R-:W-:Y:S03]  /*ad10*/  SHF.L.U32 R2, R3, 0x10, RZ ;  /* 0x0000001003027819 */ /* 0x010fe600000006ff */
[----:B------:R1:W-:Y:S02]  /*ad20*/  STL [R1+0x4], R0 ;  /* 0x0000040001007387 */ /* 0x0003e40000100800 */
[----:B-1----:R-:W-:Y:S02]  /*ad30*/  FMUL R0, R134, R4 ;  /* 0x0000000486007220 */ /* 0x002fe40000400000 */
[----:B------:R-:W2:Y:S02]  /*ad40*/  LDL.LU R4, [R1+0x18] ;  /* 0x0000180001047983 */ /* 0x000ea40000300800 */
[----:B------:R-:W-:Y:S02]  /*ad50*/  FFMA R0, R136, R137, R0 ;  /* 0x0000008988007223 */ /* 0x000fe40000000000 */
[----:B------:R1:W-:Y:S02]  /*ad60*/  STL [R1+0x8], R2 ;  /* 0x0000080201007387 */ /* 0x0003e40000100800 */
[C---:B-1----:R-:W-:Y:S01]  /*ad70*/  FMUL R2, R134.reuse, R5 ;  /* 0x0000000586027220 */ /* 0x042fe20000400000 */
[----:B------:R-:W-:Y:S01]  /*ad80*/  MOV R5, R3 ;  /* 0x0000000300057202 */ /* 0x000fe20000000f00 */
[----:B------:R-:W-:Y:S01]  /*ad90*/  FMUL R3, R134, R6 ;  /* 0x0000000686037220 */ /* 0x000fe20000400000 */
[----:B------:R-:W-:Y:S01]  /*ada0*/  LOP3.LUT R6, R133, 0xffff0000, RZ, 0xc0, !PT ;  /* 0xffff000085067812 */ /* 0x000fe200078ec0ff */
[C---:B------:R-:W-:Y:S01]  /*adb0*/  FFMA R2, R136.reuse, R139, R2 ;  /* 0x0000008b88027223 */ /* 0x040fe20000000002 */
[----:B------:R-:W-:Y:S01]  /*adc0*/  LOP3.LUT R5, R5, 0xffff0000, RZ, 0xc0, !PT ;  /* 0xffff000005057812 */ /* 0x000fe200078ec0ff */
[C---:B------:R-:W-:Y:S01]  /*add0*/  FFMA R3, R136.reuse, R138, R3 ;  /* 0x0000008a88037223 */ /* 0x040fe20000000003 */
[C---:B------:R-:W-:Y:S01]  /*ade0*/  FFMA R7, R136.reuse, R140, R7 ;  /* 0x0000008c88077223 */ /* 0x040fe20000000007 */
[----:B------:R-:W-:Y:S01]  /*adf0*/  FFMA R8, R136, R141, R8 ;  /* 0x0000008d88087223 */ /* 0x000fe20000000008 */
[----:B------:R-:W-:Y:S01]  /*ae00*/  F2FP.BF16.F32.PACK_AB R140, R2, R0 ;  /* 0x00000000028c723e */ /* 0x000fe200000010ff */
[----:B------:R1:W-:Y:S01]  /*ae10*/  STL [R1+0xc], R5 ;  /* 0x00000c0501007387 */ /* 0x0003e20000100800 */
[C---:B------:R-:W-:Y:S01]  /*ae20*/  FFMA R9, R136.reuse, R142, R9 ;  /* 0x0000008e88097223 */ /* 0x040fe20000000009 */
[----:B------:R-:W-:Y:S01]  /*ae30*/  F2FP.BF16.F32.PACK_AB R141, R7, R3 ;  /* 0x00000003078d723e */ /* 0x000fe200000010ff */
[C---:B------:R-:W-:Y:S01]  /*ae40*/  FFMA R10, R136.reuse, R143, R10 ;  /* 0x0000008f880a7223 */ /* 0x040fe2000000000a */
[----:B------:R-:W-:Y:S01]  /*ae50*/  FFMA R11, R136, R144, R11 ;  /* 0x00000090880b7223 */ /* 0x000fe2000000000b */
[----:B------:R-:W-:Y:S01]  /*ae60*/  SHF.L.U32 R139, R133, 0x10, RZ ;  /* 0x00000010858b7819 */ /* 0x000fe200000006ff */
[C---:B------:R-:W-:Y:S01]  /*ae70*/  FMUL R2, R134.reuse, R13 ;  /* 0x0000000d86027220 */ /* 0x040fe20000400000 */
[----:B------:R-:W-:Y:S01]  /*ae80*/  F2FP.BF16.F32.PACK_AB R142, R9, R8 ;  /* 0x00000008098e723e */ /* 0x000fe200000010ff */
[C---:B------:R-:W-:Y:S01]  /*ae90*/  FMUL R13, R134.reuse, R24 ;  /* 0x00000018860d7220 */ /* 0x040fe20000400000 */
[----:B------:R-:W-:Y:S01]  /*aea0*/  F2FP.BF16.F32.PACK_AB R143, R11, R10 ;  /* 0x0000000a0b8f723e */ /* 0x000fe200000010ff */
[----:B------:R-:W-:Y:S01]  /*aeb0*/  FMUL R11, R134, R22 ;  /* 0x00000016860b7220 */ /* 0x000fe20000400000 */
[----:B------:R-:W-:Y:S01]  /*aec0*/  SHF.L.U32 R133, R132, 0x10, RZ ;  /* 0x0000001084857819 */ /* 0x000fe200000006ff */
[----:B------:R-:W-:Y:S01]  /*aed0*/  FMUL R22, R134, R33 ;  /* 0x0000002186167220 */ /* 0x000fe20000400000 */
[----:B------:R-:W-:Y:S01]  /*aee0*/  LOP3.LUT R132, R132, 0xffff0000, RZ, 0xc0, !PT ;  /* 0xffff000084847812 */ /* 0x000fe200078ec0ff */
        /* <DEDUP_REMOVED lines=11> */
[----:B-1----:R-:W3:Y:S01]  /*afa0*/  LDL.LU R5, [R1+0x44] ;  /* 0x0000440001057983 */ /* 0x002ee20000300800 */
[C---:B------:R-:W-:Y:S01]  /*afb0*/  FMUL R57, R134.reuse, R68 ;  /* 0x0000004486397220 */ /* 0x040fe20000400000 */
[C---:B------:R-:W-:Y:S01]  /*afc0*/  FMUL R68, R134.reuse, R79 ;  /* 0x0000004f86447220 */ /* 0x040fe20000400000 */
[C---:B------:R-:W-:Y:S01]  /*afd0*/  FMUL R79, R134.reuse, R90 ;  /* 0x0000005a864f7220 */ /* 0x040fe20000400000 */
[----:B------:R1:W-:Y:S01]  /*afe0*/  STL [R1+0x10], R6 ;  /* 0x0000100601007387 */ /* 0x0003e20000100800 */
[C---:B------:R-:W-:Y:S01]  /*aff0*/  FMUL R90, R134.reuse, R101 ;  /* 0x00000065865a7220 */ /* 0x040fe20000400000 */
[C---:B------:R-:W-:Y:S01]  /*b000*/  FMUL R101, R134.reuse, R112 ;  /* 0x0000007086657220 */ /* 0x040fe20000400000 */
[C---:B------:R-:W-:Y:S01]  /*b010*/  FMUL R112, R134.reuse, R123 ;  /* 0x0000007b86707220 */ /* 0x040fe20000400000 */
[C---:B------:R-:W-:Y:S01]  /*b020*/  FMUL R0, R134.reuse, R12 ;  /* 0x0000000c86007220 */ /* 0x040fe20000400000 */
[C---:B------:R-:W-:Y:S01]  /*b030*/  FMUL R10, R134.reuse, R21 ;  /* 0x00000015860a7220 */ /* 0x040fe20000400000 */
[C---:B------:R-:W-:Y:S01]  /*b040*/  FMUL R3, R134.reuse, R14 ;  /* 0x0000000e86037220 */ /* 0x040fe20000400000 */
[----:B------:R-:W-:Y:S01]  /*b050*/  FMUL R21, R134, R32 ;  /* 0x0000002086157220 */ /* 0x000fe20000400000 */
[C---:B------:R-:W-:Y:S01]  /*b060*/  FFMA R0, R136.reuse, R145, R0 ;  /* 0x0000009188007223 */ /* 0x040fe20000000000 */
[C---:B------:R-:W-:Y:S01]  /*b070*/  FFMA R2, R136.reuse, R147, R2 ;  /* 0x0000009388027223 */ /* 0x040fe20000000002 */
[----:B------:R-:W-:Y:S01]  /*b080*/  FFMA R3, R136, R146, R3 ;  /* 0x0000009288037223 */ /* 0x000fe20000000003 */
        /* <DEDUP_REMOVED lines=16> */
[C---:B-1----:R-:W-:Y:S01]  /*b190*/  FMUL R6, R134.reuse, R17 ;  /* 0x0000001186067220 */ /* 0x042fe20000400000 */
        /* <DEDUP_REMOVED lines=56> */
[----:B------:R-:W-:Y:S02]  /*b520*/  MOV R122, 0xfffffff0 ;  /* 0xfffffff0007a7802 */ /* 0x000fe40000000f00 */
[----:B------:R-:W-:Y:S02]  /*b530*/  F2FP.BF16.F32.PACK_AB R124, R2, R0 ;  /* 0x00000000027c723e */ /* 0x000fe400000010ff */
[----:B------:R-:W-:Y:S02]  /*b540*/  SEL R122, R122, 0x10, !P0 ;  /* 0x000000107a7a7807 */ /* 0x000fe40004000000 */
[C---:B--2---:R-:W-:Y:S02]  /*b550*/  SHF.L.U32 R138, R4.reuse, 0x10, RZ ;  /* 0x00000010048a7819 */ /* 0x044fe400000006ff */
[----:B------:R-:W-:Y:S02]  /*b560*/  LOP3.LUT R137, R4, 0xffff0000, RZ, 0xc0, !PT ;  /* 0xffff000004897812 */ /* 0x000fe400078ec0ff */
[C---:B------:R-:W-:Y:S02]  /*b570*/  SHF.L.U32 R4, R135.reuse, 0x10, RZ ;  /* 0x0000001087047819 */ /* 0x040fe400000006ff */
[----:B------:R-:W-:Y:S03]  /*b580*/  LOP3.LUT R135, R135, 0xffff0000, RZ, 0xc0, !PT ;  /* 0xffff000087877812 */ /* 0x000fe600078ec0ff */
[----:B------:R1:W-:Y:S04]  /*b590*/  STL [R1+0x14], R4 ;  /* 0x0000140401007387 */ /* 0x0003e80000100800 */
[----:B------:R-:W2:Y:S04]  /*b5a0*/  LDL.LU R121, [R1+0x48] ;  /* 0x0000480001797983 */ /* 0x000ea80000300800 */
[----:B------:R-:W4:Y:S04]  /*b5b0*/  LDL.LU R123, [R1+0x4c] ;  /* 0x00004c00017b7983 */ /* 0x000f280000300800 */
[----:B------:R-:W4:Y:S04]  /*b5c0*/  LDL.LU R131, [R1] ;  /* 0x0000000001837983 */ /* 0x000f280000300800 */
[----:B------:R-:W4:Y:S04]  /*b5d0*/  LDL.LU R130, [R1+0x4] ;  /* 0x0000040001827983 */ /* 0x000f280000300800 */
[----:B------:R-:W4:Y:S04]  /*b5e0*/  LDL.LU R129, [R1+0x8] ;  /* 0x0000080001817983 */ /* 0x000f280000300800 */
[----:B------:R-:W4:Y:S01]  /*b5f0*/  LDL.LU R128, [R1+0xc] ;  /* 0x00000c0001807983 */ /* 0x000f220000300800 */
[----:B-1----:R-:W-:Y:S04]  /*b600*/  MOV R4, UR4 ;  /* 0x0000000400047c02 */ /* 0x002fe80008000f00 */
[----:B---3--:R-:W-:Y:S01]  /*b610*/  LEA R144, R4, R5, 0xe ;  /* 0x0000000504907211 */ /* 0x008fe200078e70ff */
[C---:B------:R-:W-:Y:S01]  /*b620*/  FMUL R4, R134.reuse, R15 ;  /* 0x0000000f86047220 */ /* 0x040fe20000400000 */
[C---:B------:R-:W-:Y:S01]  /*b630*/  FMUL R5, R134.reuse, R16 ;  /* 0x0000001086057220 */ /* 0x040fe20000400000 */
[C---:B------:R-:W-:Y:S01]  /*b640*/  FMUL R15, R134.reuse, R26 ;  /* 0x0000001a860f7220 */ /* 0x040fe20000400000 */
[----:B------:R-:W-:Y:S01]  /*b650*/  FMUL R16, R134, R27 ;  /* 0x0000001b86107220 */ /* 0x000fe20000400000 */
[C---:B------:R-:W-:Y:S01]  /*b660*/  FFMA R4, R136.reuse, R149, R4 ;  /* 0x0000009588047223 */ /* 0x040fe20000000004 */
        /* <DEDUP_REMOVED lines=11> */
[----:B------:R-:W-:Y:S01]  /*b720*/  FFMA R16, R136, R161, R16 ;  /* 0x000000a188107223 */ /* 0x000fe20000000010 */
[----:B------:R-:W-:Y:S01]  /*b730*/  FMUL R26, R134, R37 ;  /* 0x00000025861a7220 */ /* 0x000fe20000400000 */
[----:B------:R-:W-:Y:S01]  /*b740*/  FFMA R17, R136, R160, R17 ;  /* 0x000000a088117223 */ /* 0x000fe20000000011 */
[----:B------:R-:W-:Y:S01]  /*b750*/  FMUL R37, R134, R48 ;  /* 0x0000003086257220 */ /* 0x000fe20000400000 */
[----:B------:R-:W-:Y:S01]  /*b760*/  FFMA R18, R136, R163, R18 ;  /* 0x000000a388127223 */ /* 0x000fe20000000012 */
[C---:B------:R-:W-:Y:S01]  /*b770*/  FMUL R48, R134.reuse, R59 ;  /* 0x0000003b86307220 */ /* 0x040fe20000400000 */
[----:B------:R-:W-:Y:S01]  /*b780*/  FMUL R59, R134, R70 ;  /* 0x00000046863b7220 */ /* 0x000fe20000400000 */
[----:B------:R-:W-:Y:S01]  /*b790*/  LEA R144, R144, UR42, 0x1 ;  /* 0x0000002a90907c11 */ /* 0x000fe2000f8e08ff */
[----:B------:R-:W-:Y:S01]  /*b7a0*/  FMUL R70, R134, R81 ;  /* 0x0000005186467220 */ /* 0x000fe20000400000 */
[----:B------:R-:W-:Y:S01]  /*b7b0*/  FFMA R19, R136, R162, R19 ;  /* 0x000000a288137223 */ /* 0x000fe20000000013 */
[----:B------:R-:W-:Y:S01]  /*b7c0*/  FMUL R81, R134, R92 ;  /* 0x0000005c86517220 */ /* 0x000fe20000400000 */
[----:B------:R-:W-:Y:S01]  /*b7d0*/  F2FP.BF16.F32.PACK_AB R127, R8, R7 ;  /* 0x00000007087f723e */ /* 0x000fe200000010ff */
[----:B------:R-:W-:Y:S01]  /*b7e0*/  STS.128 [R144+0x400], R140 ;  /* 0x0004008c90007388 */ /* 0x000fe20000000c00 */
[----:B------:R-:W-:Y:S01]  /*b7f0*/  FFMA R20, R136, R165, R20 ;  /* 0x000000a588147223 */ /* 0x000fe20000000014 */
[----:B------:R-:W-:Y:S01]  /*b800*/  FMUL R92, R134, R103 ;  /* 0x00000067865c7220 */ /* 0x000fe20000400000 */
[----:B------:R-:W-:Y:S01]  /*b810*/  F2FP.BF16.F32.PACK_AB R8, R18, R17 ;  /* 0x000000111208723e */ /* 0x000fe200000010ff */
[C---:B------:R-:W-:Y:S01]  /*b820*/  FMUL R103, R134.reuse, R114 ;  /* 0x0000007286677220 */ /* 0x040fe20000400000 */
[----:B------:R-:W-:Y:S01]  /*b830*/  FMUL R114, R134, R125 ;  /* 0x0000007d86727220 */ /* 0x000fe20000400000 */
[----:B------:R-:W-:Y:S01]  /*b840*/  F2FP.BF16.F32.PACK_AB R125, R4, R3 ;  /* 0x00000003047d723e */ /* 0x000fe200000010ff */
[----:B------:R-:W-:Y:S01]  /*b850*/  FFMA R21, R136, R164, R21 ;  /* 0x000000a488157223 */ /* 0x000fe20000000015 */
[----:B------:R-:W-:Y:S01]  /*b860*/  F2FP.BF16.F32.PACK_AB R4, R10, R9 ;  /* 0x000000090a04723e */ /* 0x000fe200000010ff */
[----:B------:R-:W-:Y:S01]  /*b870*/  FFMA R22, R136, R167, R22 ;  /* 0x000000a788167223 */ /* 0x000fe20000000016 */
[----:B------:R-:W-:Y:S01]  /*b880*/  F2FP.BF16.F32.PACK_AB R9, R20, R19 ;  /* 0x000000131409723e */ /* 0x000fe200000010ff */
[----:B------:R-:W-:Y:S01]  /*b890*/  FFMA R23, R136, R166, R23 ;  /* 0x000000a688177223 */ /* 0x000fe20000000017 */
        /* <DEDUP_REMOVED lines=94> */
[----:B------:R-:W-:Y:S02]  /*be80*/  F2FP.BF16.F32.PACK_AB R126, R6, R5 ;  /* 0x00000005067e723e */ /* 0x000fe400000010ff */
[-C--:B------:R-:W-:Y:S02]  /*be90*/  IADD3 R0, PT, PT, R122, R144.reuse, RZ ;  /* 0x000000907a007210 */ /* 0x080fe40007ffe0ff */
[----:B------:R-:W-:Y:S02]  /*bea0*/  F2FP.BF16.F32.PACK_AB R5, R12, R11 ;  /* 0x0000000b0c05723e */ /* 0x000fe400000010ff */
[----:B------:R-:W-:Y:S01]  /*beb0*/  F2FP.BF16.F32.PACK_AB R6, R14, R13 ;  /* 0x0000000d0e06723e */ /* 0x000fe200000010ff */
[----:B------:R-:W-:Y:S01]  /*bec0*/  STS.128 [R0+0x400], R124 ;  /* 0x0004007c00007388 */ /* 0x000fe20000000c00 */
[----:B------:R-:W-:Y:S02]  /*bed0*/  F2FP.BF16.F32.PACK_AB R7, R16, R15 ;  /* 0x0000000f1007723e */ /* 0x000fe400000010ff */
        /* <DEDUP_REMOVED lines=8> */
[-C--:B--2---:R-:W-:Y:S02]  /*bf60*/  IADD3 R3, PT, PT, R121, R144.reuse, RZ ;  /* 0x0000009079037210 */ /* 0x084fe40007ffe0ff */
[----:B----4-:R-:W-:Y:S03]  /*bf70*/  IADD3 R17, PT, PT, R123, R144, RZ ;  /* 0x000000907b117210 */ /* 0x010fe60007ffe0ff */
[----:B------:R1:W-:Y:S01]  /*bf80*/  STS.128 [R3+0x400], R4 ;  /* 0x0004000403007388 */ /* 0x0003e20000000c00 */
[----:B------:R-:W-:Y:S02]  /*bf90*/  IADD3 R2, PT, PT, R122, R3, RZ ;  /* 0x000000037a027210 */ /* 0x000fe40007ffe0ff */
[----:B------:R-:W-:Y:S01]  /*bfa0*/  IADD3 R19, PT, PT, R121, R17, RZ ;  /* 0x0000001179137210 */ /* 0x000fe20007ffe0ff */
[----:B------:R-:W-:Y:S01]  /*bfb0*/  FFMA R109, R136, R131, R109 ;  /* 0x00000083886d7223 */ /* 0x000fe2000000006d */
[C---:B------:R-:W-:Y:S02]  /*bfc0*/  IADD3 R16, PT, PT, R122.reuse, R17, RZ ;  /* 0x000000117a107210 */ /* 0x040fe40007ffe0ff */
[----:B------:R-:W-:Y:S01]  /*bfd0*/  IADD3 R18, PT, PT, R122, R19, RZ ;  /* 0x000000137a127210 */ /* 0x000fe20007ffe0ff */
[----:B------:R-:W2:Y:S01]  /*bfe0*/  LDL.LU R123, [R1+0x10] ;  /* 0x00001000017b7983 */ /* 0x000ea20000300800 */
[C---:B------:R-:W-:Y:S01]  /*bff0*/  FFMA R110, R136.reuse, R130, R110 ;  /* 0x00000082886e7223 */ /* 0x040fe2000000006e */
[----:B------:R-:W-:Y:S02]  /*c000*/  FFMA R111, R136, R129, R111 ;  /* 0x00000081886f7223 */ /* 0x000fe4000000006f */
[----:B------:R-:W3:Y:S02]  /*c010*/  LDL.LU R121, [R1+0x14] ;  /* 0x0000140001797983 */ /* 0x000ee40000300800 */
[----:B------:R-:W-:Y:S01]  /*c020*/  F2FP.BF16.F32.PACK_AB R22, R110, R109 ;  /* 0x0000006d6e16723e */ /* 0x000fe200000010ff */
[C---:B------:R-:W-:Y:S01]  /*c030*/  FFMA R112, R136.reuse, R128, R112 ;  /* 0x0000008088707223 */ /* 0x040fe20000000070 */
[----:B------:R4:W-:Y:S01]  /*c040*/  STS.128 [R2+0x400], R8 ;  /* 0x0004000802007388 */ /* 0x0009e20000000c00 */
[C---:B------:R-:W-:Y:S01]  /*c050*/  FFMA R113, R136.reuse, R138, R113 ;  /* 0x0000008a88717223 */ /* 0x040fe20000000071 */
[C---:B------:R-:W-:Y:S01]  /*c060*/  FFMA R114, R136.reuse, R137, R114 ;  /* 0x0000008988727223 */ /* 0x040fe20000000072 */
[----:B------:R-:W-:Y:S01]  /*c070*/  FFMA R115, R136, R139, R115 ;  /* 0x0000008b88737223 */ /* 0x000fe20000000073 */
[----:B------:R-:W-:Y:S03]  /*c080*/  F2FP.BF16.F32.PACK_AB R23, R112, R111 ;  /* 0x0000006f7017723e */ /* 0x000fe600000010ff */
[----:B------:R-:W-:Y:S02]  /*c090*/  F2FP.BF16.F32.PACK_AB R24, R114, R113 ;  /* 0x000000717218723e */ /* 0x000fe400000010ff */
[----:B-1----:R-:W-:Y:S02]  /*c0a0*/  F2FP.BF16.F32.PACK_AB R4, R26, R25 ;  /* 0x000000191a04723e */ /* 0x002fe400000010ff */
[----:B------:R-:W-:Y:S02]  /*c0b0*/  F2FP.BF16.F32.PACK_AB R5, R28, R27 ;  /* 0x0000001b1c05723e */ /* 0x000fe400000010ff */
[----:B------:R-:W-:Y:S02]  /*c0c0*/  F2FP.BF16.F32.PACK_AB R6, R30, R29 ;  /* 0x0000001d1e06723e */ /* 0x000fe400000010ff */
[----:B------:R-:W-:Y:S05]  /*c0d0*/  F2FP.BF16.F32.PACK_AB R7, R32, R31 ;  /* 0x0000001f2007723e */ /* 0x000fea00000010ff */
[----:B------:R1:W-:Y:S01]  /*c0e0*/  STS.128 [R17+0x400], R4 ;  /* 0x0004000411007388 */ /* 0x0003e20000000c00 */
[----:B----4-:R-:W-:Y:S02]  /*c0f0*/  F2FP.BF16.F32.PACK_AB R8, R34, R33 ;  /* 0x000000212208723e */ /* 0x010fe400000010ff */
[----:B------:R-:W-:Y:S02]  /*c100*/  F2FP.BF16.F32.PACK_AB R9, R36, R35 ;  /* 0x000000232409723e */ /* 0x000fe400000010ff */
[----:B------:R-:W-:Y:S02]  /*c110*/  F2FP.BF16.F32.PACK_AB R10, R38, R37 ;  /* 0x00000025260a723e */ /* 0x000fe400000010ff */
[----:B------:R-:W-:Y:S05]  /*c120*/  F2FP.BF16.F32.PACK_AB R11, R40, R39 ;  /* 0x00000027280b723e */ /* 0x000fea00000010ff */
[----:B------:R4:W-:Y:S01]  /*c130*/  STS.128 [R16+0x400], R8 ;  /* 0x0004000810007388 */ /* 0x0009e20000000c00 */
        /* <DEDUP_REMOVED lines=19> */
[----:B------:R4:W-:Y:S08]  /*c270*/  STS.128 [R0+0x4400], R8 ;  /* 0x0044000800007388 */ /* 0x0009f00000000c00 */
        /* <DEDUP_REMOVED lines=9> */
[----:B------:R-:W-:Y:S02]  /*c310*/  F2FP.BF16.F32.PACK_AB R11, R96, R95 ;  /* 0x0000005f600b723e */ /* 0x000fe400000010ff */
[----:B------:R-:W-:Y:S02]  /*c320*/  F2FP.BF16.F32.PACK_AB R12, R98, R97 ;  /* 0x00000061620c723e */ /* 0x000fe400000010ff */
[----:B------:R-:W-:Y:S01]  /*c330*/  F2FP.BF16.F32.PACK_AB R13, R100, R99 ;  /* 0x00000063640d723e */ /* 0x000fe200000010ff */
[----:B------:R1:W-:Y:S01]  /*c340*/  STS.128 [R17+0x4400], R8 ;  /* 0x0044000811007388 */ /* 0x0003e20000000c00 */
[----:B------:R-:W-:Y:S02]  /*c350*/  F2FP.BF16.F32.PACK_AB R14, R102, R101 ;  /* 0x00000065660e723e */ /* 0x000fe400000010ff */
[----:B------:R-:W-:Y:S05]  /*c360*/  F2FP.BF16.F32.PACK_AB R15, R104, R103 ;  /* 0x00000067680f723e */ /* 0x000fea00000010ff */
[----:B------:R1:W-:Y:S08]  /*c370*/  STS.128 [R16+0x4400], R12 ;  /* 0x0044000c10007388 */ /* 0x0003f00000000c00 */
[----:B------:R1:W-:Y:S01]  /*c380*/  STS.128 [R19+0x4400], R20 ;  /* 0x0044001413007388 */ /* 0x0003e20000000c00 */
[C---:B--2---:R-:W-:Y:S01]  /*c390*/  FFMA R116, R136.reuse, R123, R116 ;  /* 0x0000007b88747223 */ /* 0x044fe20000000074 */
[C---:B---3--:R-:W-:Y:S01]  /*c3a0*/  FFMA R117, R136.reuse, R121, R117 ;  /* 0x0000007988757223 */ /* 0x048fe20000000075 */
[C---:B------:R-:W-:Y:S01]  /*c3b0*/  FFMA R118, R136.reuse, R135, R118 ;  /* 0x0000008788767223 */ /* 0x040fe20000000076 */
[C---:B------:R-:W-:Y:S04]  /*c3c0*/  FFMA R119, R136.reuse, R133, R119 ;  /* 0x0000008588777223 */ /* 0x040fe80000000077 */
[----:B------:R1:W5:Y:S01]  /*c3d0*/  LDL.LU R135, [R1+0x58] ;  /* 0x0000580001877983 */ /* 0x0003620000300800 */
[----:B------:R-:W-:Y:S01]  /*c3e0*/  FFMA R120, R136, R132, R120 ;  /* 0x0000008488787223 */ /* 0x000fe20000000078 */
[----:B------:R-:W-:Y:S02]  /*c3f0*/  F2FP.BF16.F32.PACK_AB R25, R116, R115 ;  /* 0x000000737419723e */ /* 0x000fe400000010ff */
[----:B------:R1:W5:Y:S01]  /*c400*/  LDL.LU R133, [R1+0x54] ;  /* 0x0000540001857983 */ /* 0x0003620000300800 */
[----:B------:R-:W-:Y:S02]  /*c410*/  F2FP.BF16.F32.PACK_AB R26, R118, R117 ;  /* 0x00000075761a723e */ /* 0x000fe400000010ff */
[----:B------:R-:W-:Y:S01]  /*c420*/  F2FP.BF16.F32.PACK_AB R27, R120, R119 ;  /* 0x00000077781b723e */ /* 0x000fe200000010ff */
[----:B------:R1:W5:Y:S04]  /*c430*/  LDL.LU R132, [R1+0x50] ;  /* 0x0000500001847983 */ /* 0x0003680000300800 */
        /* <DEDUP_REMOVED lines=10> */
[----:B-----5:R-:W-:Y:S01]  /*c4e0*/  R2UR UR6, R135 ;  /* 0x00000000870672ca */ /* 0x020fe200000e0000 */
[----:B------:R-:W-:Y:S01]  /*c4f0*/  ULEA UR5, UR4, UR42, 0xf ;  /* 0x0000002a04057291 */ /* 0x000fe2000f8e78ff */
[----:B------:R-:W-:Y:S01]  /*c500*/  UMOV UR14, UR46 ;  /* 0x0000002e000e7c82 */ /* 0x000fe20008000000 */
[----:B------:R-:W-:Y:S02]  /*c510*/  UMOV UR15, UR60 ;  /* 0x0000003c000f7c82 */ /* 0x000fe40008000000 */
[----:B------:R-:W-:Y:S02]  /*c520*/  UIADD3 UR8, UPT, UPT, UR5, 0x400, URZ ;  /* 0x0000040005087890 */ /* 0x000fe4000fffe0ff */
[----:B------:R-:W-:Y:S06]  /*c530*/  UIADD3 UR12, UPT, UPT, UR5, 0x4400, URZ ;  /* 0x00004400050c7890 */ /* 0x000fec000fffe0ff */
[----:B------:R-:W-:Y:S02]  /*c540*/  UIADD3 UR9, UPT, UPT, UR50, UR6, URZ ;  /* 0x0000000632097290 */ /* 0x000fe4000fffe0ff */
[----:B--2---:R-:W-:Y:S02]  /*c550*/  UIADD3 UR6, UP0, UPT, UR10, 0xa80, URZ ;  /* 0x00000a800a067890 */ /* 0x004fe4000ff1e0ff */
[----:B------:R-:W-:Y:S02]  /*c560*/  UIADD3 UR13, UPT, UPT, UR9, 0x40, URZ ;  /* 0x00000040090d7890 */ /* 0x000fe4000fffe0ff */
[----:B------:R-:W-:Y:S01]  /*c570*/  UIADD3.X UR7, UPT, UPT, URZ, UR11, URZ, UP0, !UPT ;  /* 0x0000000bff077290 */ /* 0x000fe200087fe4ff */
[----:B------:R-:W-:Y:S02]  /*c580*/  UMOV UR10, UR46 ;  /* 0x0000002e000a7c82 */ /* 0x000fe40008000000 */
[----:B------:R-:W-:Y:S06]  /*c590*/  UMOV UR11, UR60 ;  /* 0x0000003c000b7c82 */ /* 0x000fec0008000000 */
[----:B------:R2:W-:Y:S01]  /*c5a0*/  UTMASTG.3D [UR8], [UR6] ;  /* 0x00000008060073b5 */ /* 0x0005e20008010000 */
[----:B------:R2:W-:Y:S02]  /*c5b0*/  UTMASTG.3D [UR12], [UR6] ;  /* 0x0000000c060073b5 */ /* 0x0005e40008010000 */
[----:B--2---:R0:W-:Y:S02]  /*c5c0*/  UTMACMDFLUSH ;  /* 0x00000000000079b7 */ /* 0x0041e40000000000 */
.L_x_120:
[----:B------:R-:W-:Y:S05]  /*c5d0*/  BSYNC.RECONVERGENT B0 ;  /* 0x0000000000007941 */ /* 0x000fea0003800200 */
.L_x_119:
[----:B------:R-:W-:Y:S01]  /*c5e0*/  UIADD3 UR4, UPT, UPT, UR4, 0x1, URZ ;  /* 0x0000000104047890 */ /* 0x000fe2000fffe0ff */
[----:B------:R-:W-:Y:S03]  /*c5f0*/  BSSY.RECONVERGENT B0, `(.L_x_121) ;  /* 0x0000008000007945 */ /* 0x000fe60003800200 */
[----:B------:R-:W-:Y:S04]  /*c600*/  UISETP.NE.AND UP0, UPT, UR4, 0x3, UPT ;  /* 0x000000030400788c */ /* 0x000fe8000bf05270 */
[----:B------:R-:W-:Y:S02]  /*c610*/  UISETP.EQ.XOR UP1, UPT, UR48, 0x3, !UP0 ;  /* 0x000000033000788c */ /* 0x000fe4000c722a70 */
[----:B------:R-:W-:Y:S02]  /*c620*/  USEL UR43, UR4, URZ, UP0 ;  /* 0x000000ff042b7287 */ /* 0x000fe40008000000 */
[----:B------:R-:W-:Y:S04]  /*c630*/  USEL UR5, URZ, 0x1, !UP1 ;  /* 0x00000001ff057887 */ /* 0x000fe8000c800000 */
[----:B------:R-:W-:Y:S01]  /*c640*/  ULOP3.LUT UR52, UR52, UR5, URZ, 0x3c, !UPT ;  /* 0x0000000534347292 */ /* 0x000fe2000f8e3cff */
[----:B------:R-:W-:Y:S11]  /*c650*/  @P1 BRA `(.L_x_122) ;  /* 0x0000000000041947 */ /* 0x000ff60003800000 */
[----:B------:R-:W-:Y:S04]  /*c660*/  DEPBAR.LE SB0, 0x1 ;  /* 0x000080400000791a */ /* 0x000fe80000000000 */
.L_x_122:
[----:B------:R-:W-:Y:S05]  /*c670*/  BSYNC.RECONVERGENT B0 ;  /* 0x0000000000007941 */ /* 0x000fea0003800200 */
.L_x_121:
[----:B------:R-:W-:Y:S01]  /*c680*/  BAR.SYNC.DEFER_BLOCKING 0x1, 0x80 ;  /* 0x0042000000007b1d */ /* 0x000fe20000010000 */
[----:B------:R-:W-:Y:S09]  /*c690*/  UISETP.NE.AND UP0, UPT, UR51, -0x2, UPT ;  /* 0xfffffffe3300788c */ /* 0x000ff2000bf05270 */
[----:B------:R-:W-:Y:S05]  /*c6a0*/  BRA.U !UP0, `(.L_x_123) ;  /* 0x00000001082c7547 */ /* 0x000fea000b800000 */
[----:B------:R-:W2:Y:S01]  /*c6b0*/  LDL.LU R0, [R1+0x40] ;  /* 0x0000400001007983 */ /* 0x000ea20000300800 */
[----:B-1----:R-:W-:Y:S01]  /*c6c0*/  IMAD.U32 R2, RZ, RZ, UR49 ;  /* 0x00000031ff027e24 */ /* 0x002fe2000f8e00ff */
[----:B------:R-:W-:Y:S04]  /*c6d0*/  UIADD3 UR4, UPT, UPT, UR49, 0x1, URZ ;  /* 0x0000000131047890 */ /* 0x000fe8000fffe0ff */
[----:B------:R-:W-:Y:S04]  /*c6e0*/  UISETP.NE.AND UP0, UPT, UR4, 0x3, UPT ;  /* 0x000000030400788c */ /* 0x000fe8000bf05270 */
[----:B------:R-:W-:Y:S01]  /*c6f0*/  USEL UR49, UR4, URZ, UP0 ;  /* 0x000000ff04317287 */ /* 0x000fe20008000000 */
[----:B--2---:R-:W-:Y:S02]  /*c700*/  ISETP.NE.AND P0, PT, R0, RZ, PT ;  /* 0x000000ff0000720c */ /* 0x004fe40003f05270 */
[----:B------:R-:W1:Y:S11]  /*c710*/  S2R R0, SR_CgaCtaId ;  /* 0x0000000000007919 */ /* 0x000e760000008800 */
[----:B------:R-:W-:Y:S05]  /*c720*/  @P0 LEA R2, R2, UR42, 0x3 ;  /* 0x0000002a02020c11 */ /* 0x000fea000f8e18ff */
[----:B------:R-:W-:Y:S05]  /*c730*/  @P0 VIADD R3, R2, 0x28 ;  /* 0x0000002802030836 */ /* 0x000fea0000000000 */
[----:B-1----:R-:W-:Y:S04]  /*c740*/  @P0 PRMT R0, R0, 0x654, R3 ;  /* 0x0000065400000816 */ /* 0x002fe80000000003 */
[----:B------:R2:W-:Y:S03]  /*c750*/  @P0 SYNCS.ARRIVE.TRANS64.RED.A1T0 RZ, [R0+URZ], RZ ;  /* 0x000000ff00ff09a7 */ /* 0x0005e600081004ff */
.L_x_123:
[----:B-1----:R-:W3:Y:S01]  /*c760*/  LDL R4, [R1+0x2c] ;  /* 0x00002c0001047983 */ /* 0x002ee20000100800 */
[----:B------:R-:W-:Y:S01]  /*c770*/  UISETP.NE.AND UP0, UPT, UR61, URZ, UPT ;  /* 0x000000ff3d00728c */ /* 0x000fe2000bf05270 */
[----:B-----5:R-:W-:Y:S01]  /*c780*/  LOP3.LUT R132, R132, 0x1, RZ, 0x3c, !PT ;  /* 0x0000000184847812 */ /* 0x020fe200078e3cff */
[----:B------:R-:W-:Y:S01]  /*c790*/  UIADD3 UR51, UPT, UPT, UR51, 0x2, URZ ;  /* 0x0000000233337890 */ /* 0x000fe2000fffe0ff */
[----:B--2---:R-:W2:Y:S01]  /*c7a0*/  LDL R0, [R1+0x30] ;  /* 0x0000300001007983 */ /* 0x004ea20000100800 */
[----:B------:R-:W-:Y:S03]  /*c7b0*/  UMOV UR60, UR53 ;  /* 0x00000035003c7c82 */ /* 0x000fe60008000000 */
[----:B------:R-:W4:Y:S04]  /*c7c0*/  LDL.LU R3, [R1+0x3c] ;  /* 0x00003c0001037983 */ /* 0x000f280000300800 */
[----:B------:R-:W4:Y:S01]  /*c7d0*/  LDL.LU R2, [R1+0x38] ;  /* 0x0000380001027983 */ /* 0x000f220000300800 */
[----:B---3--:R-:W-:Y:S02]  /*c7e0*/  R2UR UR5, R4 ;  /* 0x00000000040572ca */ /* 0x008fe400000e0000 */
[----:B--2---:R-:W-:Y:S02]  /*c7f0*/  R2UR UR4, R0 ;  /* 0x00000000000472ca */ /* 0x004fe400000e0000 */
[C---:B----4-:R-:W-:Y:S09]  /*c800*/  ISETP.NE.AND P0, PT, R2.reuse, 0x2, PT ;  /* 0x000000020200780c */ /* 0x050ff20003f05270 */
[----:B------:R-:W-:Y:S01]  /*c810*/  UIADD3 UR20, UPT, UPT, UR36, UR5, URZ ;  /* 0x0000000524147290 */ /* 0x000fe2000fffe0ff */
[----:B------:R-:W-:Y:S01]  /*c820*/  SEL R0, RZ, 0x1, P0 ;  /* 0x00000001ff007807 */ /* 0x000fe20000000000 */
[----:B------:R-:W-:Y:S03]  /*c830*/  UIADD3 UR24, UPT, UPT, UR37, UR4, URZ ;  /* 0x0000000425187290 */ /* 0x000fe6000fffe0ff */
[----:B------:R-:W-:Y:S02]  /*c840*/  LOP3.LUT R3, R3, R0, RZ, 0x3c, !PT ;  /* 0x0000000003037212 */ /* 0x000fe400078e3cff */
[----:B------:R-:W-:Y:S03]  /*c850*/  SEL R0, R2, RZ, P0 ;  /* 0x000000ff02007207 */ /* 0x000fe60000000000 */
[----:B------:R1:W-:Y:S01]  /*c860*/  STL [R1+0x3c], R3 ;  /* 0x00003c0301007387 */ /* 0x0003e20000100800 */
[----:B------:R-:W-:Y:S05]  /*c870*/  BRA.U UP0, `(.L_x_124) ;  /* 0xffffff9d00487547 */ /* 0x000fea000b83ffff */
[----:B------:R-:W2:Y:S01]  /*c880*/  LDCU.64 UR4, c[0x0][0xc88] ;  /* 0x00019100ff0477ac */ /* 0x000ea20008000a00 */
[----:B------:R-:W3:Y:S01]  /*c890*/  LDCU.64 UR6, c[0x0][0xc90] ;  /* 0x00019200ff0677ac */ /* 0x000ee20008000a00 */
[----:B------:R-:W-:Y:S02]  /*c8a0*/  ULOP3.LUT UR9, UR63, 0x1, URZ, 0x3c, !UPT ;  /* 0x000000013f097892 */ /* 0x000fe4000f8e3cff */
[----:B------:R-:W-:-:S04]  /*c8b0*/  UIADD3 UR8, UPT, UPT, UR42, 0xa0, URZ ;  /* 0x000000a02a087890 */ /* 0x000fc8000fffe0ff */
[----:B------:R-:W-:Y:S01]  /*c8c0*/  UPRMT UR8, UR9, 0x654, UR8 ;  /* 0x0000065409087896 */ /* 0x000fe20008000008 */
[----:B--2---:R-:W-:Y:S02]  /*c8d0*/  ISETP.NE.U32.AND P2, PT, RZ, UR4, PT ;  /* 0x00000004ff007c0c */ /* 0x004fe4000bf45070 */
[----:B---3--:R-:W-:-:S06]  /*c8e0*/  ISETP.NE.U32.AND P1, PT, RZ, UR6, PT ;  /* 0x00000006ff007c0c */ /* 0x008fcc000bf25070 */
[----:B------:R-:W-:Y:S01]  /*c8f0*/  SYNCS.ARRIVE.TRANS64.RED.A1T0 RZ, [UR8], RZ ;  /* 0x000000ffffff79a7 */ /* 0x000fe20008100408 */
[----:B------:R-:W-:Y:S02]  /*c900*/  ISETP.NE.AND.EX P2, PT, RZ, UR5, PT, P2 ;  /* 0x00000005ff007c0c */ /* 0x000fe4000bf45320 */
[----:B------:R-:W-:Y:S01]  /*c910*/  ISETP.NE.AND.EX P0, PT, RZ, UR7, PT, P1 ;  /* 0x00000007ff007c0c */ /* 0x000fe2000bf05310 */
[----:B------:R-:W-:-:S12]  /*c920*/  SYNCS.ARRIVE.TRANS64.A1T0 RZ, [UR42+0xa0], RZ ;  /* 0x0000a0ffffff79a7 */ /* 0x000fd8000810002a */
[----:B------:R-:W-:Y:S05]  /*c930*/  @P2 BRA P0, `(.L_x_125) ;  /* 0x0000000000402947 */ /* 0x000fea0000000000 */
[----:B------:R-:W-:-:S13]  /*c940*/  ISETP.NE.AND.EX P1, PT, RZ, UR7, PT, P1 ;  /* 0x00000007ff007c0c */ /* 0x000fda000bf25310 */
[----:B------:R-:W-:Y:S05]  /*c950*/  @P1 BRA `(.L_x_126) ;  /* 0x00000000000c1947 */ /* 0x000fea0003800000 */
[----:B------:R-:W-:-:S13]  /*c960*/  FSETP.NEU.AND P0, PT, R136, RZ, PT ;  /* 0x000000ff8800720b */ /* 0x000fda0003f0d000 */
[----:B------:R-:W-:Y:S05]  /*c970*/  @!P0 EXIT ;  /* 0x000000000000894d */ /* 0x000fea0003800000 */
[----:B------:R-:W-:Y:S05]  /*c980*/  BRA `(.L_x_125) ;  /* 0x00000000002c7947 */ /* 0x000fea0003800000 */
.L_x_126:
[----:B------:R-:W2:Y:S01]  /*c990*/  LDL.LU R0, [R1+0x34] ;  /* 0x0000340001007983 */ /* 0x000ea20000300800 */
[----:B------:R-:W-:Y:S01]  /*c9a0*/  BSSY.RECONVERGENT B0, `(.L_x_125) ;  /* 0x0000009000007945 */ /* 0x000fe20003800200 */
[----:B--2---:R-:W-:-:S13]  /*c9b0*/  ISETP.NE.AND P0, PT, R0, RZ, PT ;  /* 0x000000ff0000720c */ /* 0x004fda0003f05270 */
[----:B------:R-:W-:Y:S05]  /*c9c0*/  @P0 BRA `(.L_x_127) ;  /* 0x0000000000100947 */ /* 0x000fea0003800000 */
[----:B------:R-:W-:-:S04]  /*c9d0*/  ISETP.NE.U32.AND P0, PT, RZ, UR4, PT ;  /* 0x00000004ff007c0c */ /* 0x000fc8000bf05070 */
[----:B------:R-:W-:-:S13]  /*c9e0*/  ISETP.NE.AND.EX P0, PT, RZ, UR5, PT, P0 ;  /* 0x00000005ff007c0c */ /* 0x000fda000bf05300 */
[----:B------:R-:W-:Y:S05]  /*c9f0*/  @!P0 EXIT ;  /* 0x000000000000894d */ /* 0x000fea0003800000 */
[----:B------:R-:W-:Y:S05]  /*ca00*/  BRA `(.L_x_128) ;  /* 0x0000000000087947 */ /* 0x000fea0003800000 */
.L_x_127:
[----:B------:R-:W-:-:S13]  /*ca10*/  FSETP.NEU.AND P0, PT, R136, RZ, PT ;  /* 0x000000ff8800720b */ /* 0x000fda0003f0d000 */
[----:B------:R-:W-:Y:S05]  /*ca20*/  @!P0 EXIT ;  /* 0x000000000000894d */ /* 0x000fea0003800000 */
.L_x_128:
[----:B------:R-:W-:Y:S05]  /*ca30*/  BSYNC.RECONVERGENT B0 ;  /* 0x0000000000007941 */ /* 0x000fea0003800200 */
.L_x_125:
[----:B------:R-:W-:Y:S01]  /*ca40*/  ULEA UR6, UR49, UR42, 0x3 ;  /* 0x0000002a31067291 */ /* 0x000fe2000f8e18ff */
[----:B------:R-:W-:-:S04]  /*ca50*/  DEPBAR.LE SB0, 0x0 ;  /* 0x000080000000791a */ /* 0x000fc80000000000 */
[----:B------:R-:W-:-:S04]  /*ca60*/  UIADD3 UR6, UPT, UPT, UR6, 0x28, URZ ;  /* 0x0000002806067890 */ /* 0x000fc8000fffe0ff */
[----:B------:R-:W-:-:S09]  /*ca70*/  UPRMT UR6, UR63, 0x654, UR6 ;  /* 0x000006543f067896 */ /* 0x000fd20008000006 */
[----:B------:R-:W-:Y:S01]  /*ca80*/  SYNCS.ARRIVE.TRANS64.RED.A1T0 RZ, [UR6], RZ ;  /* 0x000000ffffff79a7 */ /* 0x000fe20008100406 */
[----:B------:R-:W-:Y:S05]  /*ca90*/  EXIT ;  /* 0x000000000000794d */ /* 0x000fea0003800000 */
.L_x_24:
[----:B--2---:R2:W3:Y:S02]  /*caa0*/  SYNCS.PHASECHK.TRANS64.TRYWAIT P0, [R0+URZ+0x90], R5 ;  /* 0x00009005000075a7 */ /* 0x0044e400080011ff */
[----:B---3--:R-:W-:Y:S05]  /*cab0*/  @!P0 NANOSLEEP.SYNCS 0x989680 ;  /* 0x009896800000895d */ /* 0x008fea0003900000 */
[----:B------:R-:W3:Y:S02]  /*cac0*/  @!P0 SYNCS.PHASECHK.TRANS64 P0, [R0+URZ+0x90], R5 ;  /* 0x00009005000085a7 */ /* 0x000ee400080010ff */
[----:B---3--:R-:W-:Y:S05]  /*cad0*/  @!P0 BRA `(.L_x_24) ;  /* 0xfffffffc00f08947 */ /* 0x008fea000383ffff */
[----:B------:R-:W-:Y:S05]  /*cae0*/  BRA `(.L_x_129) ;  /* 0xffffff5000007947 */ /* 0x000fea000383ffff */
.L_x_27:
[----:B---3--:R-:W-:-:S07]  /*caf0*/  MOV R0, UR14 ;  /* 0x0000000e00007c02 */ /* 0x008fce0008000f00 */
.L_x_130:
[----:B-1----:R1:W3:Y:S02]  /*cb00*/  SYNCS.PHASECHK.TRANS64.TRYWAIT P0, [R0+URZ+0x8], R3 ;  /* 0x00000803000075a7 */ /* 0x0022e400080011ff */
[----:B---3--:R-:W-:Y:S05]  /*cb10*/  @!P0 NANOSLEEP.SYNCS 0x989680 ;  /* 0x009896800000895d */ /* 0x008fea0003900000 */
[----:B------:R-:W3:Y:S02]  /*cb20*/  @!P0 SYNCS.PHASECHK.TRANS64 P0, [R0+URZ+0x8], R3 ;  /* 0x00000803000085a7 */ /* 0x000ee400080010ff */
[----:B---3--:R-:W-:Y:S05]  /*cb30*/  @!P0 BRA `(.L_x_130) ;  /* 0xfffffffc00f08947 */ /* 0x008fea000383ffff */
[----:B------:R-:W-:Y:S05]  /*cb40*/  BRA `(.L_x_26) ;  /* 0xffffff5000407947 */ /* 0x000fea000383ffff */
.L_x_34:
[----:B-1----:R-:W-:-:S07]  /*cb50*/  MOV R0, UR14 ;  /* 0x0000000e00007c02 */ /* 0x002fce0008000f00 */
.L_x_131:
[----:B-1----:R1:W3:Y:S02]  /*cb60*/  SYNCS.PHASECHK.TRANS64.TRYWAIT P0, [R0+URZ+0x8], R3 ;  /* 0x00000803000075a7 */ /* 0x0022e400080011ff */
[----:B---3--:R-:W-:Y:S05]  /*cb70*/  @!P0 NANOSLEEP.SYNCS 0x989680 ;  /* 0x009896800000895d */ /* 0x008fea0003900000 */
[----:B------:R-:W3:Y:S02]  /*cb80*/  @!P0 SYNCS.PHASECHK.TRANS64 P0, [R0+URZ+0x8], R3 ;  /* 0x00000803000085a7 */ /* 0x000ee400080010ff */
[----:B---3--:R-:W-:Y:S05]  /*cb90*/  @!P0 BRA `(.L_x_131) ;  /* 0xfffffffc00f08947 */ /* 0x008fea000383ffff */
[----:B------:R-:W-:Y:S05]  /*cba0*/  BRA `(.L_x_33) ;  /* 0xffffff5400547947 */ /* 0x000fea000383ffff */
.L_x_41:
[----:B-1----:R1:W2:Y:S02]  /*cbb0*/  SYNCS.PHASECHK.TRANS64.TRYWAIT P0, [R3+URZ+0x50], R0 ;  /* 0x00005000030075a7 */ /* 0x0022a400080011ff */
[----:B--2---:R-:W-:Y:S05]  /*cbc0*/  @!P0 NANOSLEEP.SYNCS 0x989680 ;  /* 0x009896800000895d */ /* 0x004fea0003900000 */
[----:B------:R-:W2:Y:S02]  /*cbd0*/  @!P0 SYNCS.PHASECHK.TRANS64 P0, [R3+URZ+0x50], R0 ;  /* 0x00005000030085a7 */ /* 0x000ea400080010ff */
[----:B--2---:R-:W-:Y:S05]  /*cbe0*/  @!P0 BRA `(.L_x_41) ;  /* 0xfffffffc00f08947 */ /* 0x004fea000383ffff */
[----:B------:R-:W-:Y:S05]  /*cbf0*/  BRA `(.L_x_132) ;  /* 0xffffff5800587947 */ /* 0x000fea000383ffff */
.L_x_47:
[----:B-1----:R1:W2:Y:S02]  /*cc00*/  SYNCS.PHASECHK.TRANS64.TRYWAIT P0, [R0+URZ+0x80], R5 ;  /* 0x00008005000075a7 */ /* 0x0022a400080011ff */
[----:B--2---:R-:W-:Y:S05]  /*cc10*/  @!P0 NANOSLEEP.SYNCS 0x989680 ;  /* 0x009896800000895d */ /* 0x004fea0003900000 */
[----:B------:R-:W2:Y:S02]  /*cc20*/  @!P0 SYNCS.PHASECHK.TRANS64 P0, [R0+URZ+0x80], R5 ;  /* 0x00008005000085a7 */ /* 0x000ea400080010ff */
[----:B--2---:R-:W-:Y:S05]  /*cc30*/  @!P0 BRA `(.L_x_47) ;  /* 0xfffffffc00f08947 */ /* 0x004fea000383ffff */
[----:B------:R-:W-:Y:S05]  /*cc40*/  BRA `(.L_x_133) ;  /* 0xffffff6000547947 */ /* 0x000fea000383ffff */
.L_x_48:
[----:B------:R-:W-:-:S07]  /*cc50*/  MOV R0, UR4 ;  /* 0x0000000400007c02 */ /* 0x000fce0008000f00 */
.L_x_134:
[----:B-1----:R1:W2:Y:S02]  /*cc60*/  SYNCS.PHASECHK.TRANS64.TRYWAIT P0, [R0+URZ+0x60], R7 ;  /* 0x00006007000075a7 */ /* 0x0022a400080011ff */
[----:B--2---:R-:W-:Y:S05]  /*cc70*/  @!P0 NANOSLEEP.SYNCS 0x989680 ;  /* 0x009896800000895d */ /* 0x004fea0003900000 */
[----:B------:R-:W2:Y:S02]  /*cc80*/  @!P0 SYNCS.PHASECHK.TRANS64 P0, [R0+URZ+0x60], R7 ;  /* 0x00006007000085a7 */ /* 0x000ea400080010ff */
[----:B--2---:R-:W-:Y:S05]  /*cc90*/  @!P0 BRA `(.L_x_134) ;  /* 0xfffffffc00f08947 */ /* 0x004fea000383ffff */
[----:B------:R-:W-:Y:S05]  /*cca0*/  BRA `(.L_x_135) ;  /* 0xffffff6000647947 */ /* 0x000fea000383ffff */
.L_x_49:
[----:B-1----:R1:W2:Y:S02]  /*ccb0*/  SYNCS.PHASECHK.TRANS64.TRYWAIT P1, [R0+URZ+0x50], R5 ;  /* 0x00005005000075a7 */ /* 0x0022a400080211ff */
[----:B--2---:R-:W-:Y:S05]  /*ccc0*/  @!P1 NANOSLEEP.SYNCS 0x989680 ;  /* 0x009896800000995d */ /* 0x004fea0003900000 */
[----:B------:R-:W2:Y:S02]  /*ccd0*/  @!P1 SYNCS.PHASECHK.TRANS64 P1, [R0+URZ+0x50], R5 ;  /* 0x00005005000095a7 */ /* 0x000ea400080210ff */
[----:B--2---:R-:W-:Y:S05]  /*cce0*/  @!P1 BRA `(.L_x_49) ;  /* 0xfffffffc00f09947 */ /* 0x004fea000383ffff */
[----:B------:R-:W-:Y:S05]  /*ccf0*/  BRA `(.L_x_136) ;  /* 0xffffff6000947947 */ /* 0x000fea000383ffff */
.L_x_52:
[----:B------:R-:W-:-:S07]  /*cd00*/  MOV R0, UR4 ;  /* 0x0000000400007c02 */ /* 0x000fce0008000f00 */
.L_x_137:
[----:B-1----:R1:W2:Y:S02]  /*cd10*/  SYNCS.PHASECHK.TRANS64.TRYWAIT P0, [R0+URZ+0x60], R3 ;  /* 0x00006003000075a7 */ /* 0x0022a400080011ff */
[----:B--2---:R-:W-:Y:S05]  /*cd20*/  @!P0 NANOSLEEP.SYNCS 0x989680 ;  /* 0x009896800000895d */ /* 0x004fea0003900000 */
[----:B------:R-:W2:Y:S02]  /*cd30*/  @!P0 SYNCS.PHASECHK.TRANS64 P0, [R0+URZ+0x60], R3 ;  /* 0x00006003000085a7 */ /* 0x000ea400080010ff */
[----:B--2---:R-:W-:Y:S05]  /*cd40*/  @!P0 BRA `(.L_x_137) ;  /* 0xfffffffc00f08947 */ /* 0x004fea000383ffff */
[----:B------:R-:W-:Y:S05]  /*cd50*/  BRA `(.L_x_51) ;  /* 0xffffff6000e87947 */ /* 0x000fea000383ffff */
.L_x_61:
[----:B-1----:R-:W-:-:S04]  /*cd60*/  MOV R5, UR5 ;  /* 0x0000000500057c02 */ /* 0x002fc80008000f00 */
[----:B------:R1:W2:Y:S03]  /*cd70*/  SYNCS.PHASECHK.TRANS64.TRYWAIT P0, [R5+URZ+0x8], R6 ;  /* 0x00000806050075a7 */ /* 0x0002a600080011ff */
[----:B--2---:R-:W-:Y:S05]  /*cd80*/  @!P0 NANOSLEEP.SYNCS 0x989680 ;  /* 0x009896800000895d */ /* 0x004fea0003900000 */
[----:B------:R-:W2:Y:S02]  /*cd90*/  @!P0 SYNCS.PHASECHK.TRANS64 P0, [R5+URZ+0x8], R6 ;  /* 0x00000806050085a7 */ /* 0x000ea400080010ff */
[----:B--2---:R-:W-:Y:S05]  /*cda0*/  @!P0 BRA `(.L_x_61) ;  /* 0xfffffffc00ec8947 */ /* 0x004fea000383ffff */
[----:B------:R-:W-:Y:S05]  /*cdb0*/  BRA `(.L_x_60) ;  /* 0xffffff6400a07947 */ /* 0x000fea000383ffff */
.L_x_63:
[----:B------:R-:W-:Y:S01]  /*cdc0*/  BSSY B0, `(.L_x_138) ;  /* 0x0000006000007945 */ /* 0x000fe20003800000 */
[----:B------:R-:W-:-:S07]  /*cdd0*/  MOV R15, 0xffffffff ;  /* 0xffffffff000f7802 */ /* 0x000fce0000000f00 */
[----:B-12--5:R-:W-:Y:S05]  /*cde0*/  WARPSYNC.COLLECTIVE R15, `(.L_x_139) ;  /* 0x000000000f0c7348 */ /* 0x026fea0003c00000 */
[----:B------:R-:W-:Y:S02]  /*cdf0*/  ELECT P6, UR79, PT ;  /* 0x00000000004f782f */ /* 0x000fe400038c0000 */
[----:B------:R-:W-:Y:S01]  /*ce00*/  MOV R14, UR79 ;  /* 0x0000004f000e7c02 */ /* 0x000fe20008000f00 */
[----:B-12--5:R-:W-:Y:S10]  /*ce10*/  ENDCOLLECTIVE ;  /* 0x000000000000791b */ /* 0x026ff40003800000 */
.L_x_139:
[----:B------:R-:W-:Y:S05]  /*ce20*/  BSYNC B0 ;  /* 0x0000000000007941 */ /* 0x000fea0003800000 */
.L_x_138:
[----:B------:R-:W-:Y:S05]  /*ce30*/  BRA `(.L_x_140) ;  /* 0xffffff6400d07947 */ /* 0x000fea000383ffff */
.L_x_65:
[----:B-1----:R-:W-:-:S04]  /*ce40*/  MOV R3, UR5 ;  /* 0x0000000500037c02 */ /* 0x002fc80008000f00 */
[----:B------:R1:W3:Y:S03]  /*ce50*/  SYNCS.PHASECHK.TRANS64.TRYWAIT P0, [R3+URZ+0x8], R4 ;  /* 0x00000804030075a7 */ /* 0x0002e600080011ff */
[----:B---3--:R-:W-:Y:S05]  /*ce60*/  @!P0 NANOSLEEP.SYNCS 0x989680 ;  /* 0x009896800000895d */ /* 0x008fea0003900000 */
[----:B------:R-:W3:Y:S02]  /*ce70*/  @!P0 SYNCS.PHASECHK.TRANS64 P0, [R3+URZ+0x8], R4 ;  /* 0x00000804030085a7 */ /* 0x000ee400080010ff */
[----:B---3--:R-:W-:Y:S05]  /*ce80*/  @!P0 BRA `(.L_x_65) ;  /* 0xfffffffc00ec8947 */ /* 0x008fea000383ffff */
[----:B------:R-:W-:Y:S05]  /*ce90*/  BRA `(.L_x_64) ;  /* 0xffffff6400d47947 */ /* 0x000fea000383ffff */
.L_x_66:
[----:B-1----:R1:W2:Y:S02]  /*cea0*/  SYNCS.PHASECHK.TRANS64.TRYWAIT P0, [R2+URZ+0x50], R5 ;  /* 0x00005005020075a7 */ /* 0x0022a400080011ff */
[----:B--2---:R-:W-:Y:S05]  /*ceb0*/  @!P0 NANOSLEEP.SYNCS 0x989680 ;  /* 0x009896800000895d */ /* 0x004fea0003900000 */
[----:B------:R-:W2:Y:S02]  /*cec0*/  @!P0 SYNCS.PHASECHK.TRANS64 P0, [R2+URZ+0x50], R5 ;  /* 0x00005005020085a7 */ /* 0x000ea400080010ff */
[----:B--2---:R-:W-:Y:S05]  /*ced0*/  @!P0 BRA `(.L_x_66) ;  /* 0xfffffffc00f08947 */ /* 0x004fea000383ffff */
[----:B------:R-:W-:Y:S05]  /*cee0*/  BRA `(.L_x_141) ;  /* 0xffffff74001c7947 */ /* 0x000fea000383ffff */
.L_x_70:
[----:B------:R-:W-:-:S07]  /*cef0*/  MOV R24, UR12 ;  /* 0x0000000c00187c02 */ /* 0x000fce0008000f00 */
.L_x_142:
[----:B--2---:R2:W3:Y:S02]  /*cf00*/  SYNCS.PHASECHK.TRANS64.TRYWAIT P1, [R24+URZ], R25 ;  /* 0x00000019180075a7 */ /* 0x0044e400080211ff */
[----:B---3--:R-:W-:Y:S05]  /*cf10*/  @!P1 NANOSLEEP.SYNCS 0x989680 ;  /* 0x009896800000995d */ /* 0x008fea0003900000 */
[----:B------:R-:W3:Y:S02]  /*cf20*/  @!P1 SYNCS.PHASECHK.TRANS64 P1, [R24+URZ], R25 ;  /* 0x00000019180095a7 */ /* 0x000ee400080210ff */
[----:B---3--:R-:W-:Y:S05]  /*cf30*/  @!P1 BRA `(.L_x_142) ;  /* 0xfffffffc00f09947 */ /* 0x008fea000383ffff */
[----:B------:R-:W-:Y:S05]  /*cf40*/  BRA `(.L_x_69) ;  /* 0xffffff7400847947 */ /* 0x000fea000383ffff */
.L_x_71:
[----:B--2---:R-:W-:-:S07]  /*cf50*/  MOV R24, UR12 ;  /* 0x0000000c00187c02 */ /* 0x004fce0008000f00 */
.L_x_143:
[----:B-1----:R1:W2:Y:S02]  /*cf60*/  SYNCS.PHASECHK.TRANS64.TRYWAIT P1, [R24+URZ+0x78], R27 ;  /* 0x0000781b180075a7 */ /* 0x0022a400080211ff */
[----:B--2---:R-:W-:Y:S05]  /*cf70*/  @!P1 NANOSLEEP.SYNCS 0x989680 ;  /* 0x009896800000995d */ /* 0x004fea0003900000 */
[----:B------:R-:W2:Y:S02]  /*cf80*/  @!P1 SYNCS.PHASECHK.TRANS64 P1, [R24+URZ+0x78], R27 ;  /* 0x0000781b180095a7 */ /* 0x000ea400080210ff */
[----:B--2---:R-:W-:Y:S05]  /*cf90*/  @!P1 BRA `(.L_x_143) ;  /* 0xfffffffc00f09947 */ /* 0x004fea000383ffff */
[----:B------:R-:W-:Y:S05]  /*cfa0*/  BRA `(.L_x_144) ;  /* 0xffffff7400907947 */ /* 0x000fea000383ffff */
.L_x_74:
[----:B------:R-:W-:Y:S07]  /*cfb0*/  MOV R24, UR12 ;  /* 0x0000000c00187c02 */ /* 0x000fee0008000f00 */
.L_x_145:
[----:B--2---:R2:W4:Y:S02]  /*cfc0*/  SYNCS.PHASECHK.TRANS64.TRYWAIT P0, [R24+URZ], R27 ;  /* 0x0000001b180075a7 */ /* 0x00452400080011ff */
[----:B----4-:R-:W-:Y:S05]  /*cfd0*/  @!P0 NANOSLEEP.SYNCS 0x989680 ;  /* 0x009896800000895d */ /* 0x010fea0003900000 */
[----:B------:R-:W4:Y:S02]  /*cfe0*/  @!P0 SYNCS.PHASECHK.TRANS64 P0, [R24+URZ], R27 ;  /* 0x0000001b180085a7 */ /* 0x000f2400080010ff */
[----:B----4-:R-:W-:Y:S05]  /*cff0*/  @!P0 BRA `(.L_x_145) ;  /* 0xfffffffc00f08947 */ /* 0x010fea000383ffff */
[----:B------:R-:W-:Y:S05]  /*d000*/  BRA `(.L_x_73) ;  /* 0xffffff7800d47947 */ /* 0x000fea000383ffff */
.L_x_77:
[----:B------:R-:W-:-:S07]  /*d010*/  MOV R0, UR12 ;  /* 0x0000000c00007c02 */ /* 0x000fce0008000f00 */
.L_x_146:
[----:B-1----:R1:W2:Y:S02]  /*d020*/  SYNCS.PHASECHK.TRANS64.TRYWAIT P0, [R0+URZ+0xa0], R3 ;  /* 0x0000a003000075a7 */ /* 0x0022a400080011ff */
[----:B--2---:R-:W-:Y:S05]  /*d030*/  @!P0 NANOSLEEP.SYNCS 0x989680 ;  /* 0x009896800000895d */ /* 0x004fea0003900000 */
[----:B------:R-:W2:Y:S02]  /*d040*/  @!P0 SYNCS.PHASECHK.TRANS64 P0, [R0+URZ+0xa0], R3 ;  /* 0x0000a003000085a7 */ /* 0x000ea400080010ff */
[----:B--2---:R-:W-:Y:S05]  /*d050*/  @!P0 BRA `(.L_x_146) ;  /* 0xfffffffc00f08947 */ /* 0x004fea000383ffff */
[----:B------:R-:W-:Y:S05]  /*d060*/  BRA `(.L_x_147) ;  /* 0xffffff7c00fc7947 */ /* 0x000fea000383ffff */
.L_x_82:
[----:B----4-:R4:W1:Y:S02]  /*d070*/  SYNCS.PHASECHK.TRANS64.TRYWAIT P0, [R12+URZ+0x50], R9 ;  /* 0x000050090c0075a7 */ /* 0x01086400080011ff */
[----:B-1----:R-:W-:Y:S05]  /*d080*/  @!P0 NANOSLEEP.SYNCS 0x989680 ;  /* 0x009896800000895d */ /* 0x002fea0003900000 */
[----:B------:R-:W1:Y:S02]  /*d090*/  @!P0 SYNCS.PHASECHK.TRANS64 P0, [R12+URZ+0x50], R9 ;  /* 0x000050090c0085a7 */ /* 0x000e6400080010ff */
[----:B-1----:R-:W-:Y:S05]  /*d0a0*/  @!P0 BRA `(.L_x_82) ;  /* 0xfffffffc00f08947 */ /* 0x002fea000383ffff */
[----:B------:R-:W-:Y:S05]  /*d0b0*/  BRA `(.L_x_148) ;  /* 0xffffff8400107947 */ /* 0x000fea000383ffff */
.L_x_85:
[----:B------:R-:W-:Y:S07]  /*d0c0*/  MOV R0, UR28 ;  /* 0x0000001c00007c02 */ /* 0x000fee0008000f00 */
.L_x_149:
[----:B-1----:R1:W2:Y:S02]  /*d0d0*/  SYNCS.PHASECHK.TRANS64.TRYWAIT P2, [R0+URZ+0x48], R9 ;  /* 0x00004809000075a7 */ /* 0x0022a400080411ff */
[----:B--2---:R-:W-:Y:S05]  /*d0e0*/  @!P2 NANOSLEEP.SYNCS 0x989680 ;  /* 0x009896800000a95d */ /* 0x004fea0003900000 */
[----:B------:R-:W2:Y:S02]  /*d0f0*/  @!P2 SYNCS.PHASECHK.TRANS64 P2, [R0+URZ+0x48], R9 ;  /* 0x000048090000a5a7 */ /* 0x000ea400080410ff */
[----:B--2---:R-:W-:Y:S05]  /*d100*/  @!P2 BRA `(.L_x_149) ;  /* 0xfffffffc00f0a947 */ /* 0x004fea000383ffff */
[----:B------:R-:W-:Y:S05]  /*d110*/  BRA `(.L_x_84) ;  /* 0xffffff8800747947 */ /* 0x000fea000383ffff */
.L_x_88:
[----:B------:R-:W-:Y:S07]  /*d120*/  MOV R0, UR5 ;  /* 0x0000000500007c02 */ /* 0x000fee0008000f00 */
.L_x_150:
[----:B-1----:R1:W2:Y:S02]  /*d130*/  SYNCS.PHASECHK.TRANS64.TRYWAIT P0, [R0+URZ+0x28], R9 ;  /* 0x00002809000075a7 */ /* 0x0022a400080011ff */
[----:B--2---:R-:W-:Y:S05]  /*d140*/  @!P0 NANOSLEEP.SYNCS 0x989680 ;  /* 0x009896800000895d */ /* 0x004fea0003900000 */
[----:B------:R-:W2:Y:S02]  /*d150*/  @!P0 SYNCS.PHASECHK.TRANS64 P0, [R0+URZ+0x28], R9 ;  /* 0x00002809000085a7 */ /* 0x000ea400080010ff */
[----:B--2---:R-:W-:Y:S05]  /*d160*/  @!P0 BRA `(.L_x_150) ;  /* 0xfffffffc00f08947 */ /* 0x004fea000383ffff */
[----:B------:R-:W-:Y:S05]  /*d170*/  BRA `(.L_x_151) ;  /* 0xffffff8800e47947 */ /* 0x000fea000383ffff */
.L_x_89:
[----:B------:R-:W-:Y:S07]  /*d180*/  MOV R9, UR6 ;  /* 0x0000000600097c02 */ /* 0x000fee0008000f00 */
.L_x_152:
[----:B-1----:R1:W2:Y:S02]  /*d190*/  SYNCS.PHASECHK.TRANS64.TRYWAIT P0, [R9+URZ+0x28], R6 ;  /* 0x00002806090075a7 */ /* 0x0022a400080011ff */
[----:B--2---:R-:W-:Y:S05]  /*d1a0*/  @!P0 NANOSLEEP.SYNCS 0x989680 ;  /* 0x009896800000895d */ /* 0x004fea0003900000 */
[----:B------:R-:W2:Y:S02]  /*d1b0*/  @!P0 SYNCS.PHASECHK.TRANS64 P0, [R9+URZ+0x28], R6 ;  /* 0x00002806090085a7 */ /* 0x000ea400080010ff */
[----:B--2---:R-:W-:Y:S05]  /*d1c0*/  @!P0 BRA `(.L_x_152) ;  /* 0xfffffffc00f08947 */ /* 0x004fea000383ffff */
[----:B------:R-:W-:Y:S05]  /*d1d0*/  BRA `(.L_x_153) ;  /* 0xffffff8c006c7947 */ /* 0x000fea000383ffff */
.L_x_91:
[----:B------:R-:W-:-:S07]  /*d1e0*/  MOV R0, UR4 ;  /* 0x0000000400007c02 */ /* 0x000fce0008000f00 */
.L_x_154:
[----:B-1----:R1:W2:Y:S02]  /*d1f0*/  SYNCS.PHASECHK.TRANS64.TRYWAIT P0, [R0+URZ], R3 ;  /* 0x00000003000075a7 */ /* 0x0022a400080011ff */
[----:B--2---:R-:W-:Y:S05]  /*d200*/  @!P0 NANOSLEEP.SYNCS 0x989680 ;  /* 0x009896800000895d */ /* 0x004fea0003900000 */
[----:B------:R-:W2:Y:S02]  /*d210*/  @!P0 SYNCS.PHASECHK.TRANS64 P0, [R0+URZ], R3 ;  /* 0x00000003000085a7 */ /* 0x000ea400080010ff */
[----:B--2---:R-:W-:Y:S05]  /*d220*/  @!P0 BRA `(.L_x_154) ;  /* 0xfffffffc00f08947 */ /* 0x004fea000383ffff */
[----:B------:R-:W-:Y:S05]  /*d230*/  BRA `(.L_x_155) ;  /* 0xffffff9000247947 */ /* 0x000fea000383ffff */
.L_x_92:
[----:B------:R-:W-:-:S07]  /*d240*/  MOV R0, UR5 ;  /* 0x0000000500007c02 */ /* 0x000fce0008000f00 */
.L_x_156:
[----:B-1----:R1:W2:Y:S02]  /*d250*/  SYNCS.PHASECHK.TRANS64.TRYWAIT P0, [R0+URZ], R3 ;  /* 0x00000003000075a7 */ /* 0x0022a400080011ff */
[----:B--2---:R-:W-:Y:S05]  /*d260*/  @!P0 NANOSLEEP.SYNCS 0x989680 ;  /* 0x009896800000895d */ /* 0x004fea0003900000 */
[----:B------:R-:W2:Y:S02]  /*d270*/  @!P0 SYNCS.PHASECHK.TRANS64 P0, [R0+URZ], R3 ;  /* 0x00000003000085a7 */ /* 0x000ea400080010ff */
[----:B--2---:R-:W-:Y:S05]  /*d280*/  @!P0 BRA `(.L_x_156) ;  /* 0xfffffffc00f08947 */ /* 0x004fea000383ffff */
[----:B------:R-:W-:Y:S05]  /*d290*/  BRA `(.L_x_157) ;  /* 0xffffff9000307947 */ /* 0x000fea000383ffff */
.L_x_94:
[----:B-1----:R1:W2:Y:S02]  /*d2a0*/  SYNCS.PHASECHK.TRANS64.TRYWAIT P0, [R8+URZ+0x50], R3 ;  /* 0x00005003080075a7 */ /* 0x0022a400080011ff */
[----:B--2---:R-:W-:Y:S05]  /*d2b0*/  @!P0 NANOSLEEP.SYNCS 0x989680 ;  /* 0x009896800000895d */ /* 0x004fea0003900000 */
[----:B------:R-:W2:Y:S02]  /*d2c0*/  @!P0 SYNCS.PHASECHK.TRANS64 P0, [R8+URZ+0x50], R3 ;  /* 0x00005003080085a7 */ /* 0x000ea400080010ff */
[----:B--2---:R-:W-:Y:S05]  /*d2d0*/  @!P0 BRA `(.L_x_94) ;  /* 0xfffffffc00f08947 */ /* 0x004fea000383ffff */
[----:B------:R-:W-:Y:S05]  /*d2e0*/  BRA `(.L_x_158) ;  /* 0xffffff9000d07947 */ /* 0x000fea000383ffff */
.L_x_104:
[----:B--2---:R2:W1:Y:S02]  /*d2f0*/  SYNCS.PHASECHK.TRANS64.TRYWAIT P1, [R5+URZ+0x10], R8 ;  /* 0x00001008050075a7 */ /* 0x00446400080211ff */
[----:B-1----:R-:W-:Y:S05]  /*d300*/  @!P1 NANOSLEEP.SYNCS 0x989680 ;  /* 0x009896800000995d */ /* 0x002fea0003900000 */
[----:B------:R-:W1:Y:S02]  /*d310*/  @!P1 SYNCS.PHASECHK.TRANS64 P1, [R5+URZ+0x10], R8 ;  /* 0x00001008050095a7 */ /* 0x000e6400080210ff */
[----:B-1----:R-:W-:Y:S05]  /*d320*/  @!P1 BRA `(.L_x_104) ;  /* 0xfffffffc00f09947 */ /* 0x002fea000383ffff */
[----:B------:R-:W-:Y:S05]  /*d330*/  BRA `(.L_x_103) ;  /* 0xffffffa400007947 */ /* 0x000fea000383ffff */
.L_x_106:
[----:B-1-3--:R-:W-:Y:S04]  /*d340*/  MOV R3, UR42 ;  /* 0x0000002a00037c02 */ /* 0x00afe80008000f00 */
[----:B------:R1:W2:Y:S03]  /*d350*/  SYNCS.PHASECHK.TRANS64.TRYWAIT P0, [R3+URZ+0x70], R0 ;  /* 0x00007000030075a7 */ /* 0x0002a600080011ff */
[----:B--2---:R-:W-:Y:S05]  /*d360*/  @!P0 NANOSLEEP.SYNCS 0x989680 ;  /* 0x009896800000895d */ /* 0x004fea0003900000 */
[----:B------:R-:W2:Y:S02]  /*d370*/  @!P0 SYNCS.PHASECHK.TRANS64 P0, [R3+URZ+0x70], R0 ;  /* 0x00007000030085a7 */ /* 0x000ea400080010ff */
[----:B--2---:R-:W-:Y:S05]  /*d380*/  @!P0 BRA `(.L_x_106) ;  /* 0xfffffffc00ec8947 */ /* 0x004fea000383ffff */
[----:B------:R-:W-:Y:S05]  /*d390*/  BRA `(.L_x_105) ;  /* 0xffffffa800147947 */ /* 0x000fea000383ffff */
.L_x_117:
[----:B---3--:R3:W4:Y:S02]  /*d3a0*/  SYNCS.PHASECHK.TRANS64.TRYWAIT P1, [R3+URZ+0x10], R172 ;  /* 0x000010ac030075a7 */ /* 0x00872400080211ff */
[----:B----4-:R-:W-:Y:S05]  /*d3b0*/  @!P1 NANOSLEEP.SYNCS 0x989680 ;  /* 0x009896800000995d */ /* 0x010fea0003900000 */
[----:B------:R-:W4:Y:S02]  /*d3c0*/  @!P1 SYNCS.PHASECHK.TRANS64 P1, [R3+URZ+0x10], R172 ;  /* 0x000010ac030095a7 */ /* 0x000f2400080210ff */
[----:B----4-:R-:W-:Y:S05]  /*d3d0*/  @!P1 BRA `(.L_x_117) ;  /* 0xfffffffc00f09947 */ /* 0x010fea000383ffff */
[----:B------:R-:W-:Y:S05]  /*d3e0*/  BRA `(.L_x_116) ;  /* 0xffffffcc00287947 */ /* 0x000fea000383ffff */
        .weak           $__internal_0_$__cuda_sm10x_tcgen05_guardrail_trap_col_being_dealloced_not_returned_by_alloc
        .type           $__internal_0_$__cuda_sm10x_tcgen05_guardrail_trap_col_being_dealloced_not_returned_by_alloc,@function
        .size           $__internal_0_$__cuda_sm10x_tcgen05_guardrail_trap_col_being_dealloced_not_returned_by_alloc,($__internal_1_$__cuda_sm10x_tcgen05_guardrail_trap_phase_invalid_during_alloc - $__internal_0_$__cuda_sm10x_tcgen05_guardrail_trap_col_being_dealloced_not_returned_by_alloc)
$__internal_0_$__cuda_sm10x_tcgen05_guardrail_trap_col_being_dealloced_not_returned_by_alloc:
[----:B------:R-:W-:Y:S05]  /*d3f0*/  BPT.TRAP 0x1 ;  /* 0x000000040000795c */ /* 0x000fea0000300000 */
[----:B------:R-:W-:-:S04]  /*d400*/  HFMA2 R3, -RZ, RZ, 0, 0 ;  /* 0x00000000ff037431 */ /* 0x000fc800000001ff */
[----:B------:R-:W-:Y:S05]  /*d410*/  RET.REL.NODEC R2 `(_ZN7cutlass13device_kernelINS_4gemm6kernel13GemmUniversalIN4cute5tupleIJiiiiEEENS1_10collective13CollectiveMmaINS1_46MainloopSm100TmaUmmaWarpSpecializedBlockScaledILi1ELi2ELi1ENS5_IJNS4_1CILi2EEENSA_ILi4EEENSA_ILi1EEEEEEEENS5_IJNSA_ILi256EEESG_SG_EEENS5_IJNS_12float_e4m3_tENS_13float_ue8m0_tEEEENS5_IJNS5_IJlSD_lEEENS4_6LayoutINS5_IJNS5_IJNS5_IJNSA_ILi32EEESC_EEEiEEESP_NS5_IJSD_iEEEEEENS5_IJNS5_IJNS5_IJNSA_ILi16EEESC_EEEiEEENS5_IJNS5_IJNSA_ILi0EEESD_EEENSA_ILi512EEEEEENS5_IJSV_iEEEEEEEEEEENS5_IJNS_12float_e2m1_tESJ_EEES12_NS4_8TiledMMAINS4_8MMA_AtomIJNS4_27SM100_MMA_MXF8F6F4_2x1SM_SSISI_NS_6detail23float_e2m1_unpacksmem_tEfSJ_Li256ELi256ELNS4_4UMMA5MajorE0ELS1B_0ELNS1A_7ScaleInE0ELS1C_0EEEEEENSM_INS5_IJSD_SD_SD_EEENS5_IJSV_SV_SV_EEEEENS5_IJNS4_10UnderscoreES1I_S1I_EEEEENS5_IJNS4_28SM100_TMA_2SM_LOAD_MULTICASTES1L_EEENS5_IJNS4_14ComposedLayoutINS4_7SwizzleILi3ELi4ELi3EEENS4_18smem_ptr_flag_bitsILi8EEENSM_INS5_IJNSA_ILi8EEENSA_ILi128EEEEEENS5_IJS1T_SD_EEEEEEENSM_INS5_IJNS5_IJNS5_IJSO_SD_EEENS5_IJSN_SD_EEEEEESD_NS5_IJSC_SB_EEEEEENS5_IJNS5_IJNS5_IJST_SX_EEESW_EEESV_NS5_IJSD_SX_EEEEEEEEEEEvNS4_8identityENS5_IJNS4_18SM100_TMA_2SM_LOADES1L_EEENS5_IJS1X_NSM_INS5_IJNS5_IJNS5_IJSO_SB_EEES1Z_EEESD_S21_EEENS5_IJS24_SV_NS5_IJSD_NSA_ILi1024EEEEEEEEEEEEEEvS29_EENS_8epilogue10collective18CollectiveEpilogueINS2L_23Sm100TmaWarpSpecializedILi3ELi2ELi128ELb1ELb0EEEJNS5_IJS1T_SG_SG_EEENS5_IJS1T_S1T_EEENS_10bfloat16_tESL_S2S_SL_NS2L_6fusion15FusionCallbacksIS2P_NS2T_17LinearCombinationIS2S_fS2S_fLNS_15FloatRoundStyleE2EEES2Q_S2R_JEEENS4_5SM1004TMEM4LOAD27SM100_TMEM_LOAD_32dp32b128xENS4_13SM90_TMA_LOADENS1N_IS1P_NS1Q_ILi16EEENSM_INS5_IJS1S_NSA_ILi64EEEEEENS5_IJS35_SD_EEEEEEENS4_39AutoVectorizingCopyWithAssumedAlignmentILi128EEENS4_14SM90_TMA_STOREES39_S3B_S3B_EEEvvEEEEvNT_6ParamsE) ;  /* 0xffffff2802f87950 */ /* 0x000fea0003c3ffff */
        .weak           $__internal_1_$__cuda_sm10x_tcgen05_guardrail_trap_phase_invalid_during_alloc
        .type           $__internal_1_$__cuda_sm10x_tcgen05_guardrail_trap_phase_invalid_during_alloc,@function
        .size           $__internal_1_$__cuda_sm10x_tcgen05_guardrail_trap_phase_invalid_during_alloc,($__internal_2_$__cuda_sm10x_tcgen05_guardrail_trap_unallocated_columns_being_dealloced - $__internal_1_$__cuda_sm10x_tcgen05_guardrail_trap_phase_invalid_during_alloc)
$__internal_1_$__cuda_sm10x_tcgen05_guardrail_trap_phase_invalid_during_alloc:
[----:B------:R-:W-:Y:S05]  /*d420*/  BPT.TRAP 0x1 ;  /* 0x000000040000795c */ /* 0x000fea0000300000 */
[----:B------:R-:W-:-:S04]  /*d430*/  MOV R5, 0x0 ;  /* 0x0000000000057802 */ /* 0x000fc80000000f00 */
[----:B------:R-:W-:Y:S05]  /*d440*/  RET.REL.NODEC R4 `(_ZN7cutlass13device_kernelINS_4gemm6kernel13GemmUniversalIN4cute5tupleIJiiiiEEENS1_10collective13CollectiveMmaINS1_46MainloopSm100TmaUmmaWarpSpecializedBlockScaledILi1ELi2ELi1ENS5_IJNS4_1CILi2EEENSA_ILi4EEENSA_ILi1EEEEEEEENS5_IJNSA_ILi256EEESG_SG_EEENS5_IJNS_12float_e4m3_tENS_13float_ue8m0_tEEEENS5_IJNS5_IJlSD_lEEENS4_6LayoutINS5_IJNS5_IJNS5_IJNSA_ILi32EEESC_EEEiEEESP_NS5_IJSD_iEEEEEENS5_IJNS5_IJNS5_IJNSA_ILi16EEESC_EEEiEEENS5_IJNS5_IJNSA_ILi0EEESD_EEENSA_ILi512EEEEEENS5_IJSV_iEEEEEEEEEEENS5_IJNS_12float_e2m1_tESJ_EEES12_NS4_8TiledMMAINS4_8MMA_AtomIJNS4_27SM100_MMA_MXF8F6F4_2x1SM_SSISI_NS_6detail23float_e2m1_unpacksmem_tEfSJ_Li256ELi256ELNS4_4UMMA5MajorE0ELS1B_0ELNS1A_7ScaleInE0ELS1C_0EEEEEENSM_INS5_IJSD_SD_SD_EEENS5_IJSV_SV_SV_EEEEENS5_IJNS4_10UnderscoreES1I_S1I_EEEEENS5_IJNS4_28SM100_TMA_2SM_LOAD_MULTICASTES1L_EEENS5_IJNS4_14ComposedLayoutINS4_7SwizzleILi3ELi4ELi3EEENS4_18smem_ptr_flag_bitsILi8EEENSM_INS5_IJNSA_ILi8EEENSA_ILi128EEEEEENS5_IJS1T_SD_EEEEEEENSM_INS5_IJNS5_IJNS5_IJSO_SD_EEENS5_IJSN_SD_EEEEEESD_NS5_IJSC_SB_EEEEEENS5_IJNS5_IJNS5_IJST_SX_EEESW_EEESV_NS5_IJSD_SX_EEEEEEEEEEEvNS4_8identityENS5_IJNS4_18SM100_TMA_2SM_LOADES1L_EEENS5_IJS1X_NSM_INS5_IJNS5_IJNS5_IJSO_SB_EEES1Z_EEESD_S21_EEENS5_IJS24_SV_NS5_IJSD_NSA_ILi1024EEEEEEEEEEEEEEvS29_EENS_8epilogue10collective18CollectiveEpilogueINS2L_23Sm100TmaWarpSpecializedILi3ELi2ELi128ELb1ELb0EEEJNS5_IJS1T_SG_SG_EEENS5_IJS1T_S1T_EEENS_10bfloat16_tESL_S2S_SL_NS2L_6fusion15FusionCallbacksIS2P_NS2T_17LinearCombinationIS2S_fS2S_fLNS_15FloatRoundStyleE2EEES2Q_S2R_JEEENS4_5SM1004TMEM4LOAD27SM100_TMEM_LOAD_32dp32b128xENS4_13SM90_TMA_LOADENS1N_IS1P_NS1Q_ILi16EEENSM_INS5_IJS1S_NSA_ILi64EEEEEENS5_IJS35_SD_EEEEEEENS4_39AutoVectorizingCopyWithAssumedAlignmentILi128EEENS4_14SM90_TMA_STOREES39_S3B_S3B_EEEvvEEEEvNT_6ParamsE) ;  /* 0xffffff2804ec7950 */ /* 0x000fea0003c3ffff */
        .weak           $__internal_2_$__cuda_sm10x_tcgen05_guardrail_trap_unallocated_columns_being_dealloced
        .type           $__internal_2_$__cuda_sm10x_tcgen05_guardrail_trap_unallocated_columns_being_dealloced,@function
        .size           $__internal_2_$__cuda_sm10x_tcgen05_guardrail_trap_unallocated_columns_being_dealloced,(.L_x_160 - $__internal_2_$__cuda_sm10x_tcgen05_guardrail_trap_unallocated_columns_being_dealloced)
$__internal_2_$__cuda_sm10x_tcgen05_guardrail_trap_unallocated_columns_being_dealloced:
[----:B------:R-:W-:Y:S05]  /*d450*/  BPT.TRAP 0x1 ;  /* 0x000000040000795c */ /* 0x000fea0000300000 */
[----:B------:R-:W-:-:S04]  /*d460*/  HFMA2 R3, -RZ, RZ, 0, 0 ;  /* 0x00000000ff037431 */ /* 0x000fc800000001ff */
[----:B------:R-:W-:Y:S05]  /*d470*/  RET.REL.NODEC R2 `(_ZN7cutlass13device_kernelINS_4gemm6kernel13GemmUniversalIN4cute5tupleIJiiiiEEENS1_10collective13CollectiveMmaINS1_46MainloopSm100TmaUmmaWarpSpecializedBlockScaledILi1ELi2ELi1ENS5_IJNS4_1CILi2EEENSA_ILi4EEENSA_ILi1EEEEEEEENS5_IJNSA_ILi256EEESG_SG_EEENS5_IJNS_12float_e4m3_tENS_13float_ue8m0_tEEEENS5_IJNS5_IJlSD_lEEENS4_6LayoutINS5_IJNS5_IJNS5_IJNSA_ILi32EEESC_EEEiEEESP_NS5_IJSD_iEEEEEENS5_IJNS5_IJNS5_IJNSA_ILi16EEESC_EEEiEEENS5_IJNS5_IJNSA_ILi0EEESD_EEENSA_ILi512EEEEEENS5_IJSV_iEEEEEEEEEEENS5_IJNS_12float_e2m1_tESJ_EEES12_NS4_8TiledMMAINS4_8MMA_AtomIJNS4_27SM100_MMA_MXF8F6F4_2x1SM_SSISI_NS_6detail23float_e2m1_unpacksmem_tEfSJ_Li256ELi256ELNS4_4UMMA5MajorE0ELS1B_0ELNS1A_7ScaleInE0ELS1C_0EEEEEENSM_INS5_IJSD_SD_SD_EEENS5_IJSV_SV_SV_EEEEENS5_IJNS4_10UnderscoreES1I_S1I_EEEEENS5_IJNS4_28SM100_TMA_2SM_LOAD_MULTICASTES1L_EEENS5_IJNS4_14ComposedLayoutINS4_7SwizzleILi3ELi4ELi3EEENS4_18smem_ptr_flag_bitsILi8EEENSM_INS5_IJNSA_ILi8EEENSA_ILi128EEEEEENS5_IJS1T_SD_EEEEEEENSM_INS5_IJNS5_IJNS5_IJSO_SD_EEENS5_IJSN_SD_EEEEEESD_NS5_IJSC_SB_EEEEEENS5_IJNS5_IJNS5_IJST_SX_EEESW_EEESV_NS5_IJSD_SX_EEEEEEEEEEEvNS4_8identityENS5_IJNS4_18SM100_TMA_2SM_LOADES1L_EEENS5_IJS1X_NSM_INS5_IJNS5_IJNS5_IJSO_SB_EEES1Z_EEESD_S21_EEENS5_IJS24_SV_NS5_IJSD_NSA_ILi1024EEEEEEEEEEEEEEvS29_EENS_8epilogue10collective18CollectiveEpilogueINS2L_23Sm100TmaWarpSpecializedILi3ELi2ELi128ELb1ELb0EEEJNS5_IJS1T_SG_SG_EEENS5_IJS1T_S1T_EEENS_10bfloat16_tESL_S2S_SL_NS2L_6fusion15FusionCallbacksIS2P_NS2T_17LinearCombinationIS2S_fS2S_fLNS_15FloatRoundStyleE2EEES2Q_S2R_JEEENS4_5SM1004TMEM4LOAD27SM100_TMEM_LOAD_32dp32b128xENS4_13SM90_TMA_LOADENS1N_IS1P_NS1Q_ILi16EEENSM_INS5_IJS1S_NSA_ILi64EEEEEENS5_IJS35_SD_EEEEEEENS4_39AutoVectorizingCopyWithAssumedAlignmentILi128EEENS4_14SM90_TMA_STOREES39_S3B_S3B_EEEvvEEEEvNT_6ParamsE) ;  /* 0xffffff2802e07950 */ /* 0x000fea0003c3ffff */
.L_x_159:
[----:B------:R-:W-:-:S00]  /*d480*/  BRA `(.L_x_159) ;  /* 0xfffffffc00fc7947 */ /* 0x000fc0000383ffff */
[----:B------:R-:W-:-:S00]  /*d490*/  NOP ;  /* 0x0000000000007918 */ /* 0x000fc00000000000 */
        /* <DEDUP_REMOVED lines=14> */
.L_x_160:


//--------------------- .nv.global.init           --------------------------
	.section	.nv.global.init,"aw",@progbits
.nv.global.init:
	.type		$str$43,@object
	.size		$str$43,($str$44 - $str$43)
$str$43:
        /*0000*/ 	.byte	0x28, 0x61, 0x64, 0x64, 0x72, 0x65, 0x73, 0x73, 0x20, 0x26, 0x20, 0x6d, 0x61, 0x73, 0x6b, 0x29
        /*0010*/ 	.byte	0x20, 0x3d, 0x3d, 0x20, 0x30, 0x00
	.type		$str$44,@object
	.size		$str$44,($str$40 - $str$44)
$str$44:
        /*0016*/ 	.byte	0x2f, 0x74, 0x6d, 0x70, 0x2f, 0x63, 0x75, 0x74, 0x6c, 0x61, 0x73, 0x73, 0x5f, 0x73, 0x77, 0x65
        /*0026*/ 	.byte	0x65, 0x70, 0x5f, 0x73, 0x72, 0x63, 0x2f, 0x69, 0x6e, 0x63, 0x6c, 0x75, 0x64, 0x65, 0x2f, 0x63
        /*0036*/ 	.byte	0x75, 0x74, 0x65, 0x2f, 0x70, 0x6f, 0x69, 0x6e, 0x74, 0x65, 0x72, 0x5f, 0x66, 0x6c, 0x61, 0x67
        /*0046*/ 	.byte	0x67, 0x65, 0x64, 0x2e, 0x68, 0x70, 0x70, 0x00
	.type		$str$40,@object
	.size		$str$40,($str$39 - $str$40)
$str$40:
        /*004e*/ 	.byte	0x2f, 0x74, 0x6d, 0x70, 0x2f, 0x63, 0x75, 0x74, 0x6c, 0x61, 0x73, 0x73, 0x5f, 0x73, 0x77, 0x65
        /*005e*/ 	.byte	0x65, 0x70, 0x5f, 0x73, 0x72, 0x63, 0x2f, 0x69, 0x6e, 0x63, 0x6c, 0x75, 0x64, 0x65, 0x2f, 0x63
        /*006e*/ 	.byte	0x75, 0x74, 0x65, 0x2f, 0x61, 0x74, 0x6f, 0x6d, 0x2f, 0x63, 0x6f, 0x70, 0x79, 0x5f, 0x74, 0x72
        /*007e*/ 	.byte	0x61, 0x69, 0x74, 0x73, 0x5f, 0x73, 0x6d, 0x31, 0x30, 0x30, 0x2e, 0x68, 0x70, 0x70, 0x00
	.type		$str$39,@object
	.size		$str$39,(__unnamed_1 - $str$39)
$str$39:
        /*008d*/ 	.byte	0x28, 0x28, 0x75, 0x69, 0x6e, 0x74, 0x33, 0x32, 0x5f, 0x74, 0x28, 0x74, 0x68, 0x72, 0x65, 0x61
        /*009d*/ 	.byte	0x64, 0x49, 0x64, 0x78, 0x2e, 0x78, 0x29, 0x20, 0x2f, 0x20, 0x33, 0x32, 0x29, 0x20, 0x25, 0x20
        /*00ad*/ 	.byte	0x34, 0x29, 0x20, 0x3d, 0x3d, 0x20, 0x28, 0x28, 0x28, 0x74, 0x6d, 0x65, 0x6d, 0x5f, 0x61, 0x64
        /*00bd*/ 	.byte	0x64, 0x72, 0x20, 0x3e, 0x3e, 0x20, 0x31, 0x36, 0x29, 0x20, 0x2f, 0x20, 0x33, 0x32, 0x29, 0x20
        /*00cd*/ 	.byte	0x25, 0x20, 0x34, 0x29, 0x00
	.type		__unnamed_1,@object
	.size		__unnamed_1,(__unnamed_2 - __unnamed_1)
__unnamed_1:
        /* <DEDUP_REMOVED lines=25> */
        /*0262*/ 	.byte	0x3a, 0x43, 0x3c, 0x31, 0x36, 0x33, 0x38, 0x34, 0x3e, 0x3e, 0x3e, 0x3e, 0x5d, 0x00
	.type		__unnamed_2,@object
	.size		__unnamed_2,(.L_2 - __unnamed_2)
__unnamed_2:
        /* <DEDUP_REMOVED lines=47> */
        /*0560*/ 	.byte	0x5d, 0x00
.L_2:


//--------------------- .nv.shared._ZN7cutlass13device_kernelINS_4gemm6kernel13GemmUniversalIN4cute5tupleIJiiiiEEENS1_10collective13CollectiveMmaINS1_46MainloopSm100TmaUmmaWarpSpecializedBlockScaledILi1ELi2ELi1ENS5_IJNS4_1CILi2EEENSA_ILi4EEENSA_ILi1EEEEEEEENS5_IJNSA_ILi256EEESG_SG_EEENS5_IJNS_12float_e4m3_tENS_13float_ue8m0_tEEEENS5_IJNS5_IJlSD_lEEENS4_6LayoutINS5_IJNS5_IJNS5_IJNSA_ILi32EEESC_EEEiEEESP_NS5_IJSD_iEEEEEENS5_IJNS5_IJNS5_IJNSA_ILi16EEESC_EEEiEEENS5_IJNS5_IJNSA_ILi0EEESD_EEENSA_ILi512EEEEEENS5_IJSV_iEEEEEEEEEEENS5_IJNS_12float_e2m1_tESJ_EEES12_NS4_8TiledMMAINS4_8MMA_AtomIJNS4_27SM100_MMA_MXF8F6F4_2x1SM_SSISI_NS_6detail23float_e2m1_unpacksmem_tEfSJ_Li256ELi256ELNS4_4UMMA5MajorE0ELS1B_0ELNS1A_7ScaleInE0ELS1C_0EEEEEENSM_INS5_IJSD_SD_SD_EEENS5_IJSV_SV_SV_EEEEENS5_IJNS4_10UnderscoreES1I_S1I_EEEEENS5_IJNS4_28SM100_TMA_2SM_LOAD_MULTICASTES1L_EEENS5_IJNS4_14ComposedLayoutINS4_7SwizzleILi3ELi4ELi3EEENS4_18smem_ptr_flag_bitsILi8EEENSM_INS5_IJNSA_ILi8EEENSA_ILi128EEEEEENS5_IJS1T_SD_EEEEEEENSM_INS5_IJNS5_IJNS5_IJSO_SD_EEENS5_IJSN_SD_EEEEEESD_NS5_IJSC_SB_EEEEEENS5_IJNS5_IJNS5_IJST_SX_EEESW_EEESV_NS5_IJSD_SX_EEEEEEEEEEEvNS4_8identityENS5_IJNS4_18SM100_TMA_2SM_LOADES1L_EEENS5_IJS1X_NSM_INS5_IJNS5_IJNS5_IJSO_SB_EEES1Z_EEESD_S21_EEENS5_IJS24_SV_NS5_IJSD_NSA_ILi1024EEEEEEEEEEEEEEvS29_EENS_8epilogue10collective18CollectiveEpilogueINS2L_23Sm100TmaWarpSpecializedILi3ELi2ELi128ELb1ELb0EEEJNS5_IJS1T_SG_SG_EEENS5_IJS1T_S1T_EEENS_10bfloat16_tESL_S2S_SL_NS2L_6fusion15FusionCallbacksIS2P_NS2T_17LinearCombinationIS2S_fS2S_fLNS_15FloatRoundStyleE2EEES2Q_S2R_JEEENS4_5SM1004TMEM4LOAD27SM100_TMEM_LOAD_32dp32b128xENS4_13SM90_TMA_LOADENS1N_IS1P_NS1Q_ILi16EEENSM_INS5_IJS1S_NSA_ILi64EEEEEENS5_IJS35_SD_EEEEEEENS4_39AutoVectorizingCopyWithAssumedAlignmentILi128EEENS4_14SM90_TMA_STOREES39_S3B_S3B_EEEvvEEEEvNT_6ParamsE --------------------------
	.section	.nv.shared._ZN7cutlass13device_kernelINS_4gemm6kernel13GemmUniversalIN4cute5tupleIJiiiiEEENS1_10collective13CollectiveMmaINS1_46MainloopSm100TmaUmmaWarpSpecializedBlockScaledILi1ELi2ELi1ENS5_IJNS4_1CILi2EEENSA_ILi4EEENSA_ILi1EEEEEEEENS5_IJNSA_ILi256EEESG_SG_EEENS5_IJNS_12float_e4m3_tENS_13float_ue8m0_tEEEENS5_IJNS5_IJlSD_lEEENS4_6LayoutINS5_IJNS5_IJNS5_IJNSA_ILi32EEESC_EEEiEEESP_NS5_IJSD_iEEEEEENS5_IJNS5_IJNS5_IJNSA_ILi16EEESC_EEEiEEENS5_IJNS5_IJNSA_ILi0EEESD_EEENSA_ILi512EEEEEENS5_IJSV_iEEEEEEEEEEENS5_IJNS_12float_e2m1_tESJ_EEES12_NS4_8TiledMMAINS4_8MMA_AtomIJNS4_27SM100_MMA_MXF8F6F4_2x1SM_SSISI_NS_6detail23float_e2m1_unpacksmem_tEfSJ_Li256ELi256ELNS4_4UMMA5MajorE0ELS1B_0ELNS1A_7ScaleInE0ELS1C_0EEEEEENSM_INS5_IJSD_SD_SD_EEENS5_IJSV_SV_SV_EEEEENS5_IJNS4_10UnderscoreES1I_S1I_EEEEENS5_IJNS4_28SM100_TMA_2SM_LOAD_MULTICASTES1L_EEENS5_IJNS4_14ComposedLayoutINS4_7SwizzleILi3ELi4ELi3EEENS4_18smem_ptr_flag_bitsILi8EEENSM_INS5_IJNSA_ILi8EEENSA_ILi128EEEEEENS5_IJS1T_SD_EEEEEEENSM_INS5_IJNS5_IJNS5_IJSO_SD_EEENS5_IJSN_SD_EEEEEESD_NS5_IJSC_SB_EEEEEENS5_IJNS5_IJNS5_IJST_SX_EEESW_EEESV_NS5_IJSD_SX_EEEEEEEEEEEvNS4_8identityENS5_IJNS4_18SM100_TMA_2SM_LOADES1L_EEENS5_IJS1X_NSM_INS5_IJNS5_IJNS5_IJSO_SB_EEES1Z_EEESD_S21_EEENS5_IJS24_SV_NS5_IJSD_NSA_ILi1024EEEEEEEEEEEEEEvS29_EENS_8epilogue10collective18CollectiveEpilogueINS2L_23Sm100TmaWarpSpecializedILi3ELi2ELi128ELb1ELb0EEEJNS5_IJS1T_SG_SG_EEENS5_IJS1T_S1T_EEENS_10bfloat16_tESL_S2S_SL_NS2L_6fusion15FusionCallbacksIS2P_NS2T_17LinearCombinationIS2S_fS2S_fLNS_15FloatRoundStyleE2EEES2Q_S2R_JEEENS4_5SM1004TMEM4LOAD27SM100_TMEM_LOAD_32dp32b128xENS4_13SM90_TMA_LOADENS1N_IS1P_NS1Q_ILi16EEENSM_INS5_IJS1S_NSA_ILi64EEEEEENS5_IJS35_SD_EEEEEEENS4_39AutoVectorizingCopyWithAssumedAlignmentILi128EEENS4_14SM90_TMA_STOREES39_S3B_S3B_EEEvvEEEEvNT_6ParamsE,"aw",@nobits
	.sectionflags	@""
	.align	16
	.zero		1024


//--------------------- .nv.shared.reserved.0     --------------------------
	.section	.nv.shared.reserved.0,"aw",@nobits
	.weak		__nv_reservedSMEM_offset_0_alias
	.size		__nv_reservedSMEM_offset_0_alias, 0, 64
	.other		__nv_reservedSMEM_offset_0_alias,@"STO_CUDA_RESERVED_SHARED STV_DEFAULT"
__nv_reservedSMEM_offset_0_alias:
	.zero		0
.nv.shared.reserved.0:
	.zero		64
	.weak		__nv_reservedSMEM_tcgen05_partition
	.type		__nv_reservedSMEM_tcgen05_partition,@object
	.size		__nv_reservedSMEM_tcgen05_partition,(.L_0 - __nv_reservedSMEM_tcgen05_partition)
__nv_reservedSMEM_tcgen05_partition:
	.zero		32
.L_0:


//--------------------- .nv.global                --------------------------
	.section	.nv.global,"aw",@nobits
.nv.global:
	.type		_ZN34_INTERNAL_130c567e_4_k_cu_stride_A4cute1_E,@object
	.size		_ZN34_INTERNAL_130c567e_4_k_cu_stride_A4cute1_E,(_ZN34_INTERNAL_130c567e_4_k_cu_stride_A4cuda3std3__45__cpo6cbeginE - _ZN34_INTERNAL_130c567e_4_k_cu_stride_A4cute1_E)
_ZN34_INTERNAL_130c567e_4_k_cu_stride_A4cute1_E:
	.zero		1
	.type		_ZN34_INTERNAL_130c567e_4_k_cu_stride_A4cuda3std3__45__cpo6cbeginE,@object
	.size		_ZN34_INTERNAL_130c567e_4_k_cu_stride_A4cuda3std3__45__cpo6cbeginE,(_ZN34_INTERNAL_130c567e_4_k_cu_stride_A4cuda3std3__48in_placeE - _ZN34_INTERNAL_130c567e_4_k_cu_stride_A4cuda3std3__45__cpo6cbeginE)
_ZN34_INTERNAL_130c567e_4_k_cu_stride_A4cuda3std3__45__cpo6cbeginE:
	.zero		1
	.type		_ZN34_INTERNAL_130c567e_4_k_cu_stride_A4cuda3std3__48in_placeE,@object
	.size		_ZN34_INTERNAL_130c567e_4_k_cu_stride_A4cuda3std3__48in_placeE,(_ZN34_INTERNAL_130c567e_4_k_cu_stride_A4cuda3std6ranges3__45__cpo9iter_moveE - _ZN34_INTERNAL_130c567e_4_k_cu_stride_A4cuda3std3__48in_placeE)
_ZN34_INTERNAL_130c567e_4_k_cu_stride_A4cuda3std3__48in_placeE:
	.zero		1
	.type		_ZN34_INTERNAL_130c567e_4_k_cu_stride_A4cuda3std6ranges3__45__cpo9iter_moveE,@object
	.size		_ZN34_INTERNAL_130c567e_4_k_cu_stride_A4cuda3std6ranges3__45__cpo9iter_moveE,(_ZN34_INTERNAL_130c567e_4_k_cu_stride_A4cuda3std3__45__cpo5beginE - _ZN34_INTERNAL_130c567e_4_k_cu_stride_A4cuda3std6ranges3__45__cpo9iter_moveE)
_ZN34_INTERNAL_130c567e_4_k_cu_stride_A4cuda3std6ranges3__45__cpo9iter_moveE:
	.zero		1
	.type		_ZN34_INTERNAL_130c567e_4_k_cu_stride_A4cuda3std3__45__cpo5beginE,@object
	.size		_ZN34_INTERNAL_130c567e_4_k_cu_stride_A4cuda3std3__45__cpo5beginE,(_ZN34_INTERNAL_130c567e_4_k_cu_stride_A4cuda3std3__436_GLOBAL__N__130c567e_4_k_cu_stride_A6ignoreE - _ZN34_INTERNAL_130c567e_4_k_cu_stride_A4cuda3std3__45__cpo5beginE)
_ZN34_INTERNAL_130c567e_4_k_cu_stride_A4cuda3std3__45__cpo5beginE:
	.zero		1
	.type		_ZN34_INTERNAL_130c567e_4_k_cu_stride_A4cuda3std3__436_GLOBAL__N__130c567e_4_k_cu_stride_A6ignoreE,@object
	.size		_ZN34_INTERNAL_130c567e_4_k_cu_stride_A4cuda3std3__436_GLOBAL__N__130c567e_4_k_cu_stride_A6ignoreE,(_ZN34_INTERNAL_130c567e_4_k_cu_stride_A4cute7productE - _ZN34_INTERNAL_130c567e_4_k_cu_stride_A4cuda3std3__436_GLOBAL__N__130c567e_4_k_cu_stride_A6ignoreE)
_ZN34_INTERNAL_130c567e_4_k_cu_stride_A4cuda3std3__436_GLOBAL__N__130c567e_4_k_cu_stride_A6ignoreE:
	.zero		1
	.type		_ZN34_INTERNAL_130c567e_4_k_cu_stride_A4cute7productE,@object
	.size		_ZN34_INTERNAL_130c567e_4_k_cu_stride_A4cute7productE,(_ZN34_INTERNAL_130c567e_4_k_cu_stride_A4cuda3std3__45__cpo3endE - _ZN34_INTERNAL_130c567e_4_k_cu_stride_A4cute7productE)
_ZN34_INTERNAL_130c567e_4_k_cu_stride_A4cute7productE:
	.zero		1
	.type		_ZN34_INTERNAL_130c567e_4_k_cu_stride_A4cuda3std3__45__cpo3endE,@object
	.size		_ZN34_INTERNAL_130c567e_4_k_cu_stride_A4cuda3std3__45__cpo3endE,(_ZN34_INTERNAL_130c567e_4_k_cu_stride_A4cuda3std3__419piecewise_constructE - _ZN34_INTERNAL_130c567e_4_k_cu_stride_A4cuda3std3__45__cpo3endE)
_ZN34_INTERNAL_130c567e_4_k_cu_stride_A4cuda3std3__45__cpo3endE:
	.zero		1
	.type		_ZN34_INTERNAL_130c567e_4_k_cu_stride_A4cuda3std3__419piecewise_constructE,@object
	.size		_ZN34_INTERNAL_130c567e_4_k_cu_stride_A4cuda3std3__419piecewise_constructE,(_ZN34_INTERNAL_130c567e_4_k_cu_stride_A4cuda3std3__45__cpo4cendE - _ZN34_INTERNAL_130c567e_4_k_cu_stride_A4cuda3std3__419piecewise_constructE)
_ZN34_INTERNAL_130c567e_4_k_cu_stride_A4cuda3std3__419piecewise_constructE:
	.zero		1
	.type		_ZN34_INTERNAL_130c567e_4_k_cu_stride_A4cuda3std3__45__cpo4cendE,@object
	.size		_ZN34_INTERNAL_130c567e_4_k_cu_stride_A4cuda3std3__45__cpo4cendE,(_ZN34_INTERNAL_130c567e_4_k_cu_stride_A4cuda3std6ranges3__45__cpo4swapE - _ZN34_INTERNAL_130c567e_4_k_cu_stride_A4cuda3std3__45__cpo4cendE)
_ZN34_INTERNAL_130c567e_4_k_cu_stride_A4cuda3std3__45__cpo4cendE:
	.zero		1
	.type		_ZN34_INTERNAL_130c567e_4_k_cu_stride_A4cuda3std6ranges3__45__cpo4swapE,@object
	.size		_ZN34_INTERNAL_130c567e_4_k_cu_stride_A4cuda3std6ranges3__45__cpo4swapE,(.L_10 - _ZN34_INTERNAL_130c567e_4_k_cu_stride_A4cuda3std6ranges3__45__cpo4swapE)
_ZN34_INTERNAL_130c567e_4_k_cu_stride_A4cuda3std6ranges3__45__cpo4swapE:
	.zero		1
.L_10:


//--------------------- .nv.constant0._ZN7cutlass13device_kernelINS_4gemm6kernel13GemmUniversalIN4cute5tupleIJiiiiEEENS1_10collective13CollectiveMmaINS1_46MainloopSm100TmaUmmaWarpSpecializedBlockScaledILi1ELi2ELi1ENS5_IJNS4_1CILi2EEENSA_ILi4EEENSA_ILi1EEEEEEEENS5_IJNSA_ILi256EEESG_SG_EEENS5_IJNS_12float_e4m3_tENS_13float_ue8m0_tEEEENS5_IJNS5_IJlSD_lEEENS4_6LayoutINS5_IJNS5_IJNS5_IJNSA_ILi32EEESC_EEEiEEESP_NS5_IJSD_iEEEEEENS5_IJNS5_IJNS5_IJNSA_ILi16EEESC_EEEiEEENS5_IJNS5_IJNSA_ILi0EEESD_EEENSA_ILi512EEEEEENS5_IJSV_iEEEEEEEEEEENS5_IJNS_12float_e2m1_tESJ_EEES12_NS4_8TiledMMAINS4_8MMA_AtomIJNS4_27SM100_MMA_MXF8F6F4_2x1SM_SSISI_NS_6detail23float_e2m1_unpacksmem_tEfSJ_Li256ELi256ELNS4_4UMMA5MajorE0ELS1B_0ELNS1A_7ScaleInE0ELS1C_0EEEEEENSM_INS5_IJSD_SD_SD_EEENS5_IJSV_SV_SV_EEEEENS5_IJNS4_10UnderscoreES1I_S1I_EEEEENS5_IJNS4_28SM100_TMA_2SM_LOAD_MULTICASTES1L_EEENS5_IJNS4_14ComposedLayoutINS4_7SwizzleILi3ELi4ELi3EEENS4_18smem_ptr_flag_bitsILi8EEENSM_INS5_IJNSA_ILi8EEENSA_ILi128EEEEEENS5_IJS1T_SD_EEEEEEENSM_INS5_IJNS5_IJNS5_IJSO_SD_EEENS5_IJSN_SD_EEEEEESD_NS5_IJSC_SB_EEEEEENS5_IJNS5_IJNS5_IJST_SX_EEESW_EEESV_NS5_IJSD_SX_EEEEEEEEEEEvNS4_8identityENS5_IJNS4_18SM100_TMA_2SM_LOADES1L_EEENS5_IJS1X_NSM_INS5_IJNS5_IJNS5_IJSO_SB_EEES1Z_EEESD_S21_EEENS5_IJS24_SV_NS5_IJSD_NSA_ILi1024EEEEEEEEEEEEEEvS29_EENS_8epilogue10collective18CollectiveEpilogueINS2L_23Sm100TmaWarpSpecializedILi3ELi2ELi128ELb1ELb0EEEJNS5_IJS1T_SG_SG_EEENS5_IJS1T_S1T_EEENS_10bfloat16_tESL_S2S_SL_NS2L_6fusion15FusionCallbacksIS2P_NS2T_17LinearCombinationIS2S_fS2S_fLNS_15FloatRoundStyleE2EEES2Q_S2R_JEEENS4_5SM1004TMEM4LOAD27SM100_TMEM_LOAD_32dp32b128xENS4_13SM90_TMA_LOADENS1N_IS1P_NS1Q_ILi16EEENSM_INS5_IJS1S_NSA_ILi64EEEEEENS5_IJS35_SD_EEEEEEENS4_39AutoVectorizingCopyWithAssumedAlignmentILi128EEENS4_14SM90_TMA_STOREES39_S3B_S3B_EEEvvEEEEvNT_6ParamsE --------------------------
	.section	.nv.constant0._ZN7cutlass13device_kernelINS_4gemm6kernel13GemmUniversalIN4cute5tupleIJiiiiEEENS1_10collective13CollectiveMmaINS1_46MainloopSm100TmaUmmaWarpSpecializedBlockScaledILi1ELi2ELi1ENS5_IJNS4_1CILi2EEENSA_ILi4EEENSA_ILi1EEEEEEEENS5_IJNSA_ILi256EEESG_SG_EEENS5_IJNS_12float_e4m3_tENS_13float_ue8m0_tEEEENS5_IJNS5_IJlSD_lEEENS4_6LayoutINS5_IJNS5_IJNS5_IJNSA_ILi32EEESC_EEEiEEESP_NS5_IJSD_iEEEEEENS5_IJNS5_IJNS5_IJNSA_ILi16EEESC_EEEiEEENS5_IJNS5_IJNSA_ILi0EEESD_EEENSA_ILi512EEEEEENS5_IJSV_iEEEEEEEEEEENS5_IJNS_12float_e2m1_tESJ_EEES12_NS4_8TiledMMAINS4_8MMA_AtomIJNS4_27SM100_MMA_MXF8F6F4_2x1SM_SSISI_NS_6detail23float_e2m1_unpacksmem_tEfSJ_Li256ELi256ELNS4_4UMMA5MajorE0ELS1B_0ELNS1A_7ScaleInE0ELS1C_0EEEEEENSM_INS5_IJSD_SD_SD_EEENS5_IJSV_SV_SV_EEEEENS5_IJNS4_10UnderscoreES1I_S1I_EEEEENS5_IJNS4_28SM100_TMA_2SM_LOAD_MULTICASTES1L_EEENS5_IJNS4_14ComposedLayoutINS4_7SwizzleILi3ELi4ELi3EEENS4_18smem_ptr_flag_bitsILi8EEENSM_INS5_IJNSA_ILi8EEENSA_ILi128EEEEEENS5_IJS1T_SD_EEEEEEENSM_INS5_IJNS5_IJNS5_IJSO_SD_EEENS5_IJSN_SD_EEEEEESD_NS5_IJSC_SB_EEEEEENS5_IJNS5_IJNS5_IJST_SX_EEESW_EEESV_NS5_IJSD_SX_EEEEEEEEEEEvNS4_8identityENS5_IJNS4_18SM100_TMA_2SM_LOADES1L_EEENS5_IJS1X_NSM_INS5_IJNS5_IJNS5_IJSO_SB_EEES1Z_EEESD_S21_EEENS5_IJS24_SV_NS5_IJSD_NSA_ILi1024EEEEEEEEEEEEEEvS29_EENS_8epilogue10collective18CollectiveEpilogueINS2L_23Sm100TmaWarpSpecializedILi3ELi2ELi128ELb1ELb0EEEJNS5_IJS1T_SG_SG_EEENS5_IJS1T_S1T_EEENS_10bfloat16_tESL_S2S_SL_NS2L_6fusion15FusionCallbacksIS2P_NS2T_17LinearCombinationIS2S_fS2S_fLNS_15FloatRoundStyleE2EEES2Q_S2R_JEEENS4_5SM1004TMEM4LOAD27SM100_TMEM_LOAD_32dp32b128xENS4_13SM90_TMA_LOADENS1N_IS1P_NS1Q_ILi16EEENSM_INS5_IJS1S_NSA_ILi64EEEEEENS5_IJS35_SD_EEEEEEENS4_39AutoVectorizingCopyWithAssumedAlignmentILi128EEENS4_14SM90_TMA_STOREES39_S3B_S3B_EEEvvEEEEvNT_6ParamsE,"a",@progbits
	.sectionflags	@""
	.align	4
.nv.constant0._ZN7cutlass13device_kernelINS_4gemm6kernel13GemmUniversalIN4cute5tupleIJiiiiEEENS1_10collective13CollectiveMmaINS1_46MainloopSm100TmaUmmaWarpSpecializedBlockScaledILi1ELi2ELi1ENS5_IJNS4_1CILi2EEENSA_ILi4EEENSA_ILi1EEEEEEEENS5_IJNSA_ILi256EEESG_SG_EEENS5_IJNS_12float_e4m3_tENS_13float_ue8m0_tEEEENS5_IJNS5_IJlSD_lEEENS4_6LayoutINS5_IJNS5_IJNS5_IJNSA_ILi32EEESC_EEEiEEESP_NS5_IJSD_iEEEEEENS5_IJNS5_IJNS5_IJNSA_ILi16EEESC_EEEiEEENS5_IJNS5_IJNSA_ILi0EEESD_EEENSA_ILi512EEEEEENS5_IJSV_iEEEEEEEEEEENS5_IJNS_12float_e2m1_tESJ_EEES12_NS4_8TiledMMAINS4_8MMA_AtomIJNS4_27SM100_MMA_MXF8F6F4_2x1SM_SSISI_NS_6detail23float_e2m1_unpacksmem_tEfSJ_Li256ELi256ELNS4_4UMMA5MajorE0ELS1B_0ELNS1A_7ScaleInE0ELS1C_0EEEEEENSM_INS5_IJSD_SD_SD_EEENS5_IJSV_SV_SV_EEEEENS5_IJNS4_10UnderscoreES1I_S1I_EEEEENS5_IJNS4_28SM100_TMA_2SM_LOAD_MULTICASTES1L_EEENS5_IJNS4_14ComposedLayoutINS4_7SwizzleILi3ELi4ELi3EEENS4_18smem_ptr_flag_bitsILi8EEENSM_INS5_IJNSA_ILi8EEENSA_ILi128EEEEEENS5_IJS1T_SD_EEEEEEENSM_INS5_IJNS5_IJNS5_IJSO_SD_EEENS5_IJSN_SD_EEEEEESD_NS5_IJSC_SB_EEEEEENS5_IJNS5_IJNS5_IJST_SX_EEESW_EEESV_NS5_IJSD_SX_EEEEEEEEEEEvNS4_8identityENS5_IJNS4_18SM100_TMA_2SM_LOADES1L_EEENS5_IJS1X_NSM_INS5_IJNS5_IJNS5_IJSO_SB_EEES1Z_EEESD_S21_EEENS5_IJS24_SV_NS5_IJSD_NSA_ILi1024EEEEEEEEEEEEEEvS29_EENS_8epilogue10collective18CollectiveEpilogueINS2L_23Sm100TmaWarpSpecializedILi3ELi2ELi128ELb1ELb0EEEJNS5_IJS1T_SG_SG_EEENS5_IJS1T_S1T_EEENS_10bfloat16_tESL_S2S_SL_NS2L_6fusion15FusionCallbacksIS2P_NS2T_17LinearCombinationIS2S_fS2S_fLNS_15FloatRoundStyleE2EEES2Q_S2R_JEEENS4_5SM1004TMEM4LOAD27SM100_TMEM_LOAD_32dp32b128xENS4_13SM90_TMA_LOADENS1N_IS1P_NS1Q_ILi16EEENSM_INS5_IJS1S_NSA_ILi64EEEEEENS5_IJS35_SD_EEEEEEENS4_39AutoVectorizingCopyWithAssumedAlignmentILi128EEENS4_14SM90_TMA_STOREES39_S3B_S3B_EEEvvEEEEvNT_6ParamsE:
	.zero		3968


//--------------------- SYMBOLS --------------------------

	.type		.nv.reservedSmem.offset0,@object
	.size		.nv.reservedSmem.offset0,0x4
	.type		.nv.reservedSmem.cap,@object
	.size		.nv.reservedSmem.cap,0x4
	.type		__assertfail,@function
